	.target	sm_90a

	.elftype	@"ET_EXEC"


//--------------------- .note.nv.tkinfo           --------------------------
	.section	.note.nv.tkinfo,"",@"SHT_NOTE"
	.sectionflags	@"SHF_NOTE_NV_TKINFO"
	.tkinfo
        /*0018*/ 	.word	0x00000002
        /*0030*/ 	.string	""
        /*0030*/ 	.string	"ptxas"
        /*0030*/ 	.string	"Cuda compilation tools, release 13.0, V13.0.88"
        /*0030*/ 	.string	"Build cuda_13.0.r13.0/compiler.36424714_0"
        /*0030*/ 	.string	"-arch sm_90a -m 64 "



//--------------------- .note.nv.cuinfo           --------------------------
	.section	.note.nv.cuinfo,"",@"SHT_NOTE"
	.sectionflags	@"SHF_NOTE_NV_CUINFO"
        /*0018*/ 	.short	0x0002
        /*001a*/ 	.short	0x005a
        /*001c*/ 	.short	0x0082
	.zero		2


//--------------------- .nv.info                  --------------------------
	.section	.nv.info,"",@"SHT_CUDA_INFO"
	.align	4


	//----- nvinfo : EIATTR_REGCOUNT
	.align		4
        /*0000*/ 	.byte	0x04, 0x2f
        /*0002*/ 	.short	(.L_12 - .L_11)
	.align		4
.L_11:
        /*0004*/ 	.word	index@(_ZN7cutlass13device_kernelIN5flash19enable_sm80_to_sm89INS1_16FlashAttnFwdSm80INS1_25CollectiveMainloopFwdSm80ILi8ELi1ELb0EN4cute5tupleIJNS5_1CILi128EEENS7_ILi48EEENS7_ILi256EEEEEELi256ENS_6half_tEfNS_4arch4Sm80ELb1ELb0ELb0ELb1ELb1ELb1ELb1ELb1EEENS1_21CollectiveEpilogueFwdINS6_IJS8_SA_S9_EEENS6_IJNS7_ILi1EEESI_SI_EEESC_SE_Li256ELb1ELb1ELb1ELb0EEENS1_36VarlenDynamicPersistentTileSchedulerILi128ELi48ELi256ELi256ELb1ELb1ELb0ELb1ELb1ELb1EEEEEEEEEvNT_6ParamsE)
        /*0008*/ 	.word	0x00000004


	//----- nvinfo : EIATTR_FRAME_SIZE
	.align		4
.L_12:
        /*000c*/ 	.byte	0x04, 0x11
        /*000e*/ 	.short	(.L_14 - .L_13)
	.align		4
.L_13:
        /*0010*/ 	.word	index@(_ZN7cutlass13device_kernelIN5flash19enable_sm80_to_sm89INS1_16FlashAttnFwdSm80INS1_25CollectiveMainloopFwdSm80ILi8ELi1ELb0EN4cute5tupleIJNS5_1CILi128EEENS7_ILi48EEENS7_ILi256EEEEEELi256ENS_6half_tEfNS_4arch4Sm80ELb1ELb0ELb0ELb1ELb1ELb1ELb1ELb1EEENS1_21CollectiveEpilogueFwdINS6_IJS8_SA_S9_EEENS6_IJNS7_ILi1EEESI_SI_EEESC_SE_Li256ELb1ELb1ELb1ELb0EEENS1_36VarlenDynamicPersistentTileSchedulerILi128ELi48ELi256ELi256ELb1ELb1ELb0ELb1ELb1ELb1EEEEEEEEEvNT_6ParamsE)
        /*0014*/ 	.word	0x00000000


	//----- nvinfo : EIATTR_REGCOUNT
	.align		4
.L_14:
        /*0018*/ 	.byte	0x04, 0x2f
        /*001a*/ 	.short	(.L_16 - .L_15)
	.align		4
.L_15:
        /*001c*/ 	.word	index@(_ZN7cutlass13device_kernelIN5flash19enable_sm80_to_sm89INS1_16FlashAttnFwdSm80INS1_25CollectiveMainloopFwdSm80ILi8ELi1ELb0EN4cute5tupleIJNS5_1CILi128EEENS7_ILi64EEENS7_ILi256EEEEEELi256ENS_6half_tEfNS_4arch4Sm80ELb1ELb0ELb0ELb1ELb1ELb0ELb1ELb1EEENS1_21CollectiveEpilogueFwdINS6_IJS8_SA_S9_EEENS6_IJNS7_ILi1EEESI_SI_EEESC_SE_Li256ELb1ELb1ELb1ELb0EEENS1_36VarlenDynamicPersistentTileSchedulerILi128ELi64ELi256ELi256ELb1ELb1ELb0ELb1ELb1ELb1EEEEEEEEEvNT_6ParamsE)
        /*0020*/ 	.word	0x00000004


	//----- nvinfo : EIATTR_FRAME_SIZE
	.align		4
.L_16:
        /*0024*/ 	.byte	0x04, 0x11
        /*0026*/ 	.short	(.L_18 - .L_17)
	.align		4
.L_17:
        /*0028*/ 	.word	index@(_ZN7cutlass13device_kernelIN5flash19enable_sm80_to_sm89INS1_16FlashAttnFwdSm80INS1_25CollectiveMainloopFwdSm80ILi8ELi1ELb0EN4cute5tupleIJNS5_1CILi128EEENS7_ILi64EEENS7_ILi256EEEEEELi256ENS_6half_tEfNS_4arch4Sm80ELb1ELb0ELb0ELb1ELb1ELb0ELb1ELb1EEENS1_21CollectiveEpilogueFwdINS6_IJS8_SA_S9_EEENS6_IJNS7_ILi1EEESI_SI_EEESC_SE_Li256ELb1ELb1ELb1ELb0EEENS1_36VarlenDynamicPersistentTileSchedulerILi128ELi64ELi256ELi256ELb1ELb1ELb0ELb1ELb1ELb1EEEEEEEEEvNT_6ParamsE)
        /*002c*/ 	.word	0x00000000


	//----- nvinfo : EIATTR_REGCOUNT
	.align		4
.L_18:
        /*0030*/ 	.byte	0x04, 0x2f
        /*0032*/ 	.short	(.L_20 - .L_19)
	.align		4
.L_19:
        /*0034*/ 	.word	index@(_ZN7cutlass13device_kernelIN5flash19enable_sm80_to_sm89INS1_16FlashAttnFwdSm80INS1_25CollectiveMainloopFwdSm80ILi8ELi1ELb0EN4cute5tupleIJNS5_1CILi128EEENS7_ILi96EEENS7_ILi256EEEEEELi256ENS_6half_tEfNS_4arch4Sm80ELb1ELb0ELb0ELb0ELb1ELb0ELb1ELb1EEENS1_21CollectiveEpilogueFwdINS6_IJS8_SA_S9_EEENS6_IJNS7_ILi1EEESI_SI_EEESC_SE_Li256ELb0ELb1ELb1ELb0EEENS1_30DynamicPersistentTileSchedulerILi256ELi256ELb1ELb1ELb0EEEEEEEEEvNT_6ParamsE)
        /*0038*/ 	.word	0x00000004


	//----- nvinfo : EIATTR_FRAME_SIZE
	.align		4
.L_20:
        /*003c*/ 	.byte	0x04, 0x11
        /*003e*/ 	.short	(.L_22 - .L_21)
	.align		4
.L_21:
        /*0040*/ 	.word	index@(_ZN7cutlass13device_kernelIN5flash19enable_sm80_to_sm89INS1_16FlashAttnFwdSm80INS1_25CollectiveMainloopFwdSm80ILi8ELi1ELb0EN4cute5tupleIJNS5_1CILi128EEENS7_ILi96EEENS7_ILi256EEEEEELi256ENS_6half_tEfNS_4arch4Sm80ELb1ELb0ELb0ELb0ELb1ELb0ELb1ELb1EEENS1_21CollectiveEpilogueFwdINS6_IJS8_SA_S9_EEENS6_IJNS7_ILi1EEESI_SI_EEESC_SE_Li256ELb0ELb1ELb1ELb0EEENS1_30DynamicPersistentTileSchedulerILi256ELi256ELb1ELb1ELb0EEEEEEEEEvNT_6ParamsE)
        /*0044*/ 	.word	0x00000000


	//----- nvinfo : EIATTR_REGCOUNT
	.align		4
.L_22:
        /*0048*/ 	.byte	0x04, 0x2f
        /*004a*/ 	.short	(.L_24 - .L_23)
	.align		4
.L_23:
        /*004c*/ 	.word	index@(_ZN7cutlass13device_kernelIN5flash19enable_sm80_to_sm89INS1_16FlashAttnFwdSm80INS1_25CollectiveMainloopFwdSm80ILi8ELi1ELb0EN4cute5tupleIJNS5_1CILi128EEENS7_ILi48EEENS7_ILi256EEEEEELi256ENS_6half_tEfNS_4arch4Sm80ELb0ELb1ELb0ELb1ELb1ELb1ELb1ELb1EEENS1_21CollectiveEpilogueFwdINS6_IJS8_SA_S9_EEENS6_IJNS7_ILi1EEESI_SI_EEESC_SE_Li256ELb1ELb1ELb1ELb0EEENS1_36VarlenDynamicPersistentTileSchedulerILi128ELi48ELi256ELi256ELb1ELb1ELb0ELb1ELb0ELb1EEEEEEEEEvNT_6ParamsE)
        /*0050*/ 	.word	0x00000004


	//----- nvinfo : EIATTR_FRAME_SIZE
	.align		4
.L_24:
        /*0054*/ 	.byte	0x04, 0x11
        /*0056*/ 	.short	(.L_26 - .L_25)
	.align		4
.L_25:
        /*0058*/ 	.word	index@(_ZN7cutlass13device_kernelIN5flash19enable_sm80_to_sm89INS1_16FlashAttnFwdSm80INS1_25CollectiveMainloopFwdSm80ILi8ELi1ELb0EN4cute5tupleIJNS5_1CILi128EEENS7_ILi48EEENS7_ILi256EEEEEELi256ENS_6half_tEfNS_4arch4Sm80ELb0ELb1ELb0ELb1ELb1ELb1ELb1ELb1EEENS1_21CollectiveEpilogueFwdINS6_IJS8_SA_S9_EEENS6_IJNS7_ILi1EEESI_SI_EEESC_SE_Li256ELb1ELb1ELb1ELb0EEENS1_36VarlenDynamicPersistentTileSchedulerILi128ELi48ELi256ELi256ELb1ELb1ELb0ELb1ELb0ELb1EEEEEEEEEvNT_6ParamsE)
        /*005c*/ 	.word	0x00000000


	//----- nvinfo : EIATTR_REGCOUNT
	.align		4
.L_26:
        /*0060*/ 	.byte	0x04, 0x2f
        /*0062*/ 	.short	(.L_28 - .L_27)
	.align		4
.L_27:
        /*0064*/ 	.word	index@(_ZN7cutlass13device_kernelIN5flash19enable_sm80_to_sm89INS1_16FlashAttnFwdSm80INS1_25CollectiveMainloopFwdSm80ILi8ELi1ELb0EN4cute5tupleIJNS5_1CILi128EEENS7_ILi64EEENS7_ILi256EEEEEELi256ENS_6half_tEfNS_4arch4Sm80ELb0ELb1ELb0ELb1ELb1ELb0ELb1ELb1EEENS1_21CollectiveEpilogueFwdINS6_IJS8_SA_S9_EEENS6_IJNS7_ILi1EEESI_SI_EEESC_SE_Li256ELb1ELb1ELb1ELb0EEENS1_36VarlenDynamicPersistentTileSchedulerILi128ELi64ELi256ELi256ELb1ELb1ELb0ELb1ELb0ELb1EEEEEEEEEvNT_6ParamsE)
        /*0068*/ 	.word	0x00000004


	//----- nvinfo : EIATTR_FRAME_SIZE
	.align		4
.L_28:
        /*006c*/ 	.byte	0x04, 0x11
        /*006e*/ 	.short	(.L_30 - .L_29)
	.align		4
.L_29:
        /*0070*/ 	.word	index@(_ZN7cutlass13device_kernelIN5flash19enable_sm80_to_sm89INS1_16FlashAttnFwdSm80INS1_25CollectiveMainloopFwdSm80ILi8ELi1ELb0EN4cute5tupleIJNS5_1CILi128EEENS7_ILi64EEENS7_ILi256EEEEEELi256ENS_6half_tEfNS_4arch4Sm80ELb0ELb1ELb0ELb1ELb1ELb0ELb1ELb1EEENS1_21CollectiveEpilogueFwdINS6_IJS8_SA_S9_EEENS6_IJNS7_ILi1EEESI_SI_EEESC_SE_Li256ELb1ELb1ELb1ELb0EEENS1_36VarlenDynamicPersistentTileSchedulerILi128ELi64ELi256ELi256ELb1ELb1ELb0ELb1ELb0ELb1EEEEEEEEEvNT_6ParamsE)
        /*0074*/ 	.word	0x00000000


	//----- nvinfo : EIATTR_REGCOUNT
	.align		4
.L_30:
        /*0078*/ 	.byte	0x04, 0x2f
        /*007a*/ 	.short	(.L_32 - .L_31)
	.align		4
.L_31:
        /*007c*/ 	.word	index@(_ZN7cutlass13device_kernelIN5flash19enable_sm80_to_sm89INS1_16FlashAttnFwdSm80INS1_25CollectiveMainloopFwdSm80ILi8ELi1ELb0EN4cute5tupleIJNS5_1CILi128EEENS7_ILi64EEENS7_ILi256EEEEEELi256ENS_6half_tEfNS_4arch4Sm80ELb0ELb1ELb0ELb0ELb1ELb0ELb1ELb1EEENS1_21CollectiveEpilogueFwdINS6_IJS8_SA_S9_EEENS6_IJNS7_ILi1EEESI_SI_EEESC_SE_Li256ELb0ELb1ELb1ELb0EEENS1_19SingleTileSchedulerILb0ELb1ELb1ELi128EEEEEEEEEvNT_6ParamsE)
        /*0080*/ 	.word	0x00000004


	//----- nvinfo : EIATTR_FRAME_SIZE
	.align		4
.L_32:
        /*0084*/ 	.byte	0x04, 0x11
        /*0086*/ 	.short	(.L_34 - .L_33)
	.align		4
.L_33:
        /*0088*/ 	.word	index@(_ZN7cutlass13device_kernelIN5flash19enable_sm80_to_sm89INS1_16FlashAttnFwdSm80INS1_25CollectiveMainloopFwdSm80ILi8ELi1ELb0EN4cute5tupleIJNS5_1CILi128EEENS7_ILi64EEENS7_ILi256EEEEEELi256ENS_6half_tEfNS_4arch4Sm80ELb0ELb1ELb0ELb0ELb1ELb0ELb1ELb1EEENS1_21CollectiveEpilogueFwdINS6_IJS8_SA_S9_EEENS6_IJNS7_ILi1EEESI_SI_EEESC_SE_Li256ELb0ELb1ELb1ELb0EEENS1_19SingleTileSchedulerILb0ELb1ELb1ELi128EEEEEEEEEvNT_6ParamsE)
        /*008c*/ 	.word	0x00000000


	//----- nvinfo : EIATTR_REGCOUNT
	.align		4
.L_34:
        /*0090*/ 	.byte	0x04, 0x2f
        /*0092*/ 	.short	(.L_36 - .L_35)
	.align		4
.L_35:
        /*0094*/ 	.word	index@(_ZN7cutlass13device_kernelIN5flash19enable_sm80_to_sm89INS1_16FlashAttnFwdSm80INS1_25CollectiveMainloopFwdSm80ILi8ELi1ELb0EN4cute5tupleIJNS5_1CILi128EEENS7_ILi48EEENS7_ILi256EEEEEELi256ENS_6half_tEfNS_4arch4Sm80ELb0ELb0ELb0ELb1ELb1ELb1ELb1ELb1EEENS1_21CollectiveEpilogueFwdINS6_IJS8_SA_S9_EEENS6_IJNS7_ILi1EEESI_SI_EEESC_SE_Li256ELb1ELb1ELb1ELb0EEENS1_36VarlenDynamicPersistentTileSchedulerILi128ELi48ELi256ELi256ELb1ELb1ELb0ELb0ELb1ELb1EEEEEEEEEvNT_6ParamsE)
        /*0098*/ 	.word	0x00000004


	//----- nvinfo : EIATTR_FRAME_SIZE
	.align		4
.L_36:
        /*009c*/ 	.byte	0x04, 0x11
        /*009e*/ 	.short	(.L_38 - .L_37)
	.align		4
.L_37:
        /*00a0*/ 	.word	index@(_ZN7cutlass13device_kernelIN5flash19enable_sm80_to_sm89INS1_16FlashAttnFwdSm80INS1_25CollectiveMainloopFwdSm80ILi8ELi1ELb0EN4cute5tupleIJNS5_1CILi128EEENS7_ILi48EEENS7_ILi256EEEEEELi256ENS_6half_tEfNS_4arch4Sm80ELb0ELb0ELb0ELb1ELb1ELb1ELb1ELb1EEENS1_21CollectiveEpilogueFwdINS6_IJS8_SA_S9_EEENS6_IJNS7_ILi1EEESI_SI_EEESC_SE_Li256ELb1ELb1ELb1ELb0EEENS1_36VarlenDynamicPersistentTileSchedulerILi128ELi48ELi256ELi256ELb1ELb1ELb0ELb0ELb1ELb1EEEEEEEEEvNT_6ParamsE)
        /*00a4*/ 	.word	0x00000000


	//----- nvinfo : EIATTR_REGCOUNT
	.align		4
.L_38:
        /*00a8*/ 	.byte	0x04, 0x2f
        /*00aa*/ 	.short	(.L_40 - .L_39)
	.align		4
.L_39:
        /*00ac*/ 	.word	index@(_ZN7cutlass13device_kernelIN5flash19enable_sm80_to_sm89INS1_16FlashAttnFwdSm80INS1_25CollectiveMainloopFwdSm80ILi8ELi1ELb0EN4cute5tupleIJNS5_1CILi128EEENS7_ILi64EEENS7_ILi256EEEEEELi256ENS_6half_tEfNS_4arch4Sm80ELb0ELb0ELb0ELb1ELb1ELb0ELb1ELb1EEENS1_21CollectiveEpilogueFwdINS6_IJS8_SA_S9_EEENS6_IJNS7_ILi1EEESI_SI_EEESC_SE_Li256ELb1ELb1ELb1ELb0EEENS1_36VarlenDynamicPersistentTileSchedulerILi128ELi64ELi256ELi256ELb1ELb1ELb0ELb0ELb1ELb1EEEEEEEEEvNT_6ParamsE)
        /*00b0*/ 	.word	0x00000004


	//----- nvinfo : EIATTR_FRAME_SIZE
	.align		4
.L_40:
        /*00b4*/ 	.byte	0x04, 0x11
        /*00b6*/ 	.short	(.L_42 - .L_41)
	.align		4
.L_41:
        /*00b8*/ 	.word	index@(_ZN7cutlass13device_kernelIN5flash19enable_sm80_to_sm89INS1_16FlashAttnFwdSm80INS1_25CollectiveMainloopFwdSm80ILi8ELi1ELb0EN4cute5tupleIJNS5_1CILi128EEENS7_ILi64EEENS7_ILi256EEEEEELi256ENS_6half_tEfNS_4arch4Sm80ELb0ELb0ELb0ELb1ELb1ELb0ELb1ELb1EEENS1_21CollectiveEpilogueFwdINS6_IJS8_SA_S9_EEENS6_IJNS7_ILi1EEESI_SI_EEESC_SE_Li256ELb1ELb1ELb1ELb0EEENS1_36VarlenDynamicPersistentTileSchedulerILi128ELi64ELi256ELi256ELb1ELb1ELb0ELb0ELb1ELb1EEEEEEEEEvNT_6ParamsE)
        /*00bc*/ 	.word	0x00000000


	//----- nvinfo : EIATTR_REGCOUNT
	.align		4
.L_42:
        /*00c0*/ 	.byte	0x04, 0x2f
        /*00c2*/ 	.short	(.L_44 - .L_43)
	.align		4
.L_43:
        /*00c4*/ 	.word	index@(_ZN7cutlass13device_kernelIN5flash19enable_sm80_to_sm89INS1_16FlashAttnFwdSm80INS1_25CollectiveMainloopFwdSm80ILi8ELi1ELb0EN4cute5tupleIJNS5_1CILi128EEENS7_ILi96EEENS7_ILi256EEEEEELi256ENS_6half_tEfNS_4arch4Sm80ELb0ELb0ELb0ELb0ELb1ELb0ELb1ELb1EEENS1_21CollectiveEpilogueFwdINS6_IJS8_SA_S9_EEENS6_IJNS7_ILi1EEESI_SI_EEESC_SE_Li256ELb0ELb1ELb1ELb0EEENS1_19SingleTileSchedulerILb0ELb1ELb1ELi128EEEEEEEEEvNT_6ParamsE)
        /*00c8*/ 	.word	0x00000004


	//----- nvinfo : EIATTR_FRAME_SIZE
	.align		4
.L_44:
        /*00cc*/ 	.byte	0x04, 0x11
        /*00ce*/ 	.short	(.L_46 - .L_45)
	.align		4
.L_45:
        /*00d0*/ 	.word	index@(_ZN7cutlass13device_kernelIN5flash19enable_sm80_to_sm89INS1_16FlashAttnFwdSm80INS1_25CollectiveMainloopFwdSm80ILi8ELi1ELb0EN4cute5tupleIJNS5_1CILi128EEENS7_ILi96EEENS7_ILi256EEEEEELi256ENS_6half_tEfNS_4arch4Sm80ELb0ELb0ELb0ELb0ELb1ELb0ELb1ELb1EEENS1_21CollectiveEpilogueFwdINS6_IJS8_SA_S9_EEENS6_IJNS7_ILi1EEESI_SI_EEESC_SE_Li256ELb0ELb1ELb1ELb0EEENS1_19SingleTileSchedulerILb0ELb1ELb1ELi128EEEEEEEEEvNT_6ParamsE)
        /*00d4*/ 	.word	0x00000000


	//----- nvinfo : EIATTR_REGCOUNT
	.align		4
.L_46:
        /*00d8*/ 	.byte	0x04, 0x2f
        /*00da*/ 	.short	(.L_48 - .L_47)
	.align		4
.L_47:
        /*00dc*/ 	.word	index@(_ZN7cutlass13device_kernelIN5flash19enable_sm80_to_sm89INS1_16FlashAttnFwdSm80INS1_25CollectiveMainloopFwdSm80ILi8ELi1ELb0EN4cute5tupleIJNS5_1CILi128EEENS7_ILi32EEENS7_ILi256EEEEEELi256ENS_6half_tEfNS_4arch4Sm80ELb1ELb0ELb0ELb1ELb1ELb1ELb1ELb1EEENS1_21CollectiveEpilogueFwdINS6_IJS8_SA_S9_EEENS6_IJNS7_ILi1EEESI_SI_EEESC_SE_Li256ELb1ELb1ELb1ELb0EEENS1_36VarlenDynamicPersistentTileSchedulerILi128ELi32ELi256ELi256ELb1ELb1ELb0ELb1ELb1ELb1EEEEEEEEEvNT_6ParamsE)
        /*00e0*/ 	.word	0x00000004


	//----- nvinfo : EIATTR_FRAME_SIZE
	.align		4
.L_48:
        /*00e4*/ 	.byte	0x04, 0x11
        /*00e6*/ 	.short	(.L_50 - .L_49)
	.align		4
.L_49:
        /*00e8*/ 	.word	index@(_ZN7cutlass13device_kernelIN5flash19enable_sm80_to_sm89INS1_16FlashAttnFwdSm80INS1_25CollectiveMainloopFwdSm80ILi8ELi1ELb0EN4cute5tupleIJNS5_1CILi128EEENS7_ILi32EEENS7_ILi256EEEEEELi256ENS_6half_tEfNS_4arch4Sm80ELb1ELb0ELb0ELb1ELb1ELb1ELb1ELb1EEENS1_21CollectiveEpilogueFwdINS6_IJS8_SA_S9_EEENS6_IJNS7_ILi1EEESI_SI_EEESC_SE_Li256ELb1ELb1ELb1ELb0EEENS1_36VarlenDynamicPersistentTileSchedulerILi128ELi32ELi256ELi256ELb1ELb1ELb0ELb1ELb1ELb1EEEEEEEEEvNT_6ParamsE)
        /*00ec*/ 	.word	0x00000000


	//----- nvinfo : EIATTR_REGCOUNT
	.align		4
.L_50:
        /*00f0*/ 	.byte	0x04, 0x2f
        /*00f2*/ 	.short	(.L_52 - .L_51)
	.align		4
.L_51:
        /*00f4*/ 	.word	index@(_ZN7cutlass13device_kernelIN5flash19enable_sm80_to_sm89INS1_16FlashAttnFwdSm80INS1_25CollectiveMainloopFwdSm80ILi8ELi1ELb1EN4cute5tupleIJNS5_1CILi128EEENS7_ILi48EEENS7_ILi256EEEEEELi256ENS_6half_tEfNS_4arch4Sm80ELb1ELb0ELb0ELb1ELb1ELb0ELb1ELb1EEENS1_21CollectiveEpilogueFwdINS6_IJS8_SA_S9_EEENS6_IJNS7_ILi1EEESI_SI_EEESC_SE_Li256ELb1ELb1ELb1ELb0EEENS1_36VarlenDynamicPersistentTileSchedulerILi128ELi48ELi256ELi256ELb1ELb1ELb0ELb1ELb1ELb1EEEEEEEEEvNT_6ParamsE)
        /*00f8*/ 	.word	0x00000004


	//----- nvinfo : EIATTR_FRAME_SIZE
	.align		4
.L_52:
        /*00fc*/ 	.byte	0x04, 0x11
        /*00fe*/ 	.short	(.L_54 - .L_53)
	.align		4
.L_53:
        /*0100*/ 	.word	index@(_ZN7cutlass13device_kernelIN5flash19enable_sm80_to_sm89INS1_16FlashAttnFwdSm80INS1_25CollectiveMainloopFwdSm80ILi8ELi1ELb1EN4cute5tupleIJNS5_1CILi128EEENS7_ILi48EEENS7_ILi256EEEEEELi256ENS_6half_tEfNS_4arch4Sm80ELb1ELb0ELb0ELb1ELb1ELb0ELb1ELb1EEENS1_21CollectiveEpilogueFwdINS6_IJS8_SA_S9_EEENS6_IJNS7_ILi1EEESI_SI_EEESC_SE_Li256ELb1ELb1ELb1ELb0EEENS1_36VarlenDynamicPersistentTileSchedulerILi128ELi48ELi256ELi256ELb1ELb1ELb0ELb1ELb1ELb1EEEEEEEEEvNT_6ParamsE)
        /*0104*/ 	.word	0x00000000


	//----- nvinfo : EIATTR_REGCOUNT
	.align		4
.L_54:
        /*0108*/ 	.byte	0x04, 0x2f
        /*010a*/ 	.short	(.L_56 - .L_55)
	.align		4
.L_55:
        /*010c*/ 	.word	index@(_ZN7cutlass13device_kernelIN5flash19enable_sm80_to_sm89INS1_16FlashAttnFwdSm80INS1_25CollectiveMainloopFwdSm80ILi8ELi1ELb1EN4cute5tupleIJNS5_1CILi128EEENS7_ILi64EEENS7_ILi256EEEEEELi256ENS_6half_tEfNS_4arch4Sm80ELb1ELb0ELb0ELb0ELb1ELb0ELb1ELb1EEENS1_21CollectiveEpilogueFwdINS6_IJS8_SA_S9_EEENS6_IJNS7_ILi1EEESI_SI_EEESC_SE_Li256ELb0ELb1ELb1ELb0EEENS1_30DynamicPersistentTileSchedulerILi256ELi256ELb1ELb1ELb0EEEEEEEEEvNT_6ParamsE)
        /*0110*/ 	.word	0x00000004


	//----- nvinfo : EIATTR_FRAME_SIZE
	.align		4
.L_56:
        /*0114*/ 	.byte	0x04, 0x11
        /*0116*/ 	.short	(.L_58 - .L_57)
	.align		4
.L_57:
        /*0118*/ 	.word	index@(_ZN7cutlass13device_kernelIN5flash19enable_sm80_to_sm89INS1_16FlashAttnFwdSm80INS1_25CollectiveMainloopFwdSm80ILi8ELi1ELb1EN4cute5tupleIJNS5_1CILi128EEENS7_ILi64EEENS7_ILi256EEEEEELi256ENS_6half_tEfNS_4arch4Sm80ELb1ELb0ELb0ELb0ELb1ELb0ELb1ELb1EEENS1_21CollectiveEpilogueFwdINS6_IJS8_SA_S9_EEENS6_IJNS7_ILi1EEESI_SI_EEESC_SE_Li256ELb0ELb1ELb1ELb0EEENS1_30DynamicPersistentTileSchedulerILi256ELi256ELb1ELb1ELb0EEEEEEEEEvNT_6ParamsE)
        /*011c*/ 	.word	0x00000000


	//----- nvinfo : EIATTR_REGCOUNT
	.align		4
.L_58:
        /*0120*/ 	.byte	0x04, 0x2f
        /*0122*/ 	.short	(.L_60 - .L_59)
	.align		4
.L_59:
        /*0124*/ 	.word	index@(_ZN7cutlass13device_kernelIN5flash19enable_sm80_to_sm89INS1_16FlashAttnFwdSm80INS1_25CollectiveMainloopFwdSm80ILi8ELi1ELb0EN4cute5tupleIJNS5_1CILi128EEENS7_ILi32EEENS7_ILi256EEEEEELi256ENS_6half_tEfNS_4arch4Sm80ELb0ELb1ELb0ELb1ELb1ELb1ELb1ELb1EEENS1_21CollectiveEpilogueFwdINS6_IJS8_SA_S9_EEENS6_IJNS7_ILi1EEESI_SI_EEESC_SE_Li256ELb1ELb1ELb1ELb0EEENS1_36VarlenDynamicPersistentTileSchedulerILi128ELi32ELi256ELi256ELb1ELb1ELb0ELb1ELb0ELb1EEEEEEEEEvNT_6ParamsE)
        /*0128*/ 	.word	0x00000004


	//----- nvinfo : EIATTR_FRAME_SIZE
	.align		4
.L_60:
        /*012c*/ 	.byte	0x04, 0x11
        /*012e*/ 	.short	(.L_62 - .L_61)
	.align		4
.L_61:
        /*0130*/ 	.word	index@(_ZN7cutlass13device_kernelIN5flash19enable_sm80_to_sm89INS1_16FlashAttnFwdSm80INS1_25CollectiveMainloopFwdSm80ILi8ELi1ELb0EN4cute5tupleIJNS5_1CILi128EEENS7_ILi32EEENS7_ILi256EEEEEELi256ENS_6half_tEfNS_4arch4Sm80ELb0ELb1ELb0ELb1ELb1ELb1ELb1ELb1EEENS1_21CollectiveEpilogueFwdINS6_IJS8_SA_S9_EEENS6_IJNS7_ILi1EEESI_SI_EEESC_SE_Li256ELb1ELb1ELb1ELb0EEENS1_36VarlenDynamicPersistentTileSchedulerILi128ELi32ELi256ELi256ELb1ELb1ELb0ELb1ELb0ELb1EEEEEEEEEvNT_6ParamsE)
        /*0134*/ 	.word	0x00000000


	//----- nvinfo : EIATTR_REGCOUNT
	.align		4
.L_62:
        /*0138*/ 	.byte	0x04, 0x2f
        /*013a*/ 	.short	(.L_64 - .L_63)
	.align		4
.L_63:
        /*013c*/ 	.word	index@(_ZN7cutlass13device_kernelIN5flash19enable_sm80_to_sm89INS1_16FlashAttnFwdSm80INS1_25CollectiveMainloopFwdSm80ILi8ELi1ELb1EN4cute5tupleIJNS5_1CILi128EEENS7_ILi48EEENS7_ILi256EEEEEELi256ENS_6half_tEfNS_4arch4Sm80ELb0ELb1ELb0ELb1ELb1ELb0ELb1ELb1EEENS1_21CollectiveEpilogueFwdINS6_IJS8_SA_S9_EEENS6_IJNS7_ILi1EEESI_SI_EEESC_SE_Li256ELb1ELb1ELb1ELb0EEENS1_36VarlenDynamicPersistentTileSchedulerILi128ELi48ELi256ELi256ELb1ELb1ELb0ELb1ELb0ELb1EEEEEEEEEvNT_6ParamsE)
        /*0140*/ 	.word	0x00000004


	//----- nvinfo : EIATTR_FRAME_SIZE
	.align		4
.L_64:
        /*0144*/ 	.byte	0x04, 0x11
        /*0146*/ 	.short	(.L_66 - .L_65)
	.align		4
.L_65:
        /*0148*/ 	.word	index@(_ZN7cutlass13device_kernelIN5flash19enable_sm80_to_sm89INS1_16FlashAttnFwdSm80INS1_25CollectiveMainloopFwdSm80ILi8ELi1ELb1EN4cute5tupleIJNS5_1CILi128EEENS7_ILi48EEENS7_ILi256EEEEEELi256ENS_6half_tEfNS_4arch4Sm80ELb0ELb1ELb0ELb1ELb1ELb0ELb1ELb1EEENS1_21CollectiveEpilogueFwdINS6_IJS8_SA_S9_EEENS6_IJNS7_ILi1EEESI_SI_EEESC_SE_Li256ELb1ELb1ELb1ELb0EEENS1_36VarlenDynamicPersistentTileSchedulerILi128ELi48ELi256ELi256ELb1ELb1ELb0ELb1ELb0ELb1EEEEEEEEEvNT_6ParamsE)
        /*014c*/ 	.word	0x00000000


	//----- nvinfo : EIATTR_REGCOUNT
	.align		4
.L_66:
        /*0150*/ 	.byte	0x04, 0x2f
        /*0152*/ 	.short	(.L_68 - .L_67)
	.align		4
.L_67:
        /*0154*/ 	.word	index@(_ZN7cutlass13device_kernelIN5flash19enable_sm80_to_sm89INS1_16FlashAttnFwdSm80INS1_25CollectiveMainloopFwdSm80ILi8ELi1ELb1EN4cute5tupleIJNS5_1CILi128EEENS7_ILi48EEENS7_ILi256EEEEEELi256ENS_6half_tEfNS_4arch4Sm80ELb0ELb1ELb0ELb0ELb1ELb0ELb1ELb1EEENS1_21CollectiveEpilogueFwdINS6_IJS8_SA_S9_EEENS6_IJNS7_ILi1EEESI_SI_EEESC_SE_Li256ELb0ELb1ELb1ELb0EEENS1_19SingleTileSchedulerILb0ELb1ELb1ELi128EEEEEEEEEvNT_6ParamsE)
        /*0158*/ 	.word	0x00000004


	//----- nvinfo : EIATTR_FRAME_SIZE
	.align		4
.L_68:
        /*015c*/ 	.byte	0x04, 0x11
        /*015e*/ 	.short	(.L_70 - .L_69)
	.align		4
.L_69:
        /*0160*/ 	.word	index@(_ZN7cutlass13device_kernelIN5flash19enable_sm80_to_sm89INS1_16FlashAttnFwdSm80INS1_25CollectiveMainloopFwdSm80ILi8ELi1ELb1EN4cute5tupleIJNS5_1CILi128EEENS7_ILi48EEENS7_ILi256EEEEEELi256ENS_6half_tEfNS_4arch4Sm80ELb0ELb1ELb0ELb0ELb1ELb0ELb1ELb1EEENS1_21CollectiveEpilogueFwdINS6_IJS8_SA_S9_EEENS6_IJNS7_ILi1EEESI_SI_EEESC_SE_Li256ELb0ELb1ELb1ELb0EEENS1_19SingleTileSchedulerILb0ELb1ELb1ELi128EEEEEEEEEvNT_6ParamsE)
        /*0164*/ 	.word	0x00000000


	//----- nvinfo : EIATTR_REGCOUNT
	.align		4
.L_70:
        /*0168*/ 	.byte	0x04, 0x2f
        /*016a*/ 	.short	(.L_72 - .L_71)
	.align		4
.L_71:
        /*016c*/ 	.word	index@(_ZN7cutlass13device_kernelIN5flash19enable_sm80_to_sm89INS1_16FlashAttnFwdSm80INS1_25CollectiveMainloopFwdSm80ILi8ELi1ELb0EN4cute5tupleIJNS5_1CILi128EEENS7_ILi32EEENS7_ILi256EEEEEELi256ENS_6half_tEfNS_4arch4Sm80ELb0ELb0ELb0ELb1ELb1ELb1ELb1ELb1EEENS1_21CollectiveEpilogueFwdINS6_IJS8_SA_S9_EEENS6_IJNS7_ILi1EEESI_SI_EEESC_SE_Li256ELb1ELb1ELb1ELb0EEENS1_36VarlenDynamicPersistentTileSchedulerILi128ELi32ELi256ELi256ELb1ELb1ELb0ELb0ELb1ELb1EEEEEEEEEvNT_6ParamsE)
        /*0170*/ 	.word	0x00000004


	//----- nvinfo : EIATTR_FRAME_SIZE
	.align		4
.L_72:
        /*0174*/ 	.byte	0x04, 0x11
        /*0176*/ 	.short	(.L_74 - .L_73)
	.align		4
.L_73:
        /*0178*/ 	.word	index@(_ZN7cutlass13device_kernelIN5flash19enable_sm80_to_sm89INS1_16FlashAttnFwdSm80INS1_25CollectiveMainloopFwdSm80ILi8ELi1ELb0EN4cute5tupleIJNS5_1CILi128EEENS7_ILi32EEENS7_ILi256EEEEEELi256ENS_6half_tEfNS_4arch4Sm80ELb0ELb0ELb0ELb1ELb1ELb1ELb1ELb1EEENS1_21CollectiveEpilogueFwdINS6_IJS8_SA_S9_EEENS6_IJNS7_ILi1EEESI_SI_EEESC_SE_Li256ELb1ELb1ELb1ELb0EEENS1_36VarlenDynamicPersistentTileSchedulerILi128ELi32ELi256ELi256ELb1ELb1ELb0ELb0ELb1ELb1EEEEEEEEEvNT_6ParamsE)
        /*017c*/ 	.word	0x00000000


	//----- nvinfo : EIATTR_REGCOUNT
	.align		4
.L_74:
        /*0180*/ 	.byte	0x04, 0x2f
        /*0182*/ 	.short	(.L_76 - .L_75)
	.align		4
.L_75:
        /*0184*/ 	.word	index@(_ZN7cutlass13device_kernelIN5flash19enable_sm80_to_sm89INS1_16FlashAttnFwdSm80INS1_25CollectiveMainloopFwdSm80ILi8ELi1ELb1EN4cute5tupleIJNS5_1CILi128EEENS7_ILi48EEENS7_ILi256EEEEEELi256ENS_6half_tEfNS_4arch4Sm80ELb0ELb0ELb0ELb1ELb1ELb0ELb1ELb1EEENS1_21CollectiveEpilogueFwdINS6_IJS8_SA_S9_EEENS6_IJNS7_ILi1EEESI_SI_EEESC_SE_Li256ELb1ELb1ELb1ELb0EEENS1_36VarlenDynamicPersistentTileSchedulerILi128ELi48ELi256ELi256ELb1ELb1ELb0ELb0ELb1ELb1EEEEEEEEEvNT_6ParamsE)
        /*0188*/ 	.word	0x00000004


	//----- nvinfo : EIATTR_FRAME_SIZE
	.align		4
.L_76:
        /*018c*/ 	.byte	0x04, 0x11
        /*018e*/ 	.short	(.L_78 - .L_77)
	.align		4
.L_77:
        /*0190*/ 	.word	index@(_ZN7cutlass13device_kernelIN5flash19enable_sm80_to_sm89INS1_16FlashAttnFwdSm80INS1_25CollectiveMainloopFwdSm80ILi8ELi1ELb1EN4cute5tupleIJNS5_1CILi128EEENS7_ILi48EEENS7_ILi256EEEEEELi256ENS_6half_tEfNS_4arch4Sm80ELb0ELb0ELb0ELb1ELb1ELb0ELb1ELb1EEENS1_21CollectiveEpilogueFwdINS6_IJS8_SA_S9_EEENS6_IJNS7_ILi1EEESI_SI_EEESC_SE_Li256ELb1ELb1ELb1ELb0EEENS1_36VarlenDynamicPersistentTileSchedulerILi128ELi48ELi256ELi256ELb1ELb1ELb0ELb0ELb1ELb1EEEEEEEEEvNT_6ParamsE)
        /*0194*/ 	.word	0x00000000


	//----- nvinfo : EIATTR_REGCOUNT
	.align		4
.L_78:
        /*0198*/ 	.byte	0x04, 0x2f
        /*019a*/ 	.short	(.L_80 - .L_79)
	.align		4
.L_79:
        /*019c*/ 	.word	index@(_ZN7cutlass13device_kernelIN5flash19enable_sm80_to_sm89INS1_16FlashAttnFwdSm80INS1_25CollectiveMainloopFwdSm80ILi8ELi1ELb1EN4cute5tupleIJNS5_1CILi128EEENS7_ILi64EEENS7_ILi256EEEEEELi256ENS_6half_tEfNS_4arch4Sm80ELb0ELb0ELb0ELb0ELb1ELb0ELb1ELb1EEENS1_21CollectiveEpilogueFwdINS6_IJS8_SA_S9_EEENS6_IJNS7_ILi1EEESI_SI_EEESC_SE_Li256ELb0ELb1ELb1ELb0EEENS1_19SingleTileSchedulerILb0ELb1ELb1ELi128EEEEEEEEEvNT_6ParamsE)
        /*01a0*/ 	.word	0x00000004


	//----- nvinfo : EIATTR_FRAME_SIZE
	.align		4
.L_80:
        /*01a4*/ 	.byte	0x04, 0x11
        /*01a6*/ 	.short	(.L_82 - .L_81)
	.align		4
.L_81:
        /*01a8*/ 	.word	index@(_ZN7cutlass13device_kernelIN5flash19enable_sm80_to_sm89INS1_16FlashAttnFwdSm80INS1_25CollectiveMainloopFwdSm80ILi8ELi1ELb1EN4cute5tupleIJNS5_1CILi128EEENS7_ILi64EEENS7_ILi256EEEEEELi256ENS_6half_tEfNS_4arch4Sm80ELb0ELb0ELb0ELb0ELb1ELb0ELb1ELb1EEENS1_21CollectiveEpilogueFwdINS6_IJS8_SA_S9_EEENS6_IJNS7_ILi1EEESI_SI_EEESC_SE_Li256ELb0ELb1ELb1ELb0EEENS1_19SingleTileSchedulerILb0ELb1ELb1ELi128EEEEEEEEEvNT_6ParamsE)
        /*01ac*/ 	.word	0x00000000


	//----- nvinfo : EIATTR_REGCOUNT
	.align		4
.L_82:
        /*01b0*/ 	.byte	0x04, 0x2f
        /*01b2*/ 	.short	(.L_84 - .L_83)
	.align		4
.L_83:
        /*01b4*/ 	.word	index@(_ZN7cutlass13device_kernelIN5flash19enable_sm80_to_sm89INS1_16FlashAttnFwdSm80INS1_25CollectiveMainloopFwdSm80ILi8ELi1ELb0EN4cute5tupleIJNS5_1CILi128EEENS7_ILi48EEENS7_ILi256EEEEEELi256ENS_6half_tEfNS_4arch4Sm80ELb1ELb0ELb1ELb1ELb1ELb1ELb1ELb1EEENS1_21CollectiveEpilogueFwdINS6_IJS8_SA_S9_EEENS6_IJNS7_ILi1EEESI_SI_EEESC_SE_Li256ELb1ELb1ELb1ELb0EEENS1_36VarlenDynamicPersistentTileSchedulerILi128ELi48ELi256ELi256ELb1ELb1ELb0ELb1ELb1ELb1EEEEEEEEEvNT_6ParamsE)
        /*01b8*/ 	.word	0x00000004


	//----- nvinfo : EIATTR_FRAME_SIZE
	.align		4
.L_84:
        /*01bc*/ 	.byte	0x04, 0x11
        /*01be*/ 	.short	(.L_86 - .L_85)
	.align		4
.L_85:
        /*01c0*/ 	.word	index@(_ZN7cutlass13device_kernelIN5flash19enable_sm80_to_sm89INS1_16FlashAttnFwdSm80INS1_25CollectiveMainloopFwdSm80ILi8ELi1ELb0EN4cute5tupleIJNS5_1CILi128EEENS7_ILi48EEENS7_ILi256EEEEEELi256ENS_6half_tEfNS_4arch4Sm80ELb1ELb0ELb1ELb1ELb1ELb1ELb1ELb1EEENS1_21CollectiveEpilogueFwdINS6_IJS8_SA_S9_EEENS6_IJNS7_ILi1EEESI_SI_EEESC_SE_Li256ELb1ELb1ELb1ELb0EEENS1_36VarlenDynamicPersistentTileSchedulerILi128ELi48ELi256ELi256ELb1ELb1ELb0ELb1ELb1ELb1EEEEEEEEEvNT_6ParamsE)
        /*01c4*/ 	.word	0x00000000


	//----- nvinfo : EIATTR_REGCOUNT
	.align		4
.L_86:
        /*01c8*/ 	.byte	0x04, 0x2f
        /*01ca*/ 	.short	(.L_88 - .L_87)
	.align		4
.L_87:
        /*01cc*/ 	.word	index@(_ZN7cutlass13device_kernelIN5flash19enable_sm80_to_sm89INS1_16FlashAttnFwdSm80INS1_25CollectiveMainloopFwdSm80ILi8ELi1ELb0EN4cute5tupleIJNS5_1CILi128EEENS7_ILi64EEENS7_ILi256EEEEEELi256ENS_6half_tEfNS_4arch4Sm80ELb1ELb0ELb1ELb1ELb1ELb0ELb1ELb1EEENS1_21CollectiveEpilogueFwdINS6_IJS8_SA_S9_EEENS6_IJNS7_ILi1EEESI_SI_EEESC_SE_Li256ELb1ELb1ELb1ELb0EEENS1_36VarlenDynamicPersistentTileSchedulerILi128ELi64ELi256ELi256ELb1ELb1ELb0ELb1ELb1ELb1EEEEEEEEEvNT_6ParamsE)
        /*01d0*/ 	.word	0x00000004


	//----- nvinfo : EIATTR_FRAME_SIZE
	.align		4
.L_88:
        /*01d4*/ 	.byte	0x04, 0x11
        /*01d6*/ 	.short	(.L_90 - .L_89)
	.align		4
.L_89:
        /*01d8*/ 	.word	index@(_ZN7cutlass13device_kernelIN5flash19enable_sm80_to_sm89INS1_16FlashAttnFwdSm80INS1_25CollectiveMainloopFwdSm80ILi8ELi1ELb0EN4cute5tupleIJNS5_1CILi128EEENS7_ILi64EEENS7_ILi256EEEEEELi256ENS_6half_tEfNS_4arch4Sm80ELb1ELb0ELb1ELb1ELb1ELb0ELb1ELb1EEENS1_21CollectiveEpilogueFwdINS6_IJS8_SA_S9_EEENS6_IJNS7_ILi1EEESI_SI_EEESC_SE_Li256ELb1ELb1ELb1ELb0EEENS1_36VarlenDynamicPersistentTileSchedulerILi128ELi64ELi256ELi256ELb1ELb1ELb0ELb1ELb1ELb1EEEEEEEEEvNT_6ParamsE)
        /*01dc*/ 	.word	0x00000000


	//----- nvinfo : EIATTR_REGCOUNT
	.align		4
.L_90:
        /*01e0*/ 	.byte	0x04, 0x2f
        /*01e2*/ 	.short	(.L_92 - .L_91)
	.align		4
.L_91:
        /*01e4*/ 	.word	index@(_ZN7cutlass13device_kernelIN5flash19enable_sm80_to_sm89INS1_16FlashAttnFwdSm80INS1_25CollectiveMainloopFwdSm80ILi8ELi1ELb0EN4cute5tupleIJNS5_1CILi128EEENS7_ILi96EEENS7_ILi256EEEEEELi256ENS_6half_tEfNS_4arch4Sm80ELb1ELb0ELb1ELb0ELb1ELb0ELb1ELb1EEENS1_21CollectiveEpilogueFwdINS6_IJS8_SA_S9_EEENS6_IJNS7_ILi1EEESI_SI_EEESC_SE_Li256ELb0ELb1ELb1ELb0EEENS1_30DynamicPersistentTileSchedulerILi256ELi256ELb1ELb1ELb0EEEEEEEEEvNT_6ParamsE)
        /*01e8*/ 	.word	0x00000004


	//----- nvinfo : EIATTR_FRAME_SIZE
	.align		4
.L_92:
        /*01ec*/ 	.byte	0x04, 0x11
        /*01ee*/ 	.short	(.L_94 - .L_93)
	.align		4
.L_93:
        /*01f0*/ 	.word	index@(_ZN7cutlass13device_kernelIN5flash19enable_sm80_to_sm89INS1_16FlashAttnFwdSm80INS1_25CollectiveMainloopFwdSm80ILi8ELi1ELb0EN4cute5tupleIJNS5_1CILi128EEENS7_ILi96EEENS7_ILi256EEEEEELi256ENS_6half_tEfNS_4arch4Sm80ELb1ELb0ELb1ELb0ELb1ELb0ELb1ELb1EEENS1_21CollectiveEpilogueFwdINS6_IJS8_SA_S9_EEENS6_IJNS7_ILi1EEESI_SI_EEESC_SE_Li256ELb0ELb1ELb1ELb0EEENS1_30DynamicPersistentTileSchedulerILi256ELi256ELb1ELb1ELb0EEEEEEEEEvNT_6ParamsE)
        /*01f4*/ 	.word	0x00000000


	//----- nvinfo : EIATTR_REGCOUNT
	.align		4
.L_94:
        /*01f8*/ 	.byte	0x04, 0x2f
        /*01fa*/ 	.short	(.L_96 - .L_95)
	.align		4
.L_95:
        /*01fc*/ 	.word	index@(_ZN7cutlass13device_kernelIN5flash19enable_sm80_to_sm89INS1_16FlashAttnFwdSm80INS1_25CollectiveMainloopFwdSm80ILi8ELi1ELb0EN4cute5tupleIJNS5_1CILi128EEENS7_ILi48EEENS7_ILi256EEEEEELi256ENS_6half_tEfNS_4arch4Sm80ELb0ELb1ELb1ELb1ELb1ELb1ELb1ELb1EEENS1_21CollectiveEpilogueFwdINS6_IJS8_SA_S9_EEENS6_IJNS7_ILi1EEESI_SI_EEESC_SE_Li256ELb1ELb1ELb1ELb0EEENS1_36VarlenDynamicPersistentTileSchedulerILi128ELi48ELi256ELi256ELb1ELb1ELb0ELb1ELb0ELb1EEEEEEEEEvNT_6ParamsE)
        /*0200*/ 	.word	0x00000004


	//----- nvinfo : EIATTR_FRAME_SIZE
	.align		4
.L_96:
        /*0204*/ 	.byte	0x04, 0x11
        /*0206*/ 	.short	(.L_98 - .L_97)
	.align		4
.L_97:
        /*0208*/ 	.word	index@(_ZN7cutlass13device_kernelIN5flash19enable_sm80_to_sm89INS1_16FlashAttnFwdSm80INS1_25CollectiveMainloopFwdSm80ILi8ELi1ELb0EN4cute5tupleIJNS5_1CILi128EEENS7_ILi48EEENS7_ILi256EEEEEELi256ENS_6half_tEfNS_4arch4Sm80ELb0ELb1ELb1ELb1ELb1ELb1ELb1ELb1EEENS1_21CollectiveEpilogueFwdINS6_IJS8_SA_S9_EEENS6_IJNS7_ILi1EEESI_SI_EEESC_SE_Li256ELb1ELb1ELb1ELb0EEENS1_36VarlenDynamicPersistentTileSchedulerILi128ELi48ELi256ELi256ELb1ELb1ELb0ELb1ELb0ELb1EEEEEEEEEvNT_6ParamsE)
        /*020c*/ 	.word	0x00000000


	//----- nvinfo : EIATTR_REGCOUNT
	.align		4
.L_98:
        /*0210*/ 	.byte	0x04, 0x2f
        /*0212*/ 	.short	(.L_100 - .L_99)
	.align		4
.L_99:
        /*0214*/ 	.word	index@(_ZN7cutlass13device_kernelIN5flash19enable_sm80_to_sm89INS1_16FlashAttnFwdSm80INS1_25CollectiveMainloopFwdSm80ILi8ELi1ELb0EN4cute5tupleIJNS5_1CILi128EEENS7_ILi64EEENS7_ILi256EEEEEELi256ENS_6half_tEfNS_4arch4Sm80ELb0ELb1ELb1ELb1ELb1ELb0ELb1ELb1EEENS1_21CollectiveEpilogueFwdINS6_IJS8_SA_S9_EEENS6_IJNS7_ILi1EEESI_SI_EEESC_SE_Li256ELb1ELb1ELb1ELb0EEENS1_36VarlenDynamicPersistentTileSchedulerILi128ELi64ELi256ELi256ELb1ELb1ELb0ELb1ELb0ELb1EEEEEEEEEvNT_6ParamsE)
        /*0218*/ 	.word	0x00000004


	//----- nvinfo : EIATTR_FRAME_SIZE
	.align		4
.L_100:
        /*021c*/ 	.byte	0x04, 0x11
        /*021e*/ 	.short	(.L_102 - .L_101)
	.align		4
.L_101:
        /*0220*/ 	.word	index@(_ZN7cutlass13device_kernelIN5flash19enable_sm80_to_sm89INS1_16FlashAttnFwdSm80INS1_25CollectiveMainloopFwdSm80ILi8ELi1ELb0EN4cute5tupleIJNS5_1CILi128EEENS7_ILi64EEENS7_ILi256EEEEEELi256ENS_6half_tEfNS_4arch4Sm80ELb0ELb1ELb1ELb1ELb1ELb0ELb1ELb1EEENS1_21CollectiveEpilogueFwdINS6_IJS8_SA_S9_EEENS6_IJNS7_ILi1EEESI_SI_EEESC_SE_Li256ELb1ELb1ELb1ELb0EEENS1_36VarlenDynamicPersistentTileSchedulerILi128ELi64ELi256ELi256ELb1ELb1ELb0ELb1ELb0ELb1EEEEEEEEEvNT_6ParamsE)
        /*0224*/ 	.word	0x00000000


	//----- nvinfo : EIATTR_REGCOUNT
	.align		4
.L_102:
        /*0228*/ 	.byte	0x04, 0x2f
        /*022a*/ 	.short	(.L_104 - .L_103)
	.align		4
.L_103:
        /*022c*/ 	.word	index@(_ZN7cutlass13device_kernelIN5flash19enable_sm80_to_sm89INS1_16FlashAttnFwdSm80INS1_25CollectiveMainloopFwdSm80ILi8ELi1ELb0EN4cute5tupleIJNS5_1CILi128EEENS7_ILi64EEENS7_ILi256EEEEEELi256ENS_6half_tEfNS_4arch4Sm80ELb0ELb1ELb1ELb0ELb1ELb0ELb1ELb1EEENS1_21CollectiveEpilogueFwdINS6_IJS8_SA_S9_EEENS6_IJNS7_ILi1EEESI_SI_EEESC_SE_Li256ELb0ELb1ELb1ELb0EEENS1_19SingleTileSchedulerILb0ELb1ELb1ELi128EEEEEEEEEvNT_6ParamsE)
        /*0230*/ 	.word	0x00000004


	//----- nvinfo : EIATTR_FRAME_SIZE
	.align		4
.L_104:
        /*0234*/ 	.byte	0x04, 0x11
        /*0236*/ 	.short	(.L_106 - .L_105)
	.align		4
.L_105:
        /*0238*/ 	.word	index@(_ZN7cutlass13device_kernelIN5flash19enable_sm80_to_sm89INS1_16FlashAttnFwdSm80INS1_25CollectiveMainloopFwdSm80ILi8ELi1ELb0EN4cute5tupleIJNS5_1CILi128EEENS7_ILi64EEENS7_ILi256EEEEEELi256ENS_6half_tEfNS_4arch4Sm80ELb0ELb1ELb1ELb0ELb1ELb0ELb1ELb1EEENS1_21CollectiveEpilogueFwdINS6_IJS8_SA_S9_EEENS6_IJNS7_ILi1EEESI_SI_EEESC_SE_Li256ELb0ELb1ELb1ELb0EEENS1_19SingleTileSchedulerILb0ELb1ELb1ELi128EEEEEEEEEvNT_6ParamsE)
        /*023c*/ 	.word	0x00000000


	//----- nvinfo : EIATTR_REGCOUNT
	.align		4
.L_106:
        /*0240*/ 	.byte	0x04, 0x2f
        /*0242*/ 	.short	(.L_108 - .L_107)
	.align		4
.L_107:
        /*0244*/ 	.word	index@(_ZN7cutlass13device_kernelIN5flash19enable_sm80_to_sm89INS1_16FlashAttnFwdSm80INS1_25CollectiveMainloopFwdSm80ILi8ELi1ELb0EN4cute5tupleIJNS5_1CILi128EEENS7_ILi48EEENS7_ILi256EEEEEELi256ENS_6half_tEfNS_4arch4Sm80ELb0ELb0ELb1ELb1ELb1ELb1ELb1ELb1EEENS1_21CollectiveEpilogueFwdINS6_IJS8_SA_S9_EEENS6_IJNS7_ILi1EEESI_SI_EEESC_SE_Li256ELb1ELb1ELb1ELb0EEENS1_36VarlenDynamicPersistentTileSchedulerILi128ELi48ELi256ELi256ELb1ELb1ELb0ELb0ELb1ELb1EEEEEEEEEvNT_6ParamsE)
        /*0248*/ 	.word	0x00000004


	//----- nvinfo : EIATTR_FRAME_SIZE
	.align		4
.L_108:
        /*024c*/ 	.byte	0x04, 0x11
        /*024e*/ 	.short	(.L_110 - .L_109)
	.align		4
.L_109:
        /*0250*/ 	.word	index@(_ZN7cutlass13device_kernelIN5flash19enable_sm80_to_sm89INS1_16FlashAttnFwdSm80INS1_25CollectiveMainloopFwdSm80ILi8ELi1ELb0EN4cute5tupleIJNS5_1CILi128EEENS7_ILi48EEENS7_ILi256EEEEEELi256ENS_6half_tEfNS_4arch4Sm80ELb0ELb0ELb1ELb1ELb1ELb1ELb1ELb1EEENS1_21CollectiveEpilogueFwdINS6_IJS8_SA_S9_EEENS6_IJNS7_ILi1EEESI_SI_EEESC_SE_Li256ELb1ELb1ELb1ELb0EEENS1_36VarlenDynamicPersistentTileSchedulerILi128ELi48ELi256ELi256ELb1ELb1ELb0ELb0ELb1ELb1EEEEEEEEEvNT_6ParamsE)
        /*0254*/ 	.word	0x00000000


	//----- nvinfo : EIATTR_REGCOUNT
	.align		4
.L_110:
        /*0258*/ 	.byte	0x04, 0x2f
        /*025a*/ 	.short	(.L_112 - .L_111)
	.align		4
.L_111:
        /*025c*/ 	.word	index@(_ZN7cutlass13device_kernelIN5flash19enable_sm80_to_sm89INS1_16FlashAttnFwdSm80INS1_25CollectiveMainloopFwdSm80ILi8ELi1ELb0EN4cute5tupleIJNS5_1CILi128EEENS7_ILi64EEENS7_ILi256EEEEEELi256ENS_6half_tEfNS_4arch4Sm80ELb0ELb0ELb1ELb1ELb1ELb0ELb1ELb1EEENS1_21CollectiveEpilogueFwdINS6_IJS8_SA_S9_EEENS6_IJNS7_ILi1EEESI_SI_EEESC_SE_Li256ELb1ELb1ELb1ELb0EEENS1_36VarlenDynamicPersistentTileSchedulerILi128ELi64ELi256ELi256ELb1ELb1ELb0ELb0ELb1ELb1EEEEEEEEEvNT_6ParamsE)
        /*0260*/ 	.word	0x00000004


	//----- nvinfo : EIATTR_FRAME_SIZE
	.align		4
.L_112:
        /*0264*/ 	.byte	0x04, 0x11
        /*0266*/ 	.short	(.L_114 - .L_113)
	.align		4
.L_113:
        /*0268*/ 	.word	index@(_ZN7cutlass13device_kernelIN5flash19enable_sm80_to_sm89INS1_16FlashAttnFwdSm80INS1_25CollectiveMainloopFwdSm80ILi8ELi1ELb0EN4cute5tupleIJNS5_1CILi128EEENS7_ILi64EEENS7_ILi256EEEEEELi256ENS_6half_tEfNS_4arch4Sm80ELb0ELb0ELb1ELb1ELb1ELb0ELb1ELb1EEENS1_21CollectiveEpilogueFwdINS6_IJS8_SA_S9_EEENS6_IJNS7_ILi1EEESI_SI_EEESC_SE_Li256ELb1ELb1ELb1ELb0EEENS1_36VarlenDynamicPersistentTileSchedulerILi128ELi64ELi256ELi256ELb1ELb1ELb0ELb0ELb1ELb1EEEEEEEEEvNT_6ParamsE)
        /*026c*/ 	.word	0x00000000


	//----- nvinfo : EIATTR_REGCOUNT
	.align		4
.L_114:
        /*0270*/ 	.byte	0x04, 0x2f
        /*0272*/ 	.short	(.L_116 - .L_115)
	.align		4
.L_115:
        /*0274*/ 	.word	index@(_ZN7cutlass13device_kernelIN5flash19enable_sm80_to_sm89INS1_16FlashAttnFwdSm80INS1_25CollectiveMainloopFwdSm80ILi8ELi1ELb0EN4cute5tupleIJNS5_1CILi128EEENS7_ILi96EEENS7_ILi256EEEEEELi256ENS_6half_tEfNS_4arch4Sm80ELb0ELb0ELb1ELb0ELb1ELb0ELb1ELb1EEENS1_21CollectiveEpilogueFwdINS6_IJS8_SA_S9_EEENS6_IJNS7_ILi1EEESI_SI_EEESC_SE_Li256ELb0ELb1ELb1ELb0EEENS1_19SingleTileSchedulerILb0ELb1ELb1ELi128EEEEEEEEEvNT_6ParamsE)
        /*0278*/ 	.word	0x00000004


	//----- nvinfo : EIATTR_FRAME_SIZE
	.align		4
.L_116:
        /*027c*/ 	.byte	0x04, 0x11
        /*027e*/ 	.short	(.L_118 - .L_117)
	.align		4
.L_117:
        /*0280*/ 	.word	index@(_ZN7cutlass13device_kernelIN5flash19enable_sm80_to_sm89INS1_16FlashAttnFwdSm80INS1_25CollectiveMainloopFwdSm80ILi8ELi1ELb0EN4cute5tupleIJNS5_1CILi128EEENS7_ILi96EEENS7_ILi256EEEEEELi256ENS_6half_tEfNS_4arch4Sm80ELb0ELb0ELb1ELb0ELb1ELb0ELb1ELb1EEENS1_21CollectiveEpilogueFwdINS6_IJS8_SA_S9_EEENS6_IJNS7_ILi1EEESI_SI_EEESC_SE_Li256ELb0ELb1ELb1ELb0EEENS1_19SingleTileSchedulerILb0ELb1ELb1ELi128EEEEEEEEEvNT_6ParamsE)
        /*0284*/ 	.word	0x00000000


	//----- nvinfo : EIATTR_REGCOUNT
	.align		4
.L_118:
        /*0288*/ 	.byte	0x04, 0x2f
        /*028a*/ 	.short	(.L_120 - .L_119)
	.align		4
.L_119:
        /*028c*/ 	.word	index@(_ZN7cutlass13device_kernelIN5flash19enable_sm80_to_sm89INS1_16FlashAttnFwdSm80INS1_25CollectiveMainloopFwdSm80ILi8ELi1ELb0EN4cute5tupleIJNS5_1CILi128EEENS7_ILi32EEENS7_ILi256EEEEEELi256ENS_6half_tEfNS_4arch4Sm80ELb1ELb0ELb1ELb1ELb1ELb1ELb1ELb1EEENS1_21CollectiveEpilogueFwdINS6_IJS8_SA_S9_EEENS6_IJNS7_ILi1EEESI_SI_EEESC_SE_Li256ELb1ELb1ELb1ELb0EEENS1_36VarlenDynamicPersistentTileSchedulerILi128ELi32ELi256ELi256ELb1ELb1ELb0ELb1ELb1ELb1EEEEEEEEEvNT_6ParamsE)
        /*0290*/ 	.word	0x00000004


	//----- nvinfo : EIATTR_FRAME_SIZE
	.align		4
.L_120:
        /*0294*/ 	.byte	0x04, 0x11
        /*0296*/ 	.short	(.L_122 - .L_121)
	.align		4
.L_121:
        /*0298*/ 	.word	index@(_ZN7cutlass13device_kernelIN5flash19enable_sm80_to_sm89INS1_16FlashAttnFwdSm80INS1_25CollectiveMainloopFwdSm80ILi8ELi1ELb0EN4cute5tupleIJNS5_1CILi128EEENS7_ILi32EEENS7_ILi256EEEEEELi256ENS_6half_tEfNS_4arch4Sm80ELb1ELb0ELb1ELb1ELb1ELb1ELb1ELb1EEENS1_21CollectiveEpilogueFwdINS6_IJS8_SA_S9_EEENS6_IJNS7_ILi1EEESI_SI_EEESC_SE_Li256ELb1ELb1ELb1ELb0EEENS1_36VarlenDynamicPersistentTileSchedulerILi128ELi32ELi256ELi256ELb1ELb1ELb0ELb1ELb1ELb1EEEEEEEEEvNT_6ParamsE)
        /*029c*/ 	.word	0x00000000


	//----- nvinfo : EIATTR_REGCOUNT
	.align		4
.L_122:
        /*02a0*/ 	.byte	0x04, 0x2f
        /*02a2*/ 	.short	(.L_124 - .L_123)
	.align		4
.L_123:
        /*02a4*/ 	.word	index@(_ZN7cutlass13device_kernelIN5flash19enable_sm80_to_sm89INS1_16FlashAttnFwdSm80INS1_25CollectiveMainloopFwdSm80ILi8ELi1ELb1EN4cute5tupleIJNS5_1CILi128EEENS7_ILi48EEENS7_ILi256EEEEEELi256ENS_6half_tEfNS_4arch4Sm80ELb1ELb0ELb1ELb1ELb1ELb0ELb1ELb1EEENS1_21CollectiveEpilogueFwdINS6_IJS8_SA_S9_EEENS6_IJNS7_ILi1EEESI_SI_EEESC_SE_Li256ELb1ELb1ELb1ELb0EEENS1_36VarlenDynamicPersistentTileSchedulerILi128ELi48ELi256ELi256ELb1ELb1ELb0ELb1ELb1ELb1EEEEEEEEEvNT_6ParamsE)
        /*02a8*/ 	.word	0x00000004


	//----- nvinfo : EIATTR_FRAME_SIZE
	.align		4
.L_124:
        /*02ac*/ 	.byte	0x04, 0x11
        /*02ae*/ 	.short	(.L_126 - .L_125)
	.align		4
.L_125:
        /*02b0*/ 	.word	index@(_ZN7cutlass13device_kernelIN5flash19enable_sm80_to_sm89INS1_16FlashAttnFwdSm80INS1_25CollectiveMainloopFwdSm80ILi8ELi1ELb1EN4cute5tupleIJNS5_1CILi128EEENS7_ILi48EEENS7_ILi256EEEEEELi256ENS_6half_tEfNS_4arch4Sm80ELb1ELb0ELb1ELb1ELb1ELb0ELb1ELb1EEENS1_21CollectiveEpilogueFwdINS6_IJS8_SA_S9_EEENS6_IJNS7_ILi1EEESI_SI_EEESC_SE_Li256ELb1ELb1ELb1ELb0EEENS1_36VarlenDynamicPersistentTileSchedulerILi128ELi48ELi256ELi256ELb1ELb1ELb0ELb1ELb1ELb1EEEEEEEEEvNT_6ParamsE)
        /*02b4*/ 	.word	0x00000000


	//----- nvinfo : EIATTR_REGCOUNT
	.align		4
.L_126:
        /*02b8*/ 	.byte	0x04, 0x2f
        /*02ba*/ 	.short	(.L_128 - .L_127)
	.align		4
.L_127:
        /*02bc*/ 	.word	index@(_ZN7cutlass13device_kernelIN5flash19enable_sm80_to_sm89INS1_16FlashAttnFwdSm80INS1_25CollectiveMainloopFwdSm80ILi8ELi1ELb1EN4cute5tupleIJNS5_1CILi128EEENS7_ILi64EEENS7_ILi256EEEEEELi256ENS_6half_tEfNS_4arch4Sm80ELb1ELb0ELb1ELb0ELb1ELb0ELb1ELb1EEENS1_21CollectiveEpilogueFwdINS6_IJS8_SA_S9_EEENS6_IJNS7_ILi1EEESI_SI_EEESC_SE_Li256ELb0ELb1ELb1ELb0EEENS1_30DynamicPersistentTileSchedulerILi256ELi256ELb1ELb1ELb0EEEEEEEEEvNT_6ParamsE)
        /*02c0*/ 	.word	0x00000004


	//----- nvinfo : EIATTR_FRAME_SIZE
	.align		4
.L_128:
        /*02c4*/ 	.byte	0x04, 0x11
        /*02c6*/ 	.short	(.L_130 - .L_129)
	.align		4
.L_129:
        /*02c8*/ 	.word	index@(_ZN7cutlass13device_kernelIN5flash19enable_sm80_to_sm89INS1_16FlashAttnFwdSm80INS1_25CollectiveMainloopFwdSm80ILi8ELi1ELb1EN4cute5tupleIJNS5_1CILi128EEENS7_ILi64EEENS7_ILi256EEEEEELi256ENS_6half_tEfNS_4arch4Sm80ELb1ELb0ELb1ELb0ELb1ELb0ELb1ELb1EEENS1_21CollectiveEpilogueFwdINS6_IJS8_SA_S9_EEENS6_IJNS7_ILi1EEESI_SI_EEESC_SE_Li256ELb0ELb1ELb1ELb0EEENS1_30DynamicPersistentTileSchedulerILi256ELi256ELb1ELb1ELb0EEEEEEEEEvNT_6ParamsE)
        /*02cc*/ 	.word	0x00000000


	//----- nvinfo : EIATTR_REGCOUNT
	.align		4
.L_130:
        /*02d0*/ 	.byte	0x04, 0x2f
        /*02d2*/ 	.short	(.L_132 - .L_131)
	.align		4
.L_131:
        /*02d4*/ 	.word	index@(_ZN7cutlass13device_kernelIN5flash19enable_sm80_to_sm89INS1_16FlashAttnFwdSm80INS1_25CollectiveMainloopFwdSm80ILi8ELi1ELb0EN4cute5tupleIJNS5_1CILi128EEENS7_ILi32EEENS7_ILi256EEEEEELi256ENS_6half_tEfNS_4arch4Sm80ELb0ELb1ELb1ELb1ELb1ELb1ELb1ELb1EEENS1_21CollectiveEpilogueFwdINS6_IJS8_SA_S9_EEENS6_IJNS7_ILi1EEESI_SI_EEESC_SE_Li256ELb1ELb1ELb1ELb0EEENS1_36VarlenDynamicPersistentTileSchedulerILi128ELi32ELi256ELi256ELb1ELb1ELb0ELb1ELb0ELb1EEEEEEEEEvNT_6ParamsE)
        /*02d8*/ 	.word	0x00000004


	//----- nvinfo : EIATTR_FRAME_SIZE
	.align		4
.L_132:
        /*02dc*/ 	.byte	0x04, 0x11
        /*02de*/ 	.short	(.L_134 - .L_133)
	.align		4
.L_133:
        /*02e0*/ 	.word	index@(_ZN7cutlass13device_kernelIN5flash19enable_sm80_to_sm89INS1_16FlashAttnFwdSm80INS1_25CollectiveMainloopFwdSm80ILi8ELi1ELb0EN4cute5tupleIJNS5_1CILi128EEENS7_ILi32EEENS7_ILi256EEEEEELi256ENS_6half_tEfNS_4arch4Sm80ELb0ELb1ELb1ELb1ELb1ELb1ELb1ELb1EEENS1_21CollectiveEpilogueFwdINS6_IJS8_SA_S9_EEENS6_IJNS7_ILi1EEESI_SI_EEESC_SE_Li256ELb1ELb1ELb1ELb0EEENS1_36VarlenDynamicPersistentTileSchedulerILi128ELi32ELi256ELi256ELb1ELb1ELb0ELb1ELb0ELb1EEEEEEEEEvNT_6ParamsE)
        /*02e4*/ 	.word	0x00000000


	//----- nvinfo : EIATTR_REGCOUNT
	.align		4
.L_134:
        /*02e8*/ 	.byte	0x04, 0x2f
        /*02ea*/ 	.short	(.L_136 - .L_135)
	.align		4
.L_135:
        /*02ec*/ 	.word	index@(_ZN7cutlass13device_kernelIN5flash19enable_sm80_to_sm89INS1_16FlashAttnFwdSm80INS1_25CollectiveMainloopFwdSm80ILi8ELi1ELb1EN4cute5tupleIJNS5_1CILi128EEENS7_ILi48EEENS7_ILi256EEEEEELi256ENS_6half_tEfNS_4arch4Sm80ELb0ELb1ELb1ELb1ELb1ELb0ELb1ELb1EEENS1_21CollectiveEpilogueFwdINS6_IJS8_SA_S9_EEENS6_IJNS7_ILi1EEESI_SI_EEESC_SE_Li256ELb1ELb1ELb1ELb0EEENS1_36VarlenDynamicPersistentTileSchedulerILi128ELi48ELi256ELi256ELb1ELb1ELb0ELb1ELb0ELb1EEEEEEEEEvNT_6ParamsE)
        /*02f0*/ 	.word	0x00000004


	//----- nvinfo : EIATTR_FRAME_SIZE
	.align		4
.L_136:
        /*02f4*/ 	.byte	0x04, 0x11
        /*02f6*/ 	.short	(.L_138 - .L_137)
	.align		4
.L_137:
        /*02f8*/ 	.word	index@(_ZN7cutlass13device_kernelIN5flash19enable_sm80_to_sm89INS1_16FlashAttnFwdSm80INS1_25CollectiveMainloopFwdSm80ILi8ELi1ELb1EN4cute5tupleIJNS5_1CILi128EEENS7_ILi48EEENS7_ILi256EEEEEELi256ENS_6half_tEfNS_4arch4Sm80ELb0ELb1ELb1ELb1ELb1ELb0ELb1ELb1EEENS1_21CollectiveEpilogueFwdINS6_IJS8_SA_S9_EEENS6_IJNS7_ILi1EEESI_SI_EEESC_SE_Li256ELb1ELb1ELb1ELb0EEENS1_36VarlenDynamicPersistentTileSchedulerILi128ELi48ELi256ELi256ELb1ELb1ELb0ELb1ELb0ELb1EEEEEEEEEvNT_6ParamsE)
        /*02fc*/ 	.word	0x00000000


	//----- nvinfo : EIATTR_REGCOUNT
	.align		4
.L_138:
        /*0300*/ 	.byte	0x04, 0x2f
        /*0302*/ 	.short	(.L_140 - .L_139)
	.align		4
.L_139:
        /*0304*/ 	.word	index@(_ZN7cutlass13device_kernelIN5flash19enable_sm80_to_sm89INS1_16FlashAttnFwdSm80INS1_25CollectiveMainloopFwdSm80ILi8ELi1ELb1EN4cute5tupleIJNS5_1CILi128EEENS7_ILi48EEENS7_ILi256EEEEEELi256ENS_6half_tEfNS_4arch4Sm80ELb0ELb1ELb1ELb0ELb1ELb0ELb1ELb1EEENS1_21CollectiveEpilogueFwdINS6_IJS8_SA_S9_EEENS6_IJNS7_ILi1EEESI_SI_EEESC_SE_Li256ELb0ELb1ELb1ELb0EEENS1_19SingleTileSchedulerILb0ELb1ELb1ELi128EEEEEEEEEvNT_6ParamsE)
        /*0308*/ 	.word	0x00000004


	//----- nvinfo : EIATTR_FRAME_SIZE
	.align		4
.L_140:
        /*030c*/ 	.byte	0x04, 0x11
        /*030e*/ 	.short	(.L_142 - .L_141)
	.align		4
.L_141:
        /*0310*/ 	.word	index@(_ZN7cutlass13device_kernelIN5flash19enable_sm80_to_sm89INS1_16FlashAttnFwdSm80INS1_25CollectiveMainloopFwdSm80ILi8ELi1ELb1EN4cute5tupleIJNS5_1CILi128EEENS7_ILi48EEENS7_ILi256EEEEEELi256ENS_6half_tEfNS_4arch4Sm80ELb0ELb1ELb1ELb0ELb1ELb0ELb1ELb1EEENS1_21CollectiveEpilogueFwdINS6_IJS8_SA_S9_EEENS6_IJNS7_ILi1EEESI_SI_EEESC_SE_Li256ELb0ELb1ELb1ELb0EEENS1_19SingleTileSchedulerILb0ELb1ELb1ELi128EEEEEEEEEvNT_6ParamsE)
        /*0314*/ 	.word	0x00000000


	//----- nvinfo : EIATTR_REGCOUNT
	.align		4
.L_142:
        /*0318*/ 	.byte	0x04, 0x2f
        /*031a*/ 	.short	(.L_144 - .L_143)
	.align		4
.L_143:
        /*031c*/ 	.word	index@(_ZN7cutlass13device_kernelIN5flash19enable_sm80_to_sm89INS1_16FlashAttnFwdSm80INS1_25CollectiveMainloopFwdSm80ILi8ELi1ELb0EN4cute5tupleIJNS5_1CILi128EEENS7_ILi32EEENS7_ILi256EEEEEELi256ENS_6half_tEfNS_4arch4Sm80ELb0ELb0ELb1ELb1ELb1ELb1ELb1ELb1EEENS1_21CollectiveEpilogueFwdINS6_IJS8_SA_S9_EEENS6_IJNS7_ILi1EEESI_SI_EEESC_SE_Li256ELb1ELb1ELb1ELb0EEENS1_36VarlenDynamicPersistentTileSchedulerILi128ELi32ELi256ELi256ELb1ELb1ELb0ELb0ELb1ELb1EEEEEEEEEvNT_6ParamsE)
        /*0320*/ 	.word	0x00000004


	//----- nvinfo : EIATTR_FRAME_SIZE
	.align		4
.L_144:
        /*0324*/ 	.byte	0x04, 0x11
        /*0326*/ 	.short	(.L_146 - .L_145)
	.align		4
.L_145:
        /*0328*/ 	.word	index@(_ZN7cutlass13device_kernelIN5flash19enable_sm80_to_sm89INS1_16FlashAttnFwdSm80INS1_25CollectiveMainloopFwdSm80ILi8ELi1ELb0EN4cute5tupleIJNS5_1CILi128EEENS7_ILi32EEENS7_ILi256EEEEEELi256ENS_6half_tEfNS_4arch4Sm80ELb0ELb0ELb1ELb1ELb1ELb1ELb1ELb1EEENS1_21CollectiveEpilogueFwdINS6_IJS8_SA_S9_EEENS6_IJNS7_ILi1EEESI_SI_EEESC_SE_Li256ELb1ELb1ELb1ELb0EEENS1_36VarlenDynamicPersistentTileSchedulerILi128ELi32ELi256ELi256ELb1ELb1ELb0ELb0ELb1ELb1EEEEEEEEEvNT_6ParamsE)
        /*032c*/ 	.word	0x00000000


	//----- nvinfo : EIATTR_REGCOUNT
	.align		4
.L_146:
        /*0330*/ 	.byte	0x04, 0x2f
        /*0332*/ 	.short	(.L_148 - .L_147)
	.align		4
.L_147:
        /*0334*/ 	.word	index@(_ZN7cutlass13device_kernelIN5flash19enable_sm80_to_sm89INS1_16FlashAttnFwdSm80INS1_25CollectiveMainloopFwdSm80ILi8ELi1ELb1EN4cute5tupleIJNS5_1CILi128EEENS7_ILi48EEENS7_ILi256EEEEEELi256ENS_6half_tEfNS_4arch4Sm80ELb0ELb0ELb1ELb1ELb1ELb0ELb1ELb1EEENS1_21CollectiveEpilogueFwdINS6_IJS8_SA_S9_EEENS6_IJNS7_ILi1EEESI_SI_EEESC_SE_Li256ELb1ELb1ELb1ELb0EEENS1_36VarlenDynamicPersistentTileSchedulerILi128ELi48ELi256ELi256ELb1ELb1ELb0ELb0ELb1ELb1EEEEEEEEEvNT_6ParamsE)
        /*0338*/ 	.word	0x00000004


	//----- nvinfo : EIATTR_FRAME_SIZE
	.align		4
.L_148:
        /*033c*/ 	.byte	0x04, 0x11
        /*033e*/ 	.short	(.L_150 - .L_149)
	.align		4
.L_149:
        /*0340*/ 	.word	index@(_ZN7cutlass13device_kernelIN5flash19enable_sm80_to_sm89INS1_16FlashAttnFwdSm80INS1_25CollectiveMainloopFwdSm80ILi8ELi1ELb1EN4cute5tupleIJNS5_1CILi128EEENS7_ILi48EEENS7_ILi256EEEEEELi256ENS_6half_tEfNS_4arch4Sm80ELb0ELb0ELb1ELb1ELb1ELb0ELb1ELb1EEENS1_21CollectiveEpilogueFwdINS6_IJS8_SA_S9_EEENS6_IJNS7_ILi1EEESI_SI_EEESC_SE_Li256ELb1ELb1ELb1ELb0EEENS1_36VarlenDynamicPersistentTileSchedulerILi128ELi48ELi256ELi256ELb1ELb1ELb0ELb0ELb1ELb1EEEEEEEEEvNT_6ParamsE)
        /*0344*/ 	.word	0x00000000


	//----- nvinfo : EIATTR_REGCOUNT
	.align		4
.L_150:
        /*0348*/ 	.byte	0x04, 0x2f
        /*034a*/ 	.short	(.L_152 - .L_151)
	.align		4
.L_151:
        /*034c*/ 	.word	index@(_ZN7cutlass13device_kernelIN5flash19enable_sm80_to_sm89INS1_16FlashAttnFwdSm80INS1_25CollectiveMainloopFwdSm80ILi8ELi1ELb1EN4cute5tupleIJNS5_1CILi128EEENS7_ILi64EEENS7_ILi256EEEEEELi256ENS_6half_tEfNS_4arch4Sm80ELb0ELb0ELb1ELb0ELb1ELb0ELb1ELb1EEENS1_21CollectiveEpilogueFwdINS6_IJS8_SA_S9_EEENS6_IJNS7_ILi1EEESI_SI_EEESC_SE_Li256ELb0ELb1ELb1ELb0EEENS1_19SingleTileSchedulerILb0ELb1ELb1ELi128EEEEEEEEEvNT_6ParamsE)
        /*0350*/ 	.word	0x00000004


	//----- nvinfo : EIATTR_FRAME_SIZE
	.align		4
.L_152:
        /*0354*/ 	.byte	0x04, 0x11
        /*0356*/ 	.short	(.L_154 - .L_153)
	.align		4
.L_153:
        /*0358*/ 	.word	index@(_ZN7cutlass13device_kernelIN5flash19enable_sm80_to_sm89INS1_16FlashAttnFwdSm80INS1_25CollectiveMainloopFwdSm80ILi8ELi1ELb1EN4cute5tupleIJNS5_1CILi128EEENS7_ILi64EEENS7_ILi256EEEEEELi256ENS_6half_tEfNS_4arch4Sm80ELb0ELb0ELb1ELb0ELb1ELb0ELb1ELb1EEENS1_21CollectiveEpilogueFwdINS6_IJS8_SA_S9_EEENS6_IJNS7_ILi1EEESI_SI_EEESC_SE_Li256ELb0ELb1ELb1ELb0EEENS1_19SingleTileSchedulerILb0ELb1ELb1ELi128EEEEEEEEEvNT_6ParamsE)
        /*035c*/ 	.word	0x00000000


	//----- nvinfo : EIATTR_MIN_STACK_SIZE
	.align		4
.L_154:
        /*0360*/ 	.byte	0x04, 0x12
        /*0362*/ 	.short	(.L_156 - .L_155)
	.align		4
.L_155:
        /*0364*/ 	.word	index@(_ZN7cutlass13device_kernelIN5flash19enable_sm80_to_sm89INS1_16FlashAttnFwdSm80INS1_25CollectiveMainloopFwdSm80ILi8ELi1ELb1EN4cute5tupleIJNS5_1CILi128EEENS7_ILi64EEENS7_ILi256EEEEEELi256ENS_6half_tEfNS_4arch4Sm80ELb0ELb0ELb1ELb0ELb1ELb0ELb1ELb1EEENS1_21CollectiveEpilogueFwdINS6_IJS8_SA_S9_EEENS6_IJNS7_ILi1EEESI_SI_EEESC_SE_Li256ELb0ELb1ELb1ELb0EEENS1_19SingleTileSchedulerILb0ELb1ELb1ELi128EEEEEEEEEvNT_6ParamsE)
        /*0368*/ 	.word	0x00000000


	//----- nvinfo : EIATTR_MIN_STACK_SIZE
	.align		4
.L_156:
        /*036c*/ 	.byte	0x04, 0x12
        /*036e*/ 	.short	(.L_158 - .L_157)
	.align		4
.L_157:
        /*0370*/ 	.word	index@(_ZN7cutlass13device_kernelIN5flash19enable_sm80_to_sm89INS1_16FlashAttnFwdSm80INS1_25CollectiveMainloopFwdSm80ILi8ELi1ELb1EN4cute5tupleIJNS5_1CILi128EEENS7_ILi48EEENS7_ILi256EEEEEELi256ENS_6half_tEfNS_4arch4Sm80ELb0ELb0ELb1ELb1ELb1ELb0ELb1ELb1EEENS1_21CollectiveEpilogueFwdINS6_IJS8_SA_S9_EEENS6_IJNS7_ILi1EEESI_SI_EEESC_SE_Li256ELb1ELb1ELb1ELb0EEENS1_36VarlenDynamicPersistentTileSchedulerILi128ELi48ELi256ELi256ELb1ELb1ELb0ELb0ELb1ELb1EEEEEEEEEvNT_6ParamsE)
        /*0374*/ 	.word	0x00000000


	//----- nvinfo : EIATTR_MIN_STACK_SIZE
	.align		4
.L_158:
        /*0378*/ 	.byte	0x04, 0x12
        /*037a*/ 	.short	(.L_160 - .L_159)
	.align		4
.L_159:
        /*037c*/ 	.word	index@(_ZN7cutlass13device_kernelIN5flash19enable_sm80_to_sm89INS1_16FlashAttnFwdSm80INS1_25CollectiveMainloopFwdSm80ILi8ELi1ELb0EN4cute5tupleIJNS5_1CILi128EEENS7_ILi32EEENS7_ILi256EEEEEELi256ENS_6half_tEfNS_4arch4Sm80ELb0ELb0ELb1ELb1ELb1ELb1ELb1ELb1EEENS1_21CollectiveEpilogueFwdINS6_IJS8_SA_S9_EEENS6_IJNS7_ILi1EEESI_SI_EEESC_SE_Li256ELb1ELb1ELb1ELb0EEENS1_36VarlenDynamicPersistentTileSchedulerILi128ELi32ELi256ELi256ELb1ELb1ELb0ELb0ELb1ELb1EEEEEEEEEvNT_6ParamsE)
        /*0380*/ 	.word	0x00000000


	//----- nvinfo : EIATTR_MIN_STACK_SIZE
	.align		4
.L_160:
        /*0384*/ 	.byte	0x04, 0x12
        /*0386*/ 	.short	(.L_162 - .L_161)
	.align		4
.L_161:
        /*0388*/ 	.word	index@(_ZN7cutlass13device_kernelIN5flash19enable_sm80_to_sm89INS1_16FlashAttnFwdSm80INS1_25CollectiveMainloopFwdSm80ILi8ELi1ELb1EN4cute5tupleIJNS5_1CILi128EEENS7_ILi48EEENS7_ILi256EEEEEELi256ENS_6half_tEfNS_4arch4Sm80ELb0ELb1ELb1ELb0ELb1ELb0ELb1ELb1EEENS1_21CollectiveEpilogueFwdINS6_IJS8_SA_S9_EEENS6_IJNS7_ILi1EEESI_SI_EEESC_SE_Li256ELb0ELb1ELb1ELb0EEENS1_19SingleTileSchedulerILb0ELb1ELb1ELi128EEEEEEEEEvNT_6ParamsE)
        /*038c*/ 	.word	0x00000000


	//----- nvinfo : EIATTR_MIN_STACK_SIZE
	.align		4
.L_162:
        /*0390*/ 	.byte	0x04, 0x12
        /*0392*/ 	.short	(.L_164 - .L_163)
	.align		4
.L_163:
        /*0394*/ 	.word	index@(_ZN7cutlass13device_kernelIN5flash19enable_sm80_to_sm89INS1_16FlashAttnFwdSm80INS1_25CollectiveMainloopFwdSm80ILi8ELi1ELb1EN4cute5tupleIJNS5_1CILi128EEENS7_ILi48EEENS7_ILi256EEEEEELi256ENS_6half_tEfNS_4arch4Sm80ELb0ELb1ELb1ELb1ELb1ELb0ELb1ELb1EEENS1_21CollectiveEpilogueFwdINS6_IJS8_SA_S9_EEENS6_IJNS7_ILi1EEESI_SI_EEESC_SE_Li256ELb1ELb1ELb1ELb0EEENS1_36VarlenDynamicPersistentTileSchedulerILi128ELi48ELi256ELi256ELb1ELb1ELb0ELb1ELb0ELb1EEEEEEEEEvNT_6ParamsE)
        /*0398*/ 	.word	0x00000000


	//----- nvinfo : EIATTR_MIN_STACK_SIZE
	.align		4
.L_164:
        /*039c*/ 	.byte	0x04, 0x12
        /*039e*/ 	.short	(.L_166 - .L_165)
	.align		4
.L_165:
        /*03a0*/ 	.word	index@(_ZN7cutlass13device_kernelIN5flash19enable_sm80_to_sm89INS1_16FlashAttnFwdSm80INS1_25CollectiveMainloopFwdSm80ILi8ELi1ELb0EN4cute5tupleIJNS5_1CILi128EEENS7_ILi32EEENS7_ILi256EEEEEELi256ENS_6half_tEfNS_4arch4Sm80ELb0ELb1ELb1ELb1ELb1ELb1ELb1ELb1EEENS1_21CollectiveEpilogueFwdINS6_IJS8_SA_S9_EEENS6_IJNS7_ILi1EEESI_SI_EEESC_SE_Li256ELb1ELb1ELb1ELb0EEENS1_36VarlenDynamicPersistentTileSchedulerILi128ELi32ELi256ELi256ELb1ELb1ELb0ELb1ELb0ELb1EEEEEEEEEvNT_6ParamsE)
        /*03a4*/ 	.word	0x00000000


	//----- nvinfo : EIATTR_MIN_STACK_SIZE
	.align		4
.L_166:
        /*03a8*/ 	.byte	0x04, 0x12
        /*03aa*/ 	.short	(.L_168 - .L_167)
	.align		4
.L_167:
        /*03ac*/ 	.word	index@(_ZN7cutlass13device_kernelIN5flash19enable_sm80_to_sm89INS1_16FlashAttnFwdSm80INS1_25CollectiveMainloopFwdSm80ILi8ELi1ELb1EN4cute5tupleIJNS5_1CILi128EEENS7_ILi64EEENS7_ILi256EEEEEELi256ENS_6half_tEfNS_4arch4Sm80ELb1ELb0ELb1ELb0ELb1ELb0ELb1ELb1EEENS1_21CollectiveEpilogueFwdINS6_IJS8_SA_S9_EEENS6_IJNS7_ILi1EEESI_SI_EEESC_SE_Li256ELb0ELb1ELb1ELb0EEENS1_30DynamicPersistentTileSchedulerILi256ELi256ELb1ELb1ELb0EEEEEEEEEvNT_6ParamsE)
        /*03b0*/ 	.word	0x00000000


	//----- nvinfo : EIATTR_MIN_STACK_SIZE
	.align		4
.L_168:
        /*03b4*/ 	.byte	0x04, 0x12
        /*03b6*/ 	.short	(.L_170 - .L_169)
	.align		4
.L_169:
        /*03b8*/ 	.word	index@(_ZN7cutlass13device_kernelIN5flash19enable_sm80_to_sm89INS1_16FlashAttnFwdSm80INS1_25CollectiveMainloopFwdSm80ILi8ELi1ELb1EN4cute5tupleIJNS5_1CILi128EEENS7_ILi48EEENS7_ILi256EEEEEELi256ENS_6half_tEfNS_4arch4Sm80ELb1ELb0ELb1ELb1ELb1ELb0ELb1ELb1EEENS1_21CollectiveEpilogueFwdINS6_IJS8_SA_S9_EEENS6_IJNS7_ILi1EEESI_SI_EEESC_SE_Li256ELb1ELb1ELb1ELb0EEENS1_36VarlenDynamicPersistentTileSchedulerILi128ELi48ELi256ELi256ELb1ELb1ELb0ELb1ELb1ELb1EEEEEEEEEvNT_6ParamsE)
        /*03bc*/ 	.word	0x00000000


	//----- nvinfo : EIATTR_MIN_STACK_SIZE
	.align		4
.L_170:
        /*03c0*/ 	.byte	0x04, 0x12
        /*03c2*/ 	.short	(.L_172 - .L_171)
	.align		4
.L_171:
        /*03c4*/ 	.word	index@(_ZN7cutlass13device_kernelIN5flash19enable_sm80_to_sm89INS1_16FlashAttnFwdSm80INS1_25CollectiveMainloopFwdSm80ILi8ELi1ELb0EN4cute5tupleIJNS5_1CILi128EEENS7_ILi32EEENS7_ILi256EEEEEELi256ENS_6half_tEfNS_4arch4Sm80ELb1ELb0ELb1ELb1ELb1ELb1ELb1ELb1EEENS1_21CollectiveEpilogueFwdINS6_IJS8_SA_S9_EEENS6_IJNS7_ILi1EEESI_SI_EEESC_SE_Li256ELb1ELb1ELb1ELb0EEENS1_36VarlenDynamicPersistentTileSchedulerILi128ELi32ELi256ELi256ELb1ELb1ELb0ELb1ELb1ELb1EEEEEEEEEvNT_6ParamsE)
        /*03c8*/ 	.word	0x00000000


	//----- nvinfo : EIATTR_MIN_STACK_SIZE
	.align		4
.L_172:
        /*03cc*/ 	.byte	0x04, 0x12
        /*03ce*/ 	.short	(.L_174 - .L_173)
	.align		4
.L_173:
        /*03d0*/ 	.word	index@(_ZN7cutlass13device_kernelIN5flash19enable_sm80_to_sm89INS1_16FlashAttnFwdSm80INS1_25CollectiveMainloopFwdSm80ILi8ELi1ELb0EN4cute5tupleIJNS5_1CILi128EEENS7_ILi96EEENS7_ILi256EEEEEELi256ENS_6half_tEfNS_4arch4Sm80ELb0ELb0ELb1ELb0ELb1ELb0ELb1ELb1EEENS1_21CollectiveEpilogueFwdINS6_IJS8_SA_S9_EEENS6_IJNS7_ILi1EEESI_SI_EEESC_SE_Li256ELb0ELb1ELb1ELb0EEENS1_19SingleTileSchedulerILb0ELb1ELb1ELi128EEEEEEEEEvNT_6ParamsE)
        /*03d4*/ 	.word	0x00000000


	//----- nvinfo : EIATTR_MIN_STACK_SIZE
	.align		4
.L_174:
        /*03d8*/ 	.byte	0x04, 0x12
        /*03da*/ 	.short	(.L_176 - .L_175)
	.align		4
.L_175:
        /*03dc*/ 	.word	index@(_ZN7cutlass13device_kernelIN5flash19enable_sm80_to_sm89INS1_16FlashAttnFwdSm80INS1_25CollectiveMainloopFwdSm80ILi8ELi1ELb0EN4cute5tupleIJNS5_1CILi128EEENS7_ILi64EEENS7_ILi256EEEEEELi256ENS_6half_tEfNS_4arch4Sm80ELb0ELb0ELb1ELb1ELb1ELb0ELb1ELb1EEENS1_21CollectiveEpilogueFwdINS6_IJS8_SA_S9_EEENS6_IJNS7_ILi1EEESI_SI_EEESC_SE_Li256ELb1ELb1ELb1ELb0EEENS1_36VarlenDynamicPersistentTileSchedulerILi128ELi64ELi256ELi256ELb1ELb1ELb0ELb0ELb1ELb1EEEEEEEEEvNT_6ParamsE)
        /*03e0*/ 	.word	0x00000000


	//----- nvinfo : EIATTR_MIN_STACK_SIZE
	.align		4
.L_176:
        /*03e4*/ 	.byte	0x04, 0x12
        /*03e6*/ 	.short	(.L_178 - .L_177)
	.align		4
.L_177:
        /*03e8*/ 	.word	index@(_ZN7cutlass13device_kernelIN5flash19enable_sm80_to_sm89INS1_16FlashAttnFwdSm80INS1_25CollectiveMainloopFwdSm80ILi8ELi1ELb0EN4cute5tupleIJNS5_1CILi128EEENS7_ILi48EEENS7_ILi256EEEEEELi256ENS_6half_tEfNS_4arch4Sm80ELb0ELb0ELb1ELb1ELb1ELb1ELb1ELb1EEENS1_21CollectiveEpilogueFwdINS6_IJS8_SA_S9_EEENS6_IJNS7_ILi1EEESI_SI_EEESC_SE_Li256ELb1ELb1ELb1ELb0EEENS1_36VarlenDynamicPersistentTileSchedulerILi128ELi48ELi256ELi256ELb1ELb1ELb0ELb0ELb1ELb1EEEEEEEEEvNT_6ParamsE)
        /*03ec*/ 	.word	0x00000000


	//----- nvinfo : EIATTR_MIN_STACK_SIZE
	.align		4
.L_178:
        /*03f0*/ 	.byte	0x04, 0x12
        /*03f2*/ 	.short	(.L_180 - .L_179)
	.align		4
.L_179:
        /*03f4*/ 	.word	index@(_ZN7cutlass13device_kernelIN5flash19enable_sm80_to_sm89INS1_16FlashAttnFwdSm80INS1_25CollectiveMainloopFwdSm80ILi8ELi1ELb0EN4cute5tupleIJNS5_1CILi128EEENS7_ILi64EEENS7_ILi256EEEEEELi256ENS_6half_tEfNS_4arch4Sm80ELb0ELb1ELb1ELb0ELb1ELb0ELb1ELb1EEENS1_21CollectiveEpilogueFwdINS6_IJS8_SA_S9_EEENS6_IJNS7_ILi1EEESI_SI_EEESC_SE_Li256ELb0ELb1ELb1ELb0EEENS1_19SingleTileSchedulerILb0ELb1ELb1ELi128EEEEEEEEEvNT_6ParamsE)
        /*03f8*/ 	.word	0x00000000


	//----- nvinfo : EIATTR_MIN_STACK_SIZE
	.align		4
.L_180:
        /*03fc*/ 	.byte	0x04, 0x12
        /*03fe*/ 	.short	(.L_182 - .L_181)
	.align		4
.L_181:
        /*0400*/ 	.word	index@(_ZN7cutlass13device_kernelIN5flash19enable_sm80_to_sm89INS1_16FlashAttnFwdSm80INS1_25CollectiveMainloopFwdSm80ILi8ELi1ELb0EN4cute5tupleIJNS5_1CILi128EEENS7_ILi64EEENS7_ILi256EEEEEELi256ENS_6half_tEfNS_4arch4Sm80ELb0ELb1ELb1ELb1ELb1ELb0ELb1ELb1EEENS1_21CollectiveEpilogueFwdINS6_IJS8_SA_S9_EEENS6_IJNS7_ILi1EEESI_SI_EEESC_SE_Li256ELb1ELb1ELb1ELb0EEENS1_36VarlenDynamicPersistentTileSchedulerILi128ELi64ELi256ELi256ELb1ELb1ELb0ELb1ELb0ELb1EEEEEEEEEvNT_6ParamsE)
        /*0404*/ 	.word	0x00000000


	//----- nvinfo : EIATTR_MIN_STACK_SIZE
	.align		4
.L_182:
        /*0408*/ 	.byte	0x04, 0x12
        /*040a*/ 	.short	(.L_184 - .L_183)
	.align		4
.L_183:
        /*040c*/ 	.word	index@(_ZN7cutlass13device_kernelIN5flash19enable_sm80_to_sm89INS1_16FlashAttnFwdSm80INS1_25CollectiveMainloopFwdSm80ILi8ELi1ELb0EN4cute5tupleIJNS5_1CILi128EEENS7_ILi48EEENS7_ILi256EEEEEELi256ENS_6half_tEfNS_4arch4Sm80ELb0ELb1ELb1ELb1ELb1ELb1ELb1ELb1EEENS1_21CollectiveEpilogueFwdINS6_IJS8_SA_S9_EEENS6_IJNS7_ILi1EEESI_SI_EEESC_SE_Li256ELb1ELb1ELb1ELb0EEENS1_36VarlenDynamicPersistentTileSchedulerILi128ELi48ELi256ELi256ELb1ELb1ELb0ELb1ELb0ELb1EEEEEEEEEvNT_6ParamsE)
        /*0410*/ 	.word	0x00000000


	//----- nvinfo : EIATTR_MIN_STACK_SIZE
	.align		4
.L_184:
        /*0414*/ 	.byte	0x04, 0x12
        /*0416*/ 	.short	(.L_186 - .L_185)
	.align		4
.L_185:
        /*0418*/ 	.word	index@(_ZN7cutlass13device_kernelIN5flash19enable_sm80_to_sm89INS1_16FlashAttnFwdSm80INS1_25CollectiveMainloopFwdSm80ILi8ELi1ELb0EN4cute5tupleIJNS5_1CILi128EEENS7_ILi96EEENS7_ILi256EEEEEELi256ENS_6half_tEfNS_4arch4Sm80ELb1ELb0ELb1ELb0ELb1ELb0ELb1ELb1EEENS1_21CollectiveEpilogueFwdINS6_IJS8_SA_S9_EEENS6_IJNS7_ILi1EEESI_SI_EEESC_SE_Li256ELb0ELb1ELb1ELb0EEENS1_30DynamicPersistentTileSchedulerILi256ELi256ELb1ELb1ELb0EEEEEEEEEvNT_6ParamsE)
        /*041c*/ 	.word	0x00000000


	//----- nvinfo : EIATTR_MIN_STACK_SIZE
	.align		4
.L_186:
        /*0420*/ 	.byte	0x04, 0x12
        /*0422*/ 	.short	(.L_188 - .L_187)
	.align		4
.L_187:
        /*0424*/ 	.word	index@(_ZN7cutlass13device_kernelIN5flash19enable_sm80_to_sm89INS1_16FlashAttnFwdSm80INS1_25CollectiveMainloopFwdSm80ILi8ELi1ELb0EN4cute5tupleIJNS5_1CILi128EEENS7_ILi64EEENS7_ILi256EEEEEELi256ENS_6half_tEfNS_4arch4Sm80ELb1ELb0ELb1ELb1ELb1ELb0ELb1ELb1EEENS1_21CollectiveEpilogueFwdINS6_IJS8_SA_S9_EEENS6_IJNS7_ILi1EEESI_SI_EEESC_SE_Li256ELb1ELb1ELb1ELb0EEENS1_36VarlenDynamicPersistentTileSchedulerILi128ELi64ELi256ELi256ELb1ELb1ELb0ELb1ELb1ELb1EEEEEEEEEvNT_6ParamsE)
        /*0428*/ 	.word	0x00000000


	//----- nvinfo : EIATTR_MIN_STACK_SIZE
	.align		4
.L_188:
        /*042c*/ 	.byte	0x04, 0x12
        /*042e*/ 	.short	(.L_190 - .L_189)
	.align		4
.L_189:
        /*0430*/ 	.word	index@(_ZN7cutlass13device_kernelIN5flash19enable_sm80_to_sm89INS1_16FlashAttnFwdSm80INS1_25CollectiveMainloopFwdSm80ILi8ELi1ELb0EN4cute5tupleIJNS5_1CILi128EEENS7_ILi48EEENS7_ILi256EEEEEELi256ENS_6half_tEfNS_4arch4Sm80ELb1ELb0ELb1ELb1ELb1ELb1ELb1ELb1EEENS1_21CollectiveEpilogueFwdINS6_IJS8_SA_S9_EEENS6_IJNS7_ILi1EEESI_SI_EEESC_SE_Li256ELb1ELb1ELb1ELb0EEENS1_36VarlenDynamicPersistentTileSchedulerILi128ELi48ELi256ELi256ELb1ELb1ELb0ELb1ELb1ELb1EEEEEEEEEvNT_6ParamsE)
        /*0434*/ 	.word	0x00000000


	//----- nvinfo : EIATTR_MIN_STACK_SIZE
	.align		4
.L_190:
        /*0438*/ 	.byte	0x04, 0x12
        /*043a*/ 	.short	(.L_192 - .L_191)
	.align		4
.L_191:
        /*043c*/ 	.word	index@(_ZN7cutlass13device_kernelIN5flash19enable_sm80_to_sm89INS1_16FlashAttnFwdSm80INS1_25CollectiveMainloopFwdSm80ILi8ELi1ELb1EN4cute5tupleIJNS5_1CILi128EEENS7_ILi64EEENS7_ILi256EEEEEELi256ENS_6half_tEfNS_4arch4Sm80ELb0ELb0ELb0ELb0ELb1ELb0ELb1ELb1EEENS1_21CollectiveEpilogueFwdINS6_IJS8_SA_S9_EEENS6_IJNS7_ILi1EEESI_SI_EEESC_SE_Li256ELb0ELb1ELb1ELb0EEENS1_19SingleTileSchedulerILb0ELb1ELb1ELi128EEEEEEEEEvNT_6ParamsE)
        /*0440*/ 	.word	0x00000000


	//----- nvinfo : EIATTR_MIN_STACK_SIZE
	.align		4
.L_192:
        /*0444*/ 	.byte	0x04, 0x12
        /*0446*/ 	.short	(.L_194 - .L_193)
	.align		4
.L_193:
        /*0448*/ 	.word	index@(_ZN7cutlass13device_kernelIN5flash19enable_sm80_to_sm89INS1_16FlashAttnFwdSm80INS1_25CollectiveMainloopFwdSm80ILi8ELi1ELb1EN4cute5tupleIJNS5_1CILi128EEENS7_ILi48EEENS7_ILi256EEEEEELi256ENS_6half_tEfNS_4arch4Sm80ELb0ELb0ELb0ELb1ELb1ELb0ELb1ELb1EEENS1_21CollectiveEpilogueFwdINS6_IJS8_SA_S9_EEENS6_IJNS7_ILi1EEESI_SI_EEESC_SE_Li256ELb1ELb1ELb1ELb0EEENS1_36VarlenDynamicPersistentTileSchedulerILi128ELi48ELi256ELi256ELb1ELb1ELb0ELb0ELb1ELb1EEEEEEEEEvNT_6ParamsE)
        /*044c*/ 	.word	0x00000000


	//----- nvinfo : EIATTR_MIN_STACK_SIZE
	.align		4
.L_194:
        /*0450*/ 	.byte	0x04, 0x12
        /*0452*/ 	.short	(.L_196 - .L_195)
	.align		4
.L_195:
        /*0454*/ 	.word	index@(_ZN7cutlass13device_kernelIN5flash19enable_sm80_to_sm89INS1_16FlashAttnFwdSm80INS1_25CollectiveMainloopFwdSm80ILi8ELi1ELb0EN4cute5tupleIJNS5_1CILi128EEENS7_ILi32EEENS7_ILi256EEEEEELi256ENS_6half_tEfNS_4arch4Sm80ELb0ELb0ELb0ELb1ELb1ELb1ELb1ELb1EEENS1_21CollectiveEpilogueFwdINS6_IJS8_SA_S9_EEENS6_IJNS7_ILi1EEESI_SI_EEESC_SE_Li256ELb1ELb1ELb1ELb0EEENS1_36VarlenDynamicPersistentTileSchedulerILi128ELi32ELi256ELi256ELb1ELb1ELb0ELb0ELb1ELb1EEEEEEEEEvNT_6ParamsE)
        /*0458*/ 	.word	0x00000000


	//----- nvinfo : EIATTR_MIN_STACK_SIZE
	.align		4
.L_196:
        /*045c*/ 	.byte	0x04, 0x12
        /*045e*/ 	.short	(.L_198 - .L_197)
	.align		4
.L_197:
        /*0460*/ 	.word	index@(_ZN7cutlass13device_kernelIN5flash19enable_sm80_to_sm89INS1_16FlashAttnFwdSm80INS1_25CollectiveMainloopFwdSm80ILi8ELi1ELb1EN4cute5tupleIJNS5_1CILi128EEENS7_ILi48EEENS7_ILi256EEEEEELi256ENS_6half_tEfNS_4arch4Sm80ELb0ELb1ELb0ELb0ELb1ELb0ELb1ELb1EEENS1_21CollectiveEpilogueFwdINS6_IJS8_SA_S9_EEENS6_IJNS7_ILi1EEESI_SI_EEESC_SE_Li256ELb0ELb1ELb1ELb0EEENS1_19SingleTileSchedulerILb0ELb1ELb1ELi128EEEEEEEEEvNT_6ParamsE)
        /*0464*/ 	.word	0x00000000


	//----- nvinfo : EIATTR_MIN_STACK_SIZE
	.align		4
.L_198:
        /*0468*/ 	.byte	0x04, 0x12
        /*046a*/ 	.short	(.L_200 - .L_199)
	.align		4
.L_199:
        /*046c*/ 	.word	index@(_ZN7cutlass13device_kernelIN5flash19enable_sm80_to_sm89INS1_16FlashAttnFwdSm80INS1_25CollectiveMainloopFwdSm80ILi8ELi1ELb1EN4cute5tupleIJNS5_1CILi128EEENS7_ILi48EEENS7_ILi256EEEEEELi256ENS_6half_tEfNS_4arch4Sm80ELb0ELb1ELb0ELb1ELb1ELb0ELb1ELb1EEENS1_21CollectiveEpilogueFwdINS6_IJS8_SA_S9_EEENS6_IJNS7_ILi1EEESI_SI_EEESC_SE_Li256ELb1ELb1ELb1ELb0EEENS1_36VarlenDynamicPersistentTileSchedulerILi128ELi48ELi256ELi256ELb1ELb1ELb0ELb1ELb0ELb1EEEEEEEEEvNT_6ParamsE)
        /*0470*/ 	.word	0x00000000


	//----- nvinfo : EIATTR_MIN_STACK_SIZE
	.align		4
.L_200:
        /*0474*/ 	.byte	0x04, 0x12
        /*0476*/ 	.short	(.L_202 - .L_201)
	.align		4
.L_201:
        /*0478*/ 	.word	index@(_ZN7cutlass13device_kernelIN5flash19enable_sm80_to_sm89INS1_16FlashAttnFwdSm80INS1_25CollectiveMainloopFwdSm80ILi8ELi1ELb0EN4cute5tupleIJNS5_1CILi128EEENS7_ILi32EEENS7_ILi256EEEEEELi256ENS_6half_tEfNS_4arch4Sm80ELb0ELb1ELb0ELb1ELb1ELb1ELb1ELb1EEENS1_21CollectiveEpilogueFwdINS6_IJS8_SA_S9_EEENS6_IJNS7_ILi1EEESI_SI_EEESC_SE_Li256ELb1ELb1ELb1ELb0EEENS1_36VarlenDynamicPersistentTileSchedulerILi128ELi32ELi256ELi256ELb1ELb1ELb0ELb1ELb0ELb1EEEEEEEEEvNT_6ParamsE)
        /*047c*/ 	.word	0x00000000


	//----- nvinfo : EIATTR_MIN_STACK_SIZE
	.align		4
.L_202:
        /*0480*/ 	.byte	0x04, 0x12
        /*0482*/ 	.short	(.L_204 - .L_203)
	.align		4
.L_203:
        /*0484*/ 	.word	index@(_ZN7cutlass13device_kernelIN5flash19enable_sm80_to_sm89INS1_16FlashAttnFwdSm80INS1_25CollectiveMainloopFwdSm80ILi8ELi1ELb1EN4cute5tupleIJNS5_1CILi128EEENS7_ILi64EEENS7_ILi256EEEEEELi256ENS_6half_tEfNS_4arch4Sm80ELb1ELb0ELb0ELb0ELb1ELb0ELb1ELb1EEENS1_21CollectiveEpilogueFwdINS6_IJS8_SA_S9_EEENS6_IJNS7_ILi1EEESI_SI_EEESC_SE_Li256ELb0ELb1ELb1ELb0EEENS1_30DynamicPersistentTileSchedulerILi256ELi256ELb1ELb1ELb0EEEEEEEEEvNT_6ParamsE)
        /*0488*/ 	.word	0x00000000


	//----- nvinfo : EIATTR_MIN_STACK_SIZE
	.align		4
.L_204:
        /*048c*/ 	.byte	0x04, 0x12
        /*048e*/ 	.short	(.L_206 - .L_205)
	.align		4
.L_205:
        /*0490*/ 	.word	index@(_ZN7cutlass13device_kernelIN5flash19enable_sm80_to_sm89INS1_16FlashAttnFwdSm80INS1_25CollectiveMainloopFwdSm80ILi8ELi1ELb1EN4cute5tupleIJNS5_1CILi128EEENS7_ILi48EEENS7_ILi256EEEEEELi256ENS_6half_tEfNS_4arch4Sm80ELb1ELb0ELb0ELb1ELb1ELb0ELb1ELb1EEENS1_21CollectiveEpilogueFwdINS6_IJS8_SA_S9_EEENS6_IJNS7_ILi1EEESI_SI_EEESC_SE_Li256ELb1ELb1ELb1ELb0EEENS1_36VarlenDynamicPersistentTileSchedulerILi128ELi48ELi256ELi256ELb1ELb1ELb0ELb1ELb1ELb1EEEEEEEEEvNT_6ParamsE)
        /*0494*/ 	.word	0x00000000


	//----- nvinfo : EIATTR_MIN_STACK_SIZE
	.align		4
.L_206:
        /*0498*/ 	.byte	0x04, 0x12
        /*049a*/ 	.short	(.L_208 - .L_207)
	.align		4
.L_207:
        /*049c*/ 	.word	index@(_ZN7cutlass13device_kernelIN5flash19enable_sm80_to_sm89INS1_16FlashAttnFwdSm80INS1_25CollectiveMainloopFwdSm80ILi8ELi1ELb0EN4cute5tupleIJNS5_1CILi128EEENS7_ILi32EEENS7_ILi256EEEEEELi256ENS_6half_tEfNS_4arch4Sm80ELb1ELb0ELb0ELb1ELb1ELb1ELb1ELb1EEENS1_21CollectiveEpilogueFwdINS6_IJS8_SA_S9_EEENS6_IJNS7_ILi1EEESI_SI_EEESC_SE_Li256ELb1ELb1ELb1ELb0EEENS1_36VarlenDynamicPersistentTileSchedulerILi128ELi32ELi256ELi256ELb1ELb1ELb0ELb1ELb1ELb1EEEEEEEEEvNT_6ParamsE)
        /*04a0*/ 	.word	0x00000000


	//----- nvinfo : EIATTR_MIN_STACK_SIZE
	.align		4
.L_208:
        /*04a4*/ 	.byte	0x04, 0x12
        /*04a6*/ 	.short	(.L_210 - .L_209)
	.align		4
.L_209:
        /*04a8*/ 	.word	index@(_ZN7cutlass13device_kernelIN5flash19enable_sm80_to_sm89INS1_16FlashAttnFwdSm80INS1_25CollectiveMainloopFwdSm80ILi8ELi1ELb0EN4cute5tupleIJNS5_1CILi128EEENS7_ILi96EEENS7_ILi256EEEEEELi256ENS_6half_tEfNS_4arch4Sm80ELb0ELb0ELb0ELb0ELb1ELb0ELb1ELb1EEENS1_21CollectiveEpilogueFwdINS6_IJS8_SA_S9_EEENS6_IJNS7_ILi1EEESI_SI_EEESC_SE_Li256ELb0ELb1ELb1ELb0EEENS1_19SingleTileSchedulerILb0ELb1ELb1ELi128EEEEEEEEEvNT_6ParamsE)
        /*04ac*/ 	.word	0x00000000


	//----- nvinfo : EIATTR_MIN_STACK_SIZE
	.align		4
.L_210:
        /*04b0*/ 	.byte	0x04, 0x12
        /*04b2*/ 	.short	(.L_212 - .L_211)
	.align		4
.L_211:
        /*04b4*/ 	.word	index@(_ZN7cutlass13device_kernelIN5flash19enable_sm80_to_sm89INS1_16FlashAttnFwdSm80INS1_25CollectiveMainloopFwdSm80ILi8ELi1ELb0EN4cute5tupleIJNS5_1CILi128EEENS7_ILi64EEENS7_ILi256EEEEEELi256ENS_6half_tEfNS_4arch4Sm80ELb0ELb0ELb0ELb1ELb1ELb0ELb1ELb1EEENS1_21CollectiveEpilogueFwdINS6_IJS8_SA_S9_EEENS6_IJNS7_ILi1EEESI_SI_EEESC_SE_Li256ELb1ELb1ELb1ELb0EEENS1_36VarlenDynamicPersistentTileSchedulerILi128ELi64ELi256ELi256ELb1ELb1ELb0ELb0ELb1ELb1EEEEEEEEEvNT_6ParamsE)
        /*04b8*/ 	.word	0x00000000


	//----- nvinfo : EIATTR_MIN_STACK_SIZE
	.align		4
.L_212:
        /*04bc*/ 	.byte	0x04, 0x12
        /*04be*/ 	.short	(.L_214 - .L_213)
	.align		4
.L_213:
        /*04c0*/ 	.word	index@(_ZN7cutlass13device_kernelIN5flash19enable_sm80_to_sm89INS1_16FlashAttnFwdSm80INS1_25CollectiveMainloopFwdSm80ILi8ELi1ELb0EN4cute5tupleIJNS5_1CILi128EEENS7_ILi48EEENS7_ILi256EEEEEELi256ENS_6half_tEfNS_4arch4Sm80ELb0ELb0ELb0ELb1ELb1ELb1ELb1ELb1EEENS1_21CollectiveEpilogueFwdINS6_IJS8_SA_S9_EEENS6_IJNS7_ILi1EEESI_SI_EEESC_SE_Li256ELb1ELb1ELb1ELb0EEENS1_36VarlenDynamicPersistentTileSchedulerILi128ELi48ELi256ELi256ELb1ELb1ELb0ELb0ELb1ELb1EEEEEEEEEvNT_6ParamsE)
        /*04c4*/ 	.word	0x00000000


	//----- nvinfo : EIATTR_MIN_STACK_SIZE
	.align		4
.L_214:
        /*04c8*/ 	.byte	0x04, 0x12
        /*04ca*/ 	.short	(.L_216 - .L_215)
	.align		4
.L_215:
        /*04cc*/ 	.word	index@(_ZN7cutlass13device_kernelIN5flash19enable_sm80_to_sm89INS1_16FlashAttnFwdSm80INS1_25CollectiveMainloopFwdSm80ILi8ELi1ELb0EN4cute5tupleIJNS5_1CILi128EEENS7_ILi64EEENS7_ILi256EEEEEELi256ENS_6half_tEfNS_4arch4Sm80ELb0ELb1ELb0ELb0ELb1ELb0ELb1ELb1EEENS1_21CollectiveEpilogueFwdINS6_IJS8_SA_S9_EEENS6_IJNS7_ILi1EEESI_SI_EEESC_SE_Li256ELb0ELb1ELb1ELb0EEENS1_19SingleTileSchedulerILb0ELb1ELb1ELi128EEEEEEEEEvNT_6ParamsE)
        /*04d0*/ 	.word	0x00000000


	//----- nvinfo : EIATTR_MIN_STACK_SIZE
	.align		4
.L_216:
        /*04d4*/ 	.byte	0x04, 0x12
        /*04d6*/ 	.short	(.L_218 - .L_217)
	.align		4
.L_217:
        /*04d8*/ 	.word	index@(_ZN7cutlass13device_kernelIN5flash19enable_sm80_to_sm89INS1_16FlashAttnFwdSm80INS1_25CollectiveMainloopFwdSm80ILi8ELi1ELb0EN4cute5tupleIJNS5_1CILi128EEENS7_ILi64EEENS7_ILi256EEEEEELi256ENS_6half_tEfNS_4arch4Sm80ELb0ELb1ELb0ELb1ELb1ELb0ELb1ELb1EEENS1_21CollectiveEpilogueFwdINS6_IJS8_SA_S9_EEENS6_IJNS7_ILi1EEESI_SI_EEESC_SE_Li256ELb1ELb1ELb1ELb0EEENS1_36VarlenDynamicPersistentTileSchedulerILi128ELi64ELi256ELi256ELb1ELb1ELb0ELb1ELb0ELb1EEEEEEEEEvNT_6ParamsE)
        /*04dc*/ 	.word	0x00000000


	//----- nvinfo : EIATTR_MIN_STACK_SIZE
	.align		4
.L_218:
        /*04e0*/ 	.byte	0x04, 0x12
        /*04e2*/ 	.short	(.L_220 - .L_219)
	.align		4
.L_219:
        /*04e4*/ 	.word	index@(_ZN7cutlass13device_kernelIN5flash19enable_sm80_to_sm89INS1_16FlashAttnFwdSm80INS1_25CollectiveMainloopFwdSm80ILi8ELi1ELb0EN4cute5tupleIJNS5_1CILi128EEENS7_ILi48EEENS7_ILi256EEEEEELi256ENS_6half_tEfNS_4arch4Sm80ELb0ELb1ELb0ELb1ELb1ELb1ELb1ELb1EEENS1_21CollectiveEpilogueFwdINS6_IJS8_SA_S9_EEENS6_IJNS7_ILi1EEESI_SI_EEESC_SE_Li256ELb1ELb1ELb1ELb0EEENS1_36VarlenDynamicPersistentTileSchedulerILi128ELi48ELi256ELi256ELb1ELb1ELb0ELb1ELb0ELb1EEEEEEEEEvNT_6ParamsE)
        /*04e8*/ 	.word	0x00000000


	//----- nvinfo : EIATTR_MIN_STACK_SIZE
	.align		4
.L_220:
        /*04ec*/ 	.byte	0x04, 0x12
        /*04ee*/ 	.short	(.L_222 - .L_221)
	.align		4
.L_221:
        /*04f0*/ 	.word	index@(_ZN7cutlass13device_kernelIN5flash19enable_sm80_to_sm89INS1_16FlashAttnFwdSm80INS1_25CollectiveMainloopFwdSm80ILi8ELi1ELb0EN4cute5tupleIJNS5_1CILi128EEENS7_ILi96EEENS7_ILi256EEEEEELi256ENS_6half_tEfNS_4arch4Sm80ELb1ELb0ELb0ELb0ELb1ELb0ELb1ELb1EEENS1_21CollectiveEpilogueFwdINS6_IJS8_SA_S9_EEENS6_IJNS7_ILi1EEESI_SI_EEESC_SE_Li256ELb0ELb1ELb1ELb0EEENS1_30DynamicPersistentTileSchedulerILi256ELi256ELb1ELb1ELb0EEEEEEEEEvNT_6ParamsE)
        /*04f4*/ 	.word	0x00000000


	//----- nvinfo : EIATTR_MIN_STACK_SIZE
	.align		4
.L_222:
        /*04f8*/ 	.byte	0x04, 0x12
        /*04fa*/ 	.short	(.L_224 - .L_223)
	.align		4
.L_223:
        /*04fc*/ 	.word	index@(_ZN7cutlass13device_kernelIN5flash19enable_sm80_to_sm89INS1_16FlashAttnFwdSm80INS1_25CollectiveMainloopFwdSm80ILi8ELi1ELb0EN4cute5tupleIJNS5_1CILi128EEENS7_ILi64EEENS7_ILi256EEEEEELi256ENS_6half_tEfNS_4arch4Sm80ELb1ELb0ELb0ELb1ELb1ELb0ELb1ELb1EEENS1_21CollectiveEpilogueFwdINS6_IJS8_SA_S9_EEENS6_IJNS7_ILi1EEESI_SI_EEESC_SE_Li256ELb1ELb1ELb1ELb0EEENS1_36VarlenDynamicPersistentTileSchedulerILi128ELi64ELi256ELi256ELb1ELb1ELb0ELb1ELb1ELb1EEEEEEEEEvNT_6ParamsE)
        /*0500*/ 	.word	0x00000000


	//----- nvinfo : EIATTR_MIN_STACK_SIZE
	.align		4
.L_224:
        /*0504*/ 	.byte	0x04, 0x12
        /*0506*/ 	.short	(.L_226 - .L_225)
	.align		4
.L_225:
        /*0508*/ 	.word	index@(_ZN7cutlass13device_kernelIN5flash19enable_sm80_to_sm89INS1_16FlashAttnFwdSm80INS1_25CollectiveMainloopFwdSm80ILi8ELi1ELb0EN4cute5tupleIJNS5_1CILi128EEENS7_ILi48EEENS7_ILi256EEEEEELi256ENS_6half_tEfNS_4arch4Sm80ELb1ELb0ELb0ELb1ELb1ELb1ELb1ELb1EEENS1_21CollectiveEpilogueFwdINS6_IJS8_SA_S9_EEENS6_IJNS7_ILi1EEESI_SI_EEESC_SE_Li256ELb1ELb1ELb1ELb0EEENS1_36VarlenDynamicPersistentTileSchedulerILi128ELi48ELi256ELi256ELb1ELb1ELb0ELb1ELb1ELb1EEEEEEEEEvNT_6ParamsE)
        /*050c*/ 	.word	0x00000000
.L_226:


//--------------------- .nv.compat                --------------------------
	.section	.nv.compat,"",@"SHT_CUDA_COMPAT_INFO"
	.align	4
        /*0000*/ 	.byte	0x02, 0x09, 0x01, 0x00, 0x02, 0x02, 0x01, 0x00, 0x02, 0x05, 0x05, 0x00, 0x03, 0x07, 0x01, 0x01
        /*0010*/ 	.byte	0x02, 0x03, 0x00, 0x00, 0x02, 0x06, 0x01, 0x00, 0x04, 0x0b, 0x08, 0x00, 0x00, 0x00, 0x00, 0x00
        /*0020*/ 	.byte	0x00, 0x00, 0x00, 0x00


//--------------------- .nv.info._ZN7cutlass13device_kernelIN5flash19enable_sm80_to_sm89INS1_16FlashAttnFwdSm80INS1_25CollectiveMainloopFwdSm80ILi8ELi1ELb1EN4cute5tupleIJNS5_1CILi128EEENS7_ILi64EEENS7_ILi256EEEEEELi256ENS_6half_tEfNS_4arch4Sm80ELb0ELb0ELb1ELb0ELb1ELb0ELb1ELb1EEENS1_21CollectiveEpilogueFwdINS6_IJS8_SA_S9_EEENS6_IJNS7_ILi1EEESI_SI_EEESC_SE_Li256ELb0ELb1ELb1ELb0EEENS1_19SingleTileSchedulerILb0ELb1ELb1ELi128EEEEEEEEEvNT_6ParamsE --------------------------
	.section	.nv.info._ZN7cutlass13device_kernelIN5flash19enable_sm80_to_sm89INS1_16FlashAttnFwdSm80INS1_25CollectiveMainloopFwdSm80ILi8ELi1ELb1EN4cute5tupleIJNS5_1CILi128EEENS7_ILi64EEENS7_ILi256EEEEEELi256ENS_6half_tEfNS_4arch4Sm80ELb0ELb0ELb1ELb0ELb1ELb0ELb1ELb1EEENS1_21CollectiveEpilogueFwdINS6_IJS8_SA_S9_EEENS6_IJNS7_ILi1EEESI_SI_EEESC_SE_Li256ELb0ELb1ELb1ELb0EEENS1_19SingleTileSchedulerILb0ELb1ELb1ELi128EEEEEEEEEvNT_6ParamsE,"",@"SHT_CUDA_INFO"
	.sectionflags	@""
	.align	4


	//----- nvinfo : EIATTR_CUDA_API_VERSION
	.align		4
        /*0000*/ 	.byte	0x04, 0x37
        /*0002*/ 	.short	(.L_228 - .L_227)
.L_227:
        /*0004*/ 	.word	0x00000082


	//----- nvinfo : EIATTR_KPARAM_INFO
	.align		4
.L_228:
        /*0008*/ 	.byte	0x04, 0x17
        /*000a*/ 	.short	(.L_230 - .L_229)
.L_229:
        /*000c*/ 	.word	0x00000000
        /*0010*/ 	.short	0x0000
        /*0012*/ 	.short	0x0000
        /*0014*/ 	.byte	0x00, 0xf0, 0x61, 0x10


	//----- nvinfo : EIATTR_SPARSE_MMA_MASK
	.align		4
.L_230:
        /*0018*/ 	.byte	0x03, 0x50
        /*001a*/ 	.short	0x0000


	//----- nvinfo : EIATTR_MAXREG_COUNT
	.align		4
        /*001c*/ 	.byte	0x03, 0x1b
        /*001e*/ 	.short	0x00ff


	//----- nvinfo : EIATTR_MERCURY_ISA_VERSION
	.align		4
        /*0020*/ 	.byte	0x03, 0x5f
        /*0022*/ 	.short	0x0101


	//----- nvinfo : EIATTR_EXIT_INSTR_OFFSETS
	.align		4
        /*0024*/ 	.byte	0x04, 0x1c
        /*0026*/ 	.short	(.L_232 - .L_231)


	//   ....[0]....
.L_231:
        /*0028*/ 	.word	0x00000010


	//----- nvinfo : EIATTR_MAX_THREADS
	.align		4
.L_232:
        /*002c*/ 	.byte	0x04, 0x05
        /*002e*/ 	.short	(.L_234 - .L_233)
.L_233:
        /*0030*/ 	.word	0x00000100
        /*0034*/ 	.word	0x00000001
        /*0038*/ 	.word	0x00000001


	//----- nvinfo : EIATTR_CBANK_PARAM_SIZE
	.align		4
.L_234:
        /*003c*/ 	.byte	0x03, 0x19
        /*003e*/ 	.short	0x0418


	//----- nvinfo : EIATTR_PARAM_CBANK
	.align		4
        /*0040*/ 	.byte	0x04, 0x0a
        /*0042*/ 	.short	(.L_236 - .L_235)
	.align		4
.L_235:
        /*0044*/ 	.word	index@(.nv.constant0._ZN7cutlass13device_kernelIN5flash19enable_sm80_to_sm89INS1_16FlashAttnFwdSm80INS1_25CollectiveMainloopFwdSm80ILi8ELi1ELb1EN4cute5tupleIJNS5_1CILi128EEENS7_ILi64EEENS7_ILi256EEEEEELi256ENS_6half_tEfNS_4arch4Sm80ELb0ELb0ELb1ELb0ELb1ELb0ELb1ELb1EEENS1_21CollectiveEpilogueFwdINS6_IJS8_SA_S9_EEENS6_IJNS7_ILi1EEESI_SI_EEESC_SE_Li256ELb0ELb1ELb1ELb0EEENS1_19SingleTileSchedulerILb0ELb1ELb1ELi128EEEEEEEEEvNT_6ParamsE)
        /*0048*/ 	.short	0x0210
        /*004a*/ 	.short	0x0418


	//----- nvinfo : EIATTR_SW_WAR
	.align		4
.L_236:
        /*004c*/ 	.byte	0x04, 0x36
        /*004e*/ 	.short	(.L_238 - .L_237)
.L_237:
        /*0050*/ 	.word	0x00000008
.L_238:


//--------------------- .nv.info._ZN7cutlass13device_kernelIN5flash19enable_sm80_to_sm89INS1_16FlashAttnFwdSm80INS1_25CollectiveMainloopFwdSm80ILi8ELi1ELb1EN4cute5tupleIJNS5_1CILi128EEENS7_ILi48EEENS7_ILi256EEEEEELi256ENS_6half_tEfNS_4arch4Sm80ELb0ELb0ELb1ELb1ELb1ELb0ELb1ELb1EEENS1_21CollectiveEpilogueFwdINS6_IJS8_SA_S9_EEENS6_IJNS7_ILi1EEESI_SI_EEESC_SE_Li256ELb1ELb1ELb1ELb0EEENS1_36VarlenDynamicPersistentTileSchedulerILi128ELi48ELi256ELi256ELb1ELb1ELb0ELb0ELb1ELb1EEEEEEEEEvNT_6ParamsE --------------------------
	.section	.nv.info._ZN7cutlass13device_kernelIN5flash19enable_sm80_to_sm89INS1_16FlashAttnFwdSm80INS1_25CollectiveMainloopFwdSm80ILi8ELi1ELb1EN4cute5tupleIJNS5_1CILi128EEENS7_ILi48EEENS7_ILi256EEEEEELi256ENS_6half_tEfNS_4arch4Sm80ELb0ELb0ELb1ELb1ELb1ELb0ELb1ELb1EEENS1_21CollectiveEpilogueFwdINS6_IJS8_SA_S9_EEENS6_IJNS7_ILi1EEESI_SI_EEESC_SE_Li256ELb1ELb1ELb1ELb0EEENS1_36VarlenDynamicPersistentTileSchedulerILi128ELi48ELi256ELi256ELb1ELb1ELb0ELb0ELb1ELb1EEEEEEEEEvNT_6ParamsE,"",@"SHT_CUDA_INFO"
	.sectionflags	@""
	.align	4


	//----- nvinfo : EIATTR_CUDA_API_VERSION
	.align		4
        /*0000*/ 	.byte	0x04, 0x37
        /*0002*/ 	.short	(.L_240 - .L_239)
.L_239:
        /*0004*/ 	.word	0x00000082


	//----- nvinfo : EIATTR_KPARAM_INFO
	.align		4
.L_240:
        /*0008*/ 	.byte	0x04, 0x17
        /*000a*/ 	.short	(.L_242 - .L_241)
.L_241:
        /*000c*/ 	.word	0x00000000
        /*0010*/ 	.short	0x0000
        /*0012*/ 	.short	0x0000
        /*0014*/ 	.byte	0x00, 0xf0, 0xe1, 0x10


	//----- nvinfo : EIATTR_SPARSE_MMA_MASK
	.align		4
.L_242:
        /*0018*/ 	.byte	0x03, 0x50
        /*001a*/ 	.short	0x0000


	//----- nvinfo : EIATTR_MAXREG_COUNT
	.align		4
        /*001c*/ 	.byte	0x03, 0x1b
        /*001e*/ 	.short	0x00ff


	//----- nvinfo : EIATTR_MERCURY_ISA_VERSION
	.align		4
        /*0020*/ 	.byte	0x03, 0x5f
        /*0022*/ 	.short	0x0101


	//----- nvinfo : EIATTR_EXIT_INSTR_OFFSETS
	.align		4
        /*0024*/ 	.byte	0x04, 0x1c
        /*0026*/ 	.short	(.L_244 - .L_243)


	//   ....[0]....
.L_243:
        /*0028*/ 	.word	0x00000010


	//----- nvinfo : EIATTR_MAX_THREADS
	.align		4
.L_244:
        /*002c*/ 	.byte	0x04, 0x05
        /*002e*/ 	.short	(.L_246 - .L_245)
.L_245:
        /*0030*/ 	.word	0x00000100
        /*0034*/ 	.word	0x00000001
        /*0038*/ 	.word	0x00000001


	//----- nvinfo : EIATTR_CBANK_PARAM_SIZE
	.align		4
.L_246:
        /*003c*/ 	.byte	0x03, 0x19
        /*003e*/ 	.short	0x0438


	//----- nvinfo : EIATTR_PARAM_CBANK
	.align		4
        /*0040*/ 	.byte	0x04, 0x0a
        /*0042*/ 	.short	(.L_248 - .L_247)
	.align		4
.L_247:
        /*0044*/ 	.word	index@(.nv.constant0._ZN7cutlass13device_kernelIN5flash19enable_sm80_to_sm89INS1_16FlashAttnFwdSm80INS1_25CollectiveMainloopFwdSm80ILi8ELi1ELb1EN4cute5tupleIJNS5_1CILi128EEENS7_ILi48EEENS7_ILi256EEEEEELi256ENS_6half_tEfNS_4arch4Sm80ELb0ELb0ELb1ELb1ELb1ELb0ELb1ELb1EEENS1_21CollectiveEpilogueFwdINS6_IJS8_SA_S9_EEENS6_IJNS7_ILi1EEESI_SI_EEESC_SE_Li256ELb1ELb1ELb1ELb0EEENS1_36VarlenDynamicPersistentTileSchedulerILi128ELi48ELi256ELi256ELb1ELb1ELb0ELb0ELb1ELb1EEEEEEEEEvNT_6ParamsE)
        /*0048*/ 	.short	0x0210
        /*004a*/ 	.short	0x0438


	//----- nvinfo : EIATTR_SW_WAR
	.align		4
.L_248:
        /*004c*/ 	.byte	0x04, 0x36
        /*004e*/ 	.short	(.L_250 - .L_249)
.L_249:
        /*0050*/ 	.word	0x00000008
.L_250:


//--------------------- .nv.info._ZN7cutlass13device_kernelIN5flash19enable_sm80_to_sm89INS1_16FlashAttnFwdSm80INS1_25CollectiveMainloopFwdSm80ILi8ELi1ELb0EN4cute5tupleIJNS5_1CILi128EEENS7_ILi32EEENS7_ILi256EEEEEELi256ENS_6half_tEfNS_4arch4Sm80ELb0ELb0ELb1ELb1ELb1ELb1ELb1ELb1EEENS1_21CollectiveEpilogueFwdINS6_IJS8_SA_S9_EEENS6_IJNS7_ILi1EEESI_SI_EEESC_SE_Li256ELb1ELb1ELb1ELb0EEENS1_36VarlenDynamicPersistentTileSchedulerILi128ELi32ELi256ELi256ELb1ELb1ELb0ELb0ELb1ELb1EEEEEEEEEvNT_6ParamsE --------------------------
	.section	.nv.info._ZN7cutlass13device_kernelIN5flash19enable_sm80_to_sm89INS1_16FlashAttnFwdSm80INS1_25CollectiveMainloopFwdSm80ILi8ELi1ELb0EN4cute5tupleIJNS5_1CILi128EEENS7_ILi32EEENS7_ILi256EEEEEELi256ENS_6half_tEfNS_4arch4Sm80ELb0ELb0ELb1ELb1ELb1ELb1ELb1ELb1EEENS1_21CollectiveEpilogueFwdINS6_IJS8_SA_S9_EEENS6_IJNS7_ILi1EEESI_SI_EEESC_SE_Li256ELb1ELb1ELb1ELb0EEENS1_36VarlenDynamicPersistentTileSchedulerILi128ELi32ELi256ELi256ELb1ELb1ELb0ELb0ELb1ELb1EEEEEEEEEvNT_6ParamsE,"",@"SHT_CUDA_INFO"
	.sectionflags	@""
	.align	4


	//----- nvinfo : EIATTR_CUDA_API_VERSION
	.align		4
        /*0000*/ 	.byte	0x04, 0x37
        /*0002*/ 	.short	(.L_252 - .L_251)
.L_251:
        /*0004*/ 	.word	0x00000082


	//----- nvinfo : EIATTR_KPARAM_INFO
	.align		4
.L_252:
        /*0008*/ 	.byte	0x04, 0x17
        /*000a*/ 	.short	(.L_254 - .L_253)
.L_253:
        /*000c*/ 	.word	0x00000000
        /*0010*/ 	.short	0x0000
        /*0012*/ 	.short	0x0000
        /*0014*/ 	.byte	0x00, 0xf0, 0xe1, 0x10


	//----- nvinfo : EIATTR_SPARSE_MMA_MASK
	.align		4
.L_254:
        /*0018*/ 	.byte	0x03, 0x50
        /*001a*/ 	.short	0x0000


	//----- nvinfo : EIATTR_MAXREG_COUNT
	.align		4
        /*001c*/ 	.byte	0x03, 0x1b
        /*001e*/ 	.short	0x00ff


	//----- nvinfo : EIATTR_MERCURY_ISA_VERSION
	.align		4
        /*0020*/ 	.byte	0x03, 0x5f
        /*0022*/ 	.short	0x0101


	//----- nvinfo : EIATTR_EXIT_INSTR_OFFSETS
	.align		4
        /*0024*/ 	.byte	0x04, 0x1c
        /*0026*/ 	.short	(.L_256 - .L_255)


	//   ....[0]....
.L_255:
        /*0028*/ 	.word	0x00000010


	//----- nvinfo : EIATTR_MAX_THREADS
	.align		4
.L_256:
        /*002c*/ 	.byte	0x04, 0x05
        /*002e*/ 	.short	(.L_258 - .L_257)
.L_257:
        /*0030*/ 	.word	0x00000100
        /*0034*/ 	.word	0x00000001
        /*0038*/ 	.word	0x00000001


	//----- nvinfo : EIATTR_CBANK_PARAM_SIZE
	.align		4
.L_258:
        /*003c*/ 	.byte	0x03, 0x19
        /*003e*/ 	.short	0x0438


	//----- nvinfo : EIATTR_PARAM_CBANK
	.align		4
        /*0040*/ 	.byte	0x04, 0x0a
        /*0042*/ 	.short	(.L_260 - .L_259)
	.align		4
.L_259:
        /*0044*/ 	.word	index@(.nv.constant0._ZN7cutlass13device_kernelIN5flash19enable_sm80_to_sm89INS1_16FlashAttnFwdSm80INS1_25CollectiveMainloopFwdSm80ILi8ELi1ELb0EN4cute5tupleIJNS5_1CILi128EEENS7_ILi32EEENS7_ILi256EEEEEELi256ENS_6half_tEfNS_4arch4Sm80ELb0ELb0ELb1ELb1ELb1ELb1ELb1ELb1EEENS1_21CollectiveEpilogueFwdINS6_IJS8_SA_S9_EEENS6_IJNS7_ILi1EEESI_SI_EEESC_SE_Li256ELb1ELb1ELb1ELb0EEENS1_36VarlenDynamicPersistentTileSchedulerILi128ELi32ELi256ELi256ELb1ELb1ELb0ELb0ELb1ELb1EEEEEEEEEvNT_6ParamsE)
        /*0048*/ 	.short	0x0210
        /*004a*/ 	.short	0x0438


	//----- nvinfo : EIATTR_SW_WAR
	.align		4
.L_260:
        /*004c*/ 	.byte	0x04, 0x36
        /*004e*/ 	.short	(.L_262 - .L_261)
.L_261:
        /*0050*/ 	.word	0x00000008
.L_262:


//--------------------- .nv.info._ZN7cutlass13device_kernelIN5flash19enable_sm80_to_sm89INS1_16FlashAttnFwdSm80INS1_25CollectiveMainloopFwdSm80ILi8ELi1ELb1EN4cute5tupleIJNS5_1CILi128EEENS7_ILi48EEENS7_ILi256EEEEEELi256ENS_6half_tEfNS_4arch4Sm80ELb0ELb1ELb1ELb0ELb1ELb0ELb1ELb1EEENS1_21CollectiveEpilogueFwdINS6_IJS8_SA_S9_EEENS6_IJNS7_ILi1EEESI_SI_EEESC_SE_Li256ELb0ELb1ELb1ELb0EEENS1_19SingleTileSchedulerILb0ELb1ELb1ELi128EEEEEEEEEvNT_6ParamsE --------------------------
	.section	.nv.info._ZN7cutlass13device_kernelIN5flash19enable_sm80_to_sm89INS1_16FlashAttnFwdSm80INS1_25CollectiveMainloopFwdSm80ILi8ELi1ELb1EN4cute5tupleIJNS5_1CILi128EEENS7_ILi48EEENS7_ILi256EEEEEELi256ENS_6half_tEfNS_4arch4Sm80ELb0ELb1ELb1ELb0ELb1ELb0ELb1ELb1EEENS1_21CollectiveEpilogueFwdINS6_IJS8_SA_S9_EEENS6_IJNS7_ILi1EEESI_SI_EEESC_SE_Li256ELb0ELb1ELb1ELb0EEENS1_19SingleTileSchedulerILb0ELb1ELb1ELi128EEEEEEEEEvNT_6ParamsE,"",@"SHT_CUDA_INFO"
	.sectionflags	@""
	.align	4


	//----- nvinfo : EIATTR_CUDA_API_VERSION
	.align		4
        /*0000*/ 	.byte	0x04, 0x37
        /*0002*/ 	.short	(.L_264 - .L_263)
.L_263:
        /*0004*/ 	.word	0x00000082


	//----- nvinfo : EIATTR_KPARAM_INFO
	.align		4
.L_264:
        /*0008*/ 	.byte	0x04, 0x17
        /*000a*/ 	.short	(.L_266 - .L_265)
.L_265:
        /*000c*/ 	.word	0x00000000
        /*0010*/ 	.short	0x0000
        /*0012*/ 	.short	0x0000
        /*0014*/ 	.byte	0x00, 0xf0, 0x61, 0x10


	//----- nvinfo : EIATTR_SPARSE_MMA_MASK
	.align		4
.L_266:
        /*0018*/ 	.byte	0x03, 0x50
        /*001a*/ 	.short	0x0000


	//----- nvinfo : EIATTR_MAXREG_COUNT
	.align		4
        /*001c*/ 	.byte	0x03, 0x1b
        /*001e*/ 	.short	0x00ff


	//----- nvinfo : EIATTR_MERCURY_ISA_VERSION
	.align		4
        /*0020*/ 	.byte	0x03, 0x5f
        /*0022*/ 	.short	0x0101


	//----- nvinfo : EIATTR_EXIT_INSTR_OFFSETS
	.align		4
        /*0024*/ 	.byte	0x04, 0x1c
        /*0026*/ 	.short	(.L_268 - .L_267)


	//   ....[0]....
.L_267:
        /*0028*/ 	.word	0x00000010


	//----- nvinfo : EIATTR_MAX_THREADS
	.align		4
.L_268:
        /*002c*/ 	.byte	0x04, 0x05
        /*002e*/ 	.short	(.L_270 - .L_269)
.L_269:
        /*0030*/ 	.word	0x00000100
        /*0034*/ 	.word	0x00000001
        /*0038*/ 	.word	0x00000001


	//----- nvinfo : EIATTR_CBANK_PARAM_SIZE
	.align		4
.L_270:
        /*003c*/ 	.byte	0x03, 0x19
        /*003e*/ 	.short	0x0418


	//----- nvinfo : EIATTR_PARAM_CBANK
	.align		4
        /*0040*/ 	.byte	0x04, 0x0a
        /*0042*/ 	.short	(.L_272 - .L_271)
	.align		4
.L_271:
        /*0044*/ 	.word	index@(.nv.constant0._ZN7cutlass13device_kernelIN5flash19enable_sm80_to_sm89INS1_16FlashAttnFwdSm80INS1_25CollectiveMainloopFwdSm80ILi8ELi1ELb1EN4cute5tupleIJNS5_1CILi128EEENS7_ILi48EEENS7_ILi256EEEEEELi256ENS_6half_tEfNS_4arch4Sm80ELb0ELb1ELb1ELb0ELb1ELb0ELb1ELb1EEENS1_21CollectiveEpilogueFwdINS6_IJS8_SA_S9_EEENS6_IJNS7_ILi1EEESI_SI_EEESC_SE_Li256ELb0ELb1ELb1ELb0EEENS1_19SingleTileSchedulerILb0ELb1ELb1ELi128EEEEEEEEEvNT_6ParamsE)
        /*0048*/ 	.short	0x0210
        /*004a*/ 	.short	0x0418


	//----- nvinfo : EIATTR_SW_WAR
	.align		4
.L_272:
        /*004c*/ 	.byte	0x04, 0x36
        /*004e*/ 	.short	(.L_274 - .L_273)
.L_273:
        /*0050*/ 	.word	0x00000008
.L_274:


//--------------------- .nv.info._ZN7cutlass13device_kernelIN5flash19enable_sm80_to_sm89INS1_16FlashAttnFwdSm80INS1_25CollectiveMainloopFwdSm80ILi8ELi1ELb1EN4cute5tupleIJNS5_1CILi128EEENS7_ILi48EEENS7_ILi256EEEEEELi256ENS_6half_tEfNS_4arch4Sm80ELb0ELb1ELb1ELb1ELb1ELb0ELb1ELb1EEENS1_21CollectiveEpilogueFwdINS6_IJS8_SA_S9_EEENS6_IJNS7_ILi1EEESI_SI_EEESC_SE_Li256ELb1ELb1ELb1ELb0EEENS1_36VarlenDynamicPersistentTileSchedulerILi128ELi48ELi256ELi256ELb1ELb1ELb0ELb1ELb0ELb1EEEEEEEEEvNT_6ParamsE --------------------------
	.section	.nv.info._ZN7cutlass13device_kernelIN5flash19enable_sm80_to_sm89INS1_16FlashAttnFwdSm80INS1_25CollectiveMainloopFwdSm80ILi8ELi1ELb1EN4cute5tupleIJNS5_1CILi128EEENS7_ILi48EEENS7_ILi256EEEEEELi256ENS_6half_tEfNS_4arch4Sm80ELb0ELb1ELb1ELb1ELb1ELb0ELb1ELb1EEENS1_21CollectiveEpilogueFwdINS6_IJS8_SA_S9_EEENS6_IJNS7_ILi1EEESI_SI_EEESC_SE_Li256ELb1ELb1ELb1ELb0EEENS1_36VarlenDynamicPersistentTileSchedulerILi128ELi48ELi256ELi256ELb1ELb1ELb0ELb1ELb0ELb1EEEEEEEEEvNT_6ParamsE,"",@"SHT_CUDA_INFO"
	.sectionflags	@""
	.align	4


	//----- nvinfo : EIATTR_CUDA_API_VERSION
	.align		4
        /*0000*/ 	.byte	0x04, 0x37
        /*0002*/ 	.short	(.L_276 - .L_275)
.L_275:
        /*0004*/ 	.word	0x00000082


	//----- nvinfo : EIATTR_KPARAM_INFO
	.align		4
.L_276:
        /*0008*/ 	.byte	0x04, 0x17
        /*000a*/ 	.short	(.L_278 - .L_277)
.L_277:
        /*000c*/ 	.word	0x00000000
        /*0010*/ 	.short	0x0000
        /*0012*/ 	.short	0x0000
        /*0014*/ 	.byte	0x00, 0xf0, 0xe1, 0x10


	//----- nvinfo : EIATTR_SPARSE_MMA_MASK
	.align		4
.L_278:
        /*0018*/ 	.byte	0x03, 0x50
        /*001a*/ 	.short	0x0000


	//----- nvinfo : EIATTR_MAXREG_COUNT
	.align		4
        /*001c*/ 	.byte	0x03, 0x1b
        /*001e*/ 	.short	0x00ff


	//----- nvinfo : EIATTR_MERCURY_ISA_VERSION
	.align		4
        /*0020*/ 	.byte	0x03, 0x5f
        /*0022*/ 	.short	0x0101


	//----- nvinfo : EIATTR_EXIT_INSTR_OFFSETS
	.align		4
        /*0024*/ 	.byte	0x04, 0x1c
        /*0026*/ 	.short	(.L_280 - .L_279)


	//   ....[0]....
.L_279:
        /*0028*/ 	.word	0x00000010


	//----- nvinfo : EIATTR_MAX_THREADS
	.align		4
.L_280:
        /*002c*/ 	.byte	0x04, 0x05
        /*002e*/ 	.short	(.L_282 - .L_281)
.L_281:
        /*0030*/ 	.word	0x00000100
        /*0034*/ 	.word	0x00000001
        /*0038*/ 	.word	0x00000001


	//----- nvinfo : EIATTR_CBANK_PARAM_SIZE
	.align		4
.L_282:
        /*003c*/ 	.byte	0x03, 0x19
        /*003e*/ 	.short	0x0438


	//----- nvinfo : EIATTR_PARAM_CBANK
	.align		4
        /*0040*/ 	.byte	0x04, 0x0a
        /*0042*/ 	.short	(.L_284 - .L_283)
	.align		4
.L_283:
        /*0044*/ 	.word	index@(.nv.constant0._ZN7cutlass13device_kernelIN5flash19enable_sm80_to_sm89INS1_16FlashAttnFwdSm80INS1_25CollectiveMainloopFwdSm80ILi8ELi1ELb1EN4cute5tupleIJNS5_1CILi128EEENS7_ILi48EEENS7_ILi256EEEEEELi256ENS_6half_tEfNS_4arch4Sm80ELb0ELb1ELb1ELb1ELb1ELb0ELb1ELb1EEENS1_21CollectiveEpilogueFwdINS6_IJS8_SA_S9_EEENS6_IJNS7_ILi1EEESI_SI_EEESC_SE_Li256ELb1ELb1ELb1ELb0EEENS1_36VarlenDynamicPersistentTileSchedulerILi128ELi48ELi256ELi256ELb1ELb1ELb0ELb1ELb0ELb1EEEEEEEEEvNT_6ParamsE)
        /*0048*/ 	.short	0x0210
        /*004a*/ 	.short	0x0438


	//----- nvinfo : EIATTR_SW_WAR
	.align		4
.L_284:
        /*004c*/ 	.byte	0x04, 0x36
        /*004e*/ 	.short	(.L_286 - .L_285)
.L_285:
        /*0050*/ 	.word	0x00000008
.L_286:


//--------------------- .nv.info._ZN7cutlass13device_kernelIN5flash19enable_sm80_to_sm89INS1_16FlashAttnFwdSm80INS1_25CollectiveMainloopFwdSm80ILi8ELi1ELb0EN4cute5tupleIJNS5_1CILi128EEENS7_ILi32EEENS7_ILi256EEEEEELi256ENS_6half_tEfNS_4arch4Sm80ELb0ELb1ELb1ELb1ELb1ELb1ELb1ELb1EEENS1_21CollectiveEpilogueFwdINS6_IJS8_SA_S9_EEENS6_IJNS7_ILi1EEESI_SI_EEESC_SE_Li256ELb1ELb1ELb1ELb0EEENS1_36VarlenDynamicPersistentTileSchedulerILi128ELi32ELi256ELi256ELb1ELb1ELb0ELb1ELb0ELb1EEEEEEEEEvNT_6ParamsE --------------------------
	.section	.nv.info._ZN7cutlass13device_kernelIN5flash19enable_sm80_to_sm89INS1_16FlashAttnFwdSm80INS1_25CollectiveMainloopFwdSm80ILi8ELi1ELb0EN4cute5tupleIJNS5_1CILi128EEENS7_ILi32EEENS7_ILi256EEEEEELi256ENS_6half_tEfNS_4arch4Sm80ELb0ELb1ELb1ELb1ELb1ELb1ELb1ELb1EEENS1_21CollectiveEpilogueFwdINS6_IJS8_SA_S9_EEENS6_IJNS7_ILi1EEESI_SI_EEESC_SE_Li256ELb1ELb1ELb1ELb0EEENS1_36VarlenDynamicPersistentTileSchedulerILi128ELi32ELi256ELi256ELb1ELb1ELb0ELb1ELb0ELb1EEEEEEEEEvNT_6ParamsE,"",@"SHT_CUDA_INFO"
	.sectionflags	@""
	.align	4


	//----- nvinfo : EIATTR_CUDA_API_VERSION
	.align		4
        /*0000*/ 	.byte	0x04, 0x37
        /*0002*/ 	.short	(.L_288 - .L_287)
.L_287:
        /*0004*/ 	.word	0x00000082


	//----- nvinfo : EIATTR_KPARAM_INFO
	.align		4
.L_288:
        /*0008*/ 	.byte	0x04, 0x17
        /*000a*/ 	.short	(.L_290 - .L_289)
.L_289:
        /*000c*/ 	.word	0x00000000
        /*0010*/ 	.short	0x0000
        /*0012*/ 	.short	0x0000
        /*0014*/ 	.byte	0x00, 0xf0, 0xe1, 0x10


	//----- nvinfo : EIATTR_SPARSE_MMA_MASK
	.align		4
.L_290:
        /*0018*/ 	.byte	0x03, 0x50
        /*001a*/ 	.short	0x0000


	//----- nvinfo : EIATTR_MAXREG_COUNT
	.align		4
        /*001c*/ 	.byte	0x03, 0x1b
        /*001e*/ 	.short	0x00ff


	//----- nvinfo : EIATTR_MERCURY_ISA_VERSION
	.align		4
        /*0020*/ 	.byte	0x03, 0x5f
        /*0022*/ 	.short	0x0101


	//----- nvinfo : EIATTR_EXIT_INSTR_OFFSETS
	.align		4
        /*0024*/ 	.byte	0x04, 0x1c
        /*0026*/ 	.short	(.L_292 - .L_291)


	//   ....[0]....
.L_291:
        /*0028*/ 	.word	0x00000010


	//----- nvinfo : EIATTR_MAX_THREADS
	.align		4
.L_292:
        /*002c*/ 	.byte	0x04, 0x05
        /*002e*/ 	.short	(.L_294 - .L_293)
.L_293:
        /*0030*/ 	.word	0x00000100
        /*0034*/ 	.word	0x00000001
        /*0038*/ 	.word	0x00000001


	//----- nvinfo : EIATTR_CBANK_PARAM_SIZE
	.align		4
.L_294:
        /*003c*/ 	.byte	0x03, 0x19
        /*003e*/ 	.short	0x0438


	//----- nvinfo : EIATTR_PARAM_CBANK
	.align		4
        /*0040*/ 	.byte	0x04, 0x0a
        /*0042*/ 	.short	(.L_296 - .L_295)
	.align		4
.L_295:
        /*0044*/ 	.word	index@(.nv.constant0._ZN7cutlass13device_kernelIN5flash19enable_sm80_to_sm89INS1_16FlashAttnFwdSm80INS1_25CollectiveMainloopFwdSm80ILi8ELi1ELb0EN4cute5tupleIJNS5_1CILi128EEENS7_ILi32EEENS7_ILi256EEEEEELi256ENS_6half_tEfNS_4arch4Sm80ELb0ELb1ELb1ELb1ELb1ELb1ELb1ELb1EEENS1_21CollectiveEpilogueFwdINS6_IJS8_SA_S9_EEENS6_IJNS7_ILi1EEESI_SI_EEESC_SE_Li256ELb1ELb1ELb1ELb0EEENS1_36VarlenDynamicPersistentTileSchedulerILi128ELi32ELi256ELi256ELb1ELb1ELb0ELb1ELb0ELb1EEEEEEEEEvNT_6ParamsE)
        /*0048*/ 	.short	0x0210
        /*004a*/ 	.short	0x0438


	//----- nvinfo : EIATTR_SW_WAR
	.align		4
.L_296:
        /*004c*/ 	.byte	0x04, 0x36
        /*004e*/ 	.short	(.L_298 - .L_297)
.L_297:
        /*0050*/ 	.word	0x00000008
.L_298:


//--------------------- .nv.info._ZN7cutlass13device_kernelIN5flash19enable_sm80_to_sm89INS1_16FlashAttnFwdSm80INS1_25CollectiveMainloopFwdSm80ILi8ELi1ELb1EN4cute5tupleIJNS5_1CILi128EEENS7_ILi64EEENS7_ILi256EEEEEELi256ENS_6half_tEfNS_4arch4Sm80ELb1ELb0ELb1ELb0ELb1ELb0ELb1ELb1EEENS1_21CollectiveEpilogueFwdINS6_IJS8_SA_S9_EEENS6_IJNS7_ILi1EEESI_SI_EEESC_SE_Li256ELb0ELb1ELb1ELb0EEENS1_30DynamicPersistentTileSchedulerILi256ELi256ELb1ELb1ELb0EEEEEEEEEvNT_6ParamsE --------------------------
	.section	.nv.info._ZN7cutlass13device_kernelIN5flash19enable_sm80_to_sm89INS1_16FlashAttnFwdSm80INS1_25CollectiveMainloopFwdSm80ILi8ELi1ELb1EN4cute5tupleIJNS5_1CILi128EEENS7_ILi64EEENS7_ILi256EEEEEELi256ENS_6half_tEfNS_4arch4Sm80ELb1ELb0ELb1ELb0ELb1ELb0ELb1ELb1EEENS1_21CollectiveEpilogueFwdINS6_IJS8_SA_S9_EEENS6_IJNS7_ILi1EEESI_SI_EEESC_SE_Li256ELb0ELb1ELb1ELb0EEENS1_30DynamicPersistentTileSchedulerILi256ELi256ELb1ELb1ELb0EEEEEEEEEvNT_6ParamsE,"",@"SHT_CUDA_INFO"
	.sectionflags	@""
	.align	4


	//----- nvinfo : EIATTR_CUDA_API_VERSION
	.align		4
        /*0000*/ 	.byte	0x04, 0x37
        /*0002*/ 	.short	(.L_300 - .L_299)
.L_299:
        /*0004*/ 	.word	0x00000082


	//----- nvinfo : EIATTR_KPARAM_INFO
	.align		4
.L_300:
        /*0008*/ 	.byte	0x04, 0x17
        /*000a*/ 	.short	(.L_302 - .L_301)
.L_301:
        /*000c*/ 	.word	0x00000000
        /*0010*/ 	.short	0x0000
        /*0012*/ 	.short	0x0000
        /*0014*/ 	.byte	0x00, 0xf0, 0xa1, 0x10


	//----- nvinfo : EIATTR_SPARSE_MMA_MASK
	.align		4
.L_302:
        /*0018*/ 	.byte	0x03, 0x50
        /*001a*/ 	.short	0x0000


	//----- nvinfo : EIATTR_MAXREG_COUNT
	.align		4
        /*001c*/ 	.byte	0x03, 0x1b
        /*001e*/ 	.short	0x00ff


	//----- nvinfo : EIATTR_MERCURY_ISA_VERSION
	.align		4
        /*0020*/ 	.byte	0x03, 0x5f
        /*0022*/ 	.short	0x0101


	//----- nvinfo : EIATTR_EXIT_INSTR_OFFSETS
	.align		4
        /*0024*/ 	.byte	0x04, 0x1c
        /*0026*/ 	.short	(.L_304 - .L_303)


	//   ....[0]....
.L_303:
        /*0028*/ 	.word	0x00000010


	//----- nvinfo : EIATTR_MAX_THREADS
	.align		4
.L_304:
        /*002c*/ 	.byte	0x04, 0x05
        /*002e*/ 	.short	(.L_306 - .L_305)
.L_305:
        /*0030*/ 	.word	0x00000100
        /*0034*/ 	.word	0x00000001
        /*0038*/ 	.word	0x00000001


	//----- nvinfo : EIATTR_CBANK_PARAM_SIZE
	.align		4
.L_306:
        /*003c*/ 	.byte	0x03, 0x19
        /*003e*/ 	.short	0x0428


	//----- nvinfo : EIATTR_PARAM_CBANK
	.align		4
        /*0040*/ 	.byte	0x04, 0x0a
        /*0042*/ 	.short	(.L_308 - .L_307)
	.align		4
.L_307:
        /*0044*/ 	.word	index@(.nv.constant0._ZN7cutlass13device_kernelIN5flash19enable_sm80_to_sm89INS1_16FlashAttnFwdSm80INS1_25CollectiveMainloopFwdSm80ILi8ELi1ELb1EN4cute5tupleIJNS5_1CILi128EEENS7_ILi64EEENS7_ILi256EEEEEELi256ENS_6half_tEfNS_4arch4Sm80ELb1ELb0ELb1ELb0ELb1ELb0ELb1ELb1EEENS1_21CollectiveEpilogueFwdINS6_IJS8_SA_S9_EEENS6_IJNS7_ILi1EEESI_SI_EEESC_SE_Li256ELb0ELb1ELb1ELb0EEENS1_30DynamicPersistentTileSchedulerILi256ELi256ELb1ELb1ELb0EEEEEEEEEvNT_6ParamsE)
        /*0048*/ 	.short	0x0210
        /*004a*/ 	.short	0x0428


	//----- nvinfo : EIATTR_SW_WAR
	.align		4
.L_308:
        /*004c*/ 	.byte	0x04, 0x36
        /*004e*/ 	.short	(.L_310 - .L_309)
.L_309:
        /*0050*/ 	.word	0x00000008
.L_310:


//--------------------- .nv.info._ZN7cutlass13device_kernelIN5flash19enable_sm80_to_sm89INS1_16FlashAttnFwdSm80INS1_25CollectiveMainloopFwdSm80ILi8ELi1ELb1EN4cute5tupleIJNS5_1CILi128EEENS7_ILi48EEENS7_ILi256EEEEEELi256ENS_6half_tEfNS_4arch4Sm80ELb1ELb0ELb1ELb1ELb1ELb0ELb1ELb1EEENS1_21CollectiveEpilogueFwdINS6_IJS8_SA_S9_EEENS6_IJNS7_ILi1EEESI_SI_EEESC_SE_Li256ELb1ELb1ELb1ELb0EEENS1_36VarlenDynamicPersistentTileSchedulerILi128ELi48ELi256ELi256ELb1ELb1ELb0ELb1ELb1ELb1EEEEEEEEEvNT_6ParamsE --------------------------
	.section	.nv.info._ZN7cutlass13device_kernelIN5flash19enable_sm80_to_sm89INS1_16FlashAttnFwdSm80INS1_25CollectiveMainloopFwdSm80ILi8ELi1ELb1EN4cute5tupleIJNS5_1CILi128EEENS7_ILi48EEENS7_ILi256EEEEEELi256ENS_6half_tEfNS_4arch4Sm80ELb1ELb0ELb1ELb1ELb1ELb0ELb1ELb1EEENS1_21CollectiveEpilogueFwdINS6_IJS8_SA_S9_EEENS6_IJNS7_ILi1EEESI_SI_EEESC_SE_Li256ELb1ELb1ELb1ELb0EEENS1_36VarlenDynamicPersistentTileSchedulerILi128ELi48ELi256ELi256ELb1ELb1ELb0ELb1ELb1ELb1EEEEEEEEEvNT_6ParamsE,"",@"SHT_CUDA_INFO"
	.sectionflags	@""
	.align	4


	//----- nvinfo : EIATTR_CUDA_API_VERSION
	.align		4
        /*0000*/ 	.byte	0x04, 0x37
        /*0002*/ 	.short	(.L_312 - .L_311)
.L_311:
        /*0004*/ 	.word	0x00000082


	//----- nvinfo : EIATTR_KPARAM_INFO
	.align		4
.L_312:
        /*0008*/ 	.byte	0x04, 0x17
        /*000a*/ 	.short	(.L_314 - .L_313)
.L_313:
        /*000c*/ 	.word	0x00000000
        /*0010*/ 	.short	0x0000
        /*0012*/ 	.short	0x0000
        /*0014*/ 	.byte	0x00, 0xf0, 0xe1, 0x10


	//----- nvinfo : EIATTR_SPARSE_MMA_MASK
	.align		4
.L_314:
        /*0018*/ 	.byte	0x03, 0x50
        /*001a*/ 	.short	0x0000


	//----- nvinfo : EIATTR_MAXREG_COUNT
	.align		4
        /*001c*/ 	.byte	0x03, 0x1b
        /*001e*/ 	.short	0x00ff


	//----- nvinfo : EIATTR_MERCURY_ISA_VERSION
	.align		4
        /*0020*/ 	.byte	0x03, 0x5f
        /*0022*/ 	.short	0x0101


	//----- nvinfo : EIATTR_EXIT_INSTR_OFFSETS
	.align		4
        /*0024*/ 	.byte	0x04, 0x1c
        /*0026*/ 	.short	(.L_316 - .L_315)


	//   ....[0]....
.L_315:
        /*0028*/ 	.word	0x00000010


	//----- nvinfo : EIATTR_MAX_THREADS
	.align		4
.L_316:
        /*002c*/ 	.byte	0x04, 0x05
        /*002e*/ 	.short	(.L_318 - .L_317)
.L_317:
        /*0030*/ 	.word	0x00000100
        /*0034*/ 	.word	0x00000001
        /*0038*/ 	.word	0x00000001


	//----- nvinfo : EIATTR_CBANK_PARAM_SIZE
	.align		4
.L_318:
        /*003c*/ 	.byte	0x03, 0x19
        /*003e*/ 	.short	0x0438


	//----- nvinfo : EIATTR_PARAM_CBANK
	.align		4
        /*0040*/ 	.byte	0x04, 0x0a
        /*0042*/ 	.short	(.L_320 - .L_319)
	.align		4
.L_319:
        /*0044*/ 	.word	index@(.nv.constant0._ZN7cutlass13device_kernelIN5flash19enable_sm80_to_sm89INS1_16FlashAttnFwdSm80INS1_25CollectiveMainloopFwdSm80ILi8ELi1ELb1EN4cute5tupleIJNS5_1CILi128EEENS7_ILi48EEENS7_ILi256EEEEEELi256ENS_6half_tEfNS_4arch4Sm80ELb1ELb0ELb1ELb1ELb1ELb0ELb1ELb1EEENS1_21CollectiveEpilogueFwdINS6_IJS8_SA_S9_EEENS6_IJNS7_ILi1EEESI_SI_EEESC_SE_Li256ELb1ELb1ELb1ELb0EEENS1_36VarlenDynamicPersistentTileSchedulerILi128ELi48ELi256ELi256ELb1ELb1ELb0ELb1ELb1ELb1EEEEEEEEEvNT_6ParamsE)
        /*0048*/ 	.short	0x0210
        /*004a*/ 	.short	0x0438


	//----- nvinfo : EIATTR_SW_WAR
	.align		4
.L_320:
        /*004c*/ 	.byte	0x04, 0x36
        /*004e*/ 	.short	(.L_322 - .L_321)
.L_321:
        /*0050*/ 	.word	0x00000008
.L_322:


//--------------------- .nv.info._ZN7cutlass13device_kernelIN5flash19enable_sm80_to_sm89INS1_16FlashAttnFwdSm80INS1_25CollectiveMainloopFwdSm80ILi8ELi1ELb0EN4cute5tupleIJNS5_1CILi128EEENS7_ILi32EEENS7_ILi256EEEEEELi256ENS_6half_tEfNS_4arch4Sm80ELb1ELb0ELb1ELb1ELb1ELb1ELb1ELb1EEENS1_21CollectiveEpilogueFwdINS6_IJS8_SA_S9_EEENS6_IJNS7_ILi1EEESI_SI_EEESC_SE_Li256ELb1ELb1ELb1ELb0EEENS1_36VarlenDynamicPersistentTileSchedulerILi128ELi32ELi256ELi256ELb1ELb1ELb0ELb1ELb1ELb1EEEEEEEEEvNT_6ParamsE --------------------------
	.section	.nv.info._ZN7cutlass13device_kernelIN5flash19enable_sm80_to_sm89INS1_16FlashAttnFwdSm80INS1_25CollectiveMainloopFwdSm80ILi8ELi1ELb0EN4cute5tupleIJNS5_1CILi128EEENS7_ILi32EEENS7_ILi256EEEEEELi256ENS_6half_tEfNS_4arch4Sm80ELb1ELb0ELb1ELb1ELb1ELb1ELb1ELb1EEENS1_21CollectiveEpilogueFwdINS6_IJS8_SA_S9_EEENS6_IJNS7_ILi1EEESI_SI_EEESC_SE_Li256ELb1ELb1ELb1ELb0EEENS1_36VarlenDynamicPersistentTileSchedulerILi128ELi32ELi256ELi256ELb1ELb1ELb0ELb1ELb1ELb1EEEEEEEEEvNT_6ParamsE,"",@"SHT_CUDA_INFO"
	.sectionflags	@""
	.align	4


	//----- nvinfo : EIATTR_CUDA_API_VERSION
	.align		4
        /*0000*/ 	.byte	0x04, 0x37
        /*0002*/ 	.short	(.L_324 - .L_323)
.L_323:
        /*0004*/ 	.word	0x00000082


	//----- nvinfo : EIATTR_KPARAM_INFO
	.align		4
.L_324:
        /*0008*/ 	.byte	0x04, 0x17
        /*000a*/ 	.short	(.L_326 - .L_325)
.L_325:
        /*000c*/ 	.word	0x00000000
        /*0010*/ 	.short	0x0000
        /*0012*/ 	.short	0x0000
        /*0014*/ 	.byte	0x00, 0xf0, 0xe1, 0x10


	//----- nvinfo : EIATTR_SPARSE_MMA_MASK
	.align		4
.L_326:
        /*0018*/ 	.byte	0x03, 0x50
        /*001a*/ 	.short	0x0000


	//----- nvinfo : EIATTR_MAXREG_COUNT
	.align		4
        /*001c*/ 	.byte	0x03, 0x1b
        /*001e*/ 	.short	0x00ff


	//----- nvinfo : EIATTR_MERCURY_ISA_VERSION
	.align		4
        /*0020*/ 	.byte	0x03, 0x5f
        /*0022*/ 	.short	0x0101


	//----- nvinfo : EIATTR_EXIT_INSTR_OFFSETS
	.align		4
        /*0024*/ 	.byte	0x04, 0x1c
        /*0026*/ 	.short	(.L_328 - .L_327)


	//   ....[0]....
.L_327:
        /*0028*/ 	.word	0x00000010


	//----- nvinfo : EIATTR_MAX_THREADS
	.align		4
.L_328:
        /*002c*/ 	.byte	0x04, 0x05
        /*002e*/ 	.short	(.L_330 - .L_329)
.L_329:
        /*0030*/ 	.word	0x00000100
        /*0034*/ 	.word	0x00000001
        /*0038*/ 	.word	0x00000001


	//----- nvinfo : EIATTR_CBANK_PARAM_SIZE
	.align		4
.L_330:
        /*003c*/ 	.byte	0x03, 0x19
        /*003e*/ 	.short	0x0438


	//----- nvinfo : EIATTR_PARAM_CBANK
	.align		4
        /*0040*/ 	.byte	0x04, 0x0a
        /*0042*/ 	.short	(.L_332 - .L_331)
	.align		4
.L_331:
        /*0044*/ 	.word	index@(.nv.constant0._ZN7cutlass13device_kernelIN5flash19enable_sm80_to_sm89INS1_16FlashAttnFwdSm80INS1_25CollectiveMainloopFwdSm80ILi8ELi1ELb0EN4cute5tupleIJNS5_1CILi128EEENS7_ILi32EEENS7_ILi256EEEEEELi256ENS_6half_tEfNS_4arch4Sm80ELb1ELb0ELb1ELb1ELb1ELb1ELb1ELb1EEENS1_21CollectiveEpilogueFwdINS6_IJS8_SA_S9_EEENS6_IJNS7_ILi1EEESI_SI_EEESC_SE_Li256ELb1ELb1ELb1ELb0EEENS1_36VarlenDynamicPersistentTileSchedulerILi128ELi32ELi256ELi256ELb1ELb1ELb0ELb1ELb1ELb1EEEEEEEEEvNT_6ParamsE)
        /*0048*/ 	.short	0x0210
        /*004a*/ 	.short	0x0438


	//----- nvinfo : EIATTR_SW_WAR
	.align		4
.L_332:
        /*004c*/ 	.byte	0x04, 0x36
        /*004e*/ 	.short	(.L_334 - .L_333)
.L_333:
        /*0050*/ 	.word	0x00000008
.L_334:


//--------------------- .nv.info._ZN7cutlass13device_kernelIN5flash19enable_sm80_to_sm89INS1_16FlashAttnFwdSm80INS1_25CollectiveMainloopFwdSm80ILi8ELi1ELb0EN4cute5tupleIJNS5_1CILi128EEENS7_ILi96EEENS7_ILi256EEEEEELi256ENS_6half_tEfNS_4arch4Sm80ELb0ELb0ELb1ELb0ELb1ELb0ELb1ELb1EEENS1_21CollectiveEpilogueFwdINS6_IJS8_SA_S9_EEENS6_IJNS7_ILi1EEESI_SI_EEESC_SE_Li256ELb0ELb1ELb1ELb0EEENS1_19SingleTileSchedulerILb0ELb1ELb1ELi128EEEEEEEEEvNT_6ParamsE --------------------------
	.section	.nv.info._ZN7cutlass13device_kernelIN5flash19enable_sm80_to_sm89INS1_16FlashAttnFwdSm80INS1_25CollectiveMainloopFwdSm80ILi8ELi1ELb0EN4cute5tupleIJNS5_1CILi128EEENS7_ILi96EEENS7_ILi256EEEEEELi256ENS_6half_tEfNS_4arch4Sm80ELb0ELb0ELb1ELb0ELb1ELb0ELb1ELb1EEENS1_21CollectiveEpilogueFwdINS6_IJS8_SA_S9_EEENS6_IJNS7_ILi1EEESI_SI_EEESC_SE_Li256ELb0ELb1ELb1ELb0EEENS1_19SingleTileSchedulerILb0ELb1ELb1ELi128EEEEEEEEEvNT_6ParamsE,"",@"SHT_CUDA_INFO"
	.sectionflags	@""
	.align	4


	//----- nvinfo : EIATTR_CUDA_API_VERSION
	.align		4
        /*0000*/ 	.byte	0x04, 0x37
        /*0002*/ 	.short	(.L_336 - .L_335)
.L_335:
        /*0004*/ 	.word	0x00000082


	//----- nvinfo : EIATTR_KPARAM_INFO
	.align		4
.L_336:
        /*0008*/ 	.byte	0x04, 0x17
        /*000a*/ 	.short	(.L_338 - .L_337)
.L_337:
        /*000c*/ 	.word	0x00000000
        /*0010*/ 	.short	0x0000
        /*0012*/ 	.short	0x0000
        /*0014*/ 	.byte	0x00, 0xf0, 0x61, 0x10


	//----- nvinfo : EIATTR_SPARSE_MMA_MASK
	.align		4
.L_338:
        /*0018*/ 	.byte	0x03, 0x50
        /*001a*/ 	.short	0x0000


	//----- nvinfo : EIATTR_MAXREG_COUNT
	.align		4
        /*001c*/ 	.byte	0x03, 0x1b
        /*001e*/ 	.short	0x00ff


	//----- nvinfo : EIATTR_MERCURY_ISA_VERSION
	.align		4
        /*0020*/ 	.byte	0x03, 0x5f
        /*0022*/ 	.short	0x0101


	//----- nvinfo : EIATTR_EXIT_INSTR_OFFSETS
	.align		4
        /*0024*/ 	.byte	0x04, 0x1c
        /*0026*/ 	.short	(.L_340 - .L_339)


	//   ....[0]....
.L_339:
        /*0028*/ 	.word	0x00000010


	//----- nvinfo : EIATTR_MAX_THREADS
	.align		4
.L_340:
        /*002c*/ 	.byte	0x04, 0x05
        /*002e*/ 	.short	(.L_342 - .L_341)
.L_341:
        /*0030*/ 	.word	0x00000100
        /*0034*/ 	.word	0x00000001
        /*0038*/ 	.word	0x00000001


	//----- nvinfo : EIATTR_CBANK_PARAM_SIZE
	.align		4
.L_342:
        /*003c*/ 	.byte	0x03, 0x19
        /*003e*/ 	.short	0x0418


	//----- nvinfo : EIATTR_PARAM_CBANK
	.align		4
        /*0040*/ 	.byte	0x04, 0x0a
        /*0042*/ 	.short	(.L_344 - .L_343)
	.align		4
.L_343:
        /*0044*/ 	.word	index@(.nv.constant0._ZN7cutlass13device_kernelIN5flash19enable_sm80_to_sm89INS1_16FlashAttnFwdSm80INS1_25CollectiveMainloopFwdSm80ILi8ELi1ELb0EN4cute5tupleIJNS5_1CILi128EEENS7_ILi96EEENS7_ILi256EEEEEELi256ENS_6half_tEfNS_4arch4Sm80ELb0ELb0ELb1ELb0ELb1ELb0ELb1ELb1EEENS1_21CollectiveEpilogueFwdINS6_IJS8_SA_S9_EEENS6_IJNS7_ILi1EEESI_SI_EEESC_SE_Li256ELb0ELb1ELb1ELb0EEENS1_19SingleTileSchedulerILb0ELb1ELb1ELi128EEEEEEEEEvNT_6ParamsE)
        /*0048*/ 	.short	0x0210
        /*004a*/ 	.short	0x0418


	//----- nvinfo : EIATTR_SW_WAR
	.align		4
.L_344:
        /*004c*/ 	.byte	0x04, 0x36
        /*004e*/ 	.short	(.L_346 - .L_345)
.L_345:
        /*0050*/ 	.word	0x00000008
.L_346:


//--------------------- .nv.info._ZN7cutlass13device_kernelIN5flash19enable_sm80_to_sm89INS1_16FlashAttnFwdSm80INS1_25CollectiveMainloopFwdSm80ILi8ELi1ELb0EN4cute5tupleIJNS5_1CILi128EEENS7_ILi64EEENS7_ILi256EEEEEELi256ENS_6half_tEfNS_4arch4Sm80ELb0ELb0ELb1ELb1ELb1ELb0ELb1ELb1EEENS1_21CollectiveEpilogueFwdINS6_IJS8_SA_S9_EEENS6_IJNS7_ILi1EEESI_SI_EEESC_SE_Li256ELb1ELb1ELb1ELb0EEENS1_36VarlenDynamicPersistentTileSchedulerILi128ELi64ELi256ELi256ELb1ELb1ELb0ELb0ELb1ELb1EEEEEEEEEvNT_6ParamsE --------------------------
	.section	.nv.info._ZN7cutlass13device_kernelIN5flash19enable_sm80_to_sm89INS1_16FlashAttnFwdSm80INS1_25CollectiveMainloopFwdSm80ILi8ELi1ELb0EN4cute5tupleIJNS5_1CILi128EEENS7_ILi64EEENS7_ILi256EEEEEELi256ENS_6half_tEfNS_4arch4Sm80ELb0ELb0ELb1ELb1ELb1ELb0ELb1ELb1EEENS1_21CollectiveEpilogueFwdINS6_IJS8_SA_S9_EEENS6_IJNS7_ILi1EEESI_SI_EEESC_SE_Li256ELb1ELb1ELb1ELb0EEENS1_36VarlenDynamicPersistentTileSchedulerILi128ELi64ELi256ELi256ELb1ELb1ELb0ELb0ELb1ELb1EEEEEEEEEvNT_6ParamsE,"",@"SHT_CUDA_INFO"
	.sectionflags	@""
	.align	4


	//----- nvinfo : EIATTR_CUDA_API_VERSION
	.align		4
        /*0000*/ 	.byte	0x04, 0x37
        /*0002*/ 	.short	(.L_348 - .L_347)
.L_347:
        /*0004*/ 	.word	0x00000082


	//----- nvinfo : EIATTR_KPARAM_INFO
	.align		4
.L_348:
        /*0008*/ 	.byte	0x04, 0x17
        /*000a*/ 	.short	(.L_350 - .L_349)
.L_349:
        /*000c*/ 	.word	0x00000000
        /*0010*/ 	.short	0x0000
        /*0012*/ 	.short	0x0000
        /*0014*/ 	.byte	0x00, 0xf0, 0xe1, 0x10


	//----- nvinfo : EIATTR_SPARSE_MMA_MASK
	.align		4
.L_350:
        /*0018*/ 	.byte	0x03, 0x50
        /*001a*/ 	.short	0x0000


	//----- nvinfo : EIATTR_MAXREG_COUNT
	.align		4
        /*001c*/ 	.byte	0x03, 0x1b
        /*001e*/ 	.short	0x00ff


	//----- nvinfo : EIATTR_MERCURY_ISA_VERSION
	.align		4
        /*0020*/ 	.byte	0x03, 0x5f
        /*0022*/ 	.short	0x0101


	//----- nvinfo : EIATTR_EXIT_INSTR_OFFSETS
	.align		4
        /*0024*/ 	.byte	0x04, 0x1c
        /*0026*/ 	.short	(.L_352 - .L_351)


	//   ....[0]....
.L_351:
        /*0028*/ 	.word	0x00000010


	//----- nvinfo : EIATTR_MAX_THREADS
	.align		4
.L_352:
        /*002c*/ 	.byte	0x04, 0x05
        /*002e*/ 	.short	(.L_354 - .L_353)
.L_353:
        /*0030*/ 	.word	0x00000100
        /*0034*/ 	.word	0x00000001
        /*0038*/ 	.word	0x00000001


	//----- nvinfo : EIATTR_CBANK_PARAM_SIZE
	.align		4
.L_354:
        /*003c*/ 	.byte	0x03, 0x19
        /*003e*/ 	.short	0x0438


	//----- nvinfo : EIATTR_PARAM_CBANK
	.align		4
        /*0040*/ 	.byte	0x04, 0x0a
        /*0042*/ 	.short	(.L_356 - .L_355)
	.align		4
.L_355:
        /*0044*/ 	.word	index@(.nv.constant0._ZN7cutlass13device_kernelIN5flash19enable_sm80_to_sm89INS1_16FlashAttnFwdSm80INS1_25CollectiveMainloopFwdSm80ILi8ELi1ELb0EN4cute5tupleIJNS5_1CILi128EEENS7_ILi64EEENS7_ILi256EEEEEELi256ENS_6half_tEfNS_4arch4Sm80ELb0ELb0ELb1ELb1ELb1ELb0ELb1ELb1EEENS1_21CollectiveEpilogueFwdINS6_IJS8_SA_S9_EEENS6_IJNS7_ILi1EEESI_SI_EEESC_SE_Li256ELb1ELb1ELb1ELb0EEENS1_36VarlenDynamicPersistentTileSchedulerILi128ELi64ELi256ELi256ELb1ELb1ELb0ELb0ELb1ELb1EEEEEEEEEvNT_6ParamsE)
        /*0048*/ 	.short	0x0210
        /*004a*/ 	.short	0x0438


	//----- nvinfo : EIATTR_SW_WAR
	.align		4
.L_356:
        /*004c*/ 	.byte	0x04, 0x36
        /*004e*/ 	.short	(.L_358 - .L_357)
.L_357:
        /*0050*/ 	.word	0x00000008
.L_358:


//--------------------- .nv.info._ZN7cutlass13device_kernelIN5flash19enable_sm80_to_sm89INS1_16FlashAttnFwdSm80INS1_25CollectiveMainloopFwdSm80ILi8ELi1ELb0EN4cute5tupleIJNS5_1CILi128EEENS7_ILi48EEENS7_ILi256EEEEEELi256ENS_6half_tEfNS_4arch4Sm80ELb0ELb0ELb1ELb1ELb1ELb1ELb1ELb1EEENS1_21CollectiveEpilogueFwdINS6_IJS8_SA_S9_EEENS6_IJNS7_ILi1EEESI_SI_EEESC_SE_Li256ELb1ELb1ELb1ELb0EEENS1_36VarlenDynamicPersistentTileSchedulerILi128ELi48ELi256ELi256ELb1ELb1ELb0ELb0ELb1ELb1EEEEEEEEEvNT_6ParamsE --------------------------
	.section	.nv.info._ZN7cutlass13device_kernelIN5flash19enable_sm80_to_sm89INS1_16FlashAttnFwdSm80INS1_25CollectiveMainloopFwdSm80ILi8ELi1ELb0EN4cute5tupleIJNS5_1CILi128EEENS7_ILi48EEENS7_ILi256EEEEEELi256ENS_6half_tEfNS_4arch4Sm80ELb0ELb0ELb1ELb1ELb1ELb1ELb1ELb1EEENS1_21CollectiveEpilogueFwdINS6_IJS8_SA_S9_EEENS6_IJNS7_ILi1EEESI_SI_EEESC_SE_Li256ELb1ELb1ELb1ELb0EEENS1_36VarlenDynamicPersistentTileSchedulerILi128ELi48ELi256ELi256ELb1ELb1ELb0ELb0ELb1ELb1EEEEEEEEEvNT_6ParamsE,"",@"SHT_CUDA_INFO"
	.sectionflags	@""
	.align	4


	//----- nvinfo : EIATTR_CUDA_API_VERSION
	.align		4
        /*0000*/ 	.byte	0x04, 0x37
        /*0002*/ 	.short	(.L_360 - .L_359)
.L_359:
        /*0004*/ 	.word	0x00000082


	//----- nvinfo : EIATTR_KPARAM_INFO
	.align		4
.L_360:
        /*0008*/ 	.byte	0x04, 0x17
        /*000a*/ 	.short	(.L_362 - .L_361)
.L_361:
        /*000c*/ 	.word	0x00000000
        /*0010*/ 	.short	0x0000
        /*0012*/ 	.short	0x0000
        /*0014*/ 	.byte	0x00, 0xf0, 0xe1, 0x10


	//----- nvinfo : EIATTR_SPARSE_MMA_MASK
	.align		4
.L_362:
        /*0018*/ 	.byte	0x03, 0x50
        /*001a*/ 	.short	0x0000


	//----- nvinfo : EIATTR_MAXREG_COUNT
	.align		4
        /*001c*/ 	.byte	0x03, 0x1b
        /*001e*/ 	.short	0x00ff


	//----- nvinfo : EIATTR_MERCURY_ISA_VERSION
	.align		4
        /*0020*/ 	.byte	0x03, 0x5f
        /*0022*/ 	.short	0x0101


	//----- nvinfo : EIATTR_EXIT_INSTR_OFFSETS
	.align		4
        /*0024*/ 	.byte	0x04, 0x1c
        /*0026*/ 	.short	(.L_364 - .L_363)


	//   ....[0]....
.L_363:
        /*0028*/ 	.word	0x00000010


	//----- nvinfo : EIATTR_MAX_THREADS
	.align		4
.L_364:
        /*002c*/ 	.byte	0x04, 0x05
        /*002e*/ 	.short	(.L_366 - .L_365)
.L_365:
        /*0030*/ 	.word	0x00000100
        /*0034*/ 	.word	0x00000001
        /*0038*/ 	.word	0x00000001


	//----- nvinfo : EIATTR_CBANK_PARAM_SIZE
	.align		4
.L_366:
        /*003c*/ 	.byte	0x03, 0x19
        /*003e*/ 	.short	0x0438


	//----- nvinfo : EIATTR_PARAM_CBANK
	.align		4
        /*0040*/ 	.byte	0x04, 0x0a
        /*0042*/ 	.short	(.L_368 - .L_367)
	.align		4
.L_367:
        /*0044*/ 	.word	index@(.nv.constant0._ZN7cutlass13device_kernelIN5flash19enable_sm80_to_sm89INS1_16FlashAttnFwdSm80INS1_25CollectiveMainloopFwdSm80ILi8ELi1ELb0EN4cute5tupleIJNS5_1CILi128EEENS7_ILi48EEENS7_ILi256EEEEEELi256ENS_6half_tEfNS_4arch4Sm80ELb0ELb0ELb1ELb1ELb1ELb1ELb1ELb1EEENS1_21CollectiveEpilogueFwdINS6_IJS8_SA_S9_EEENS6_IJNS7_ILi1EEESI_SI_EEESC_SE_Li256ELb1ELb1ELb1ELb0EEENS1_36VarlenDynamicPersistentTileSchedulerILi128ELi48ELi256ELi256ELb1ELb1ELb0ELb0ELb1ELb1EEEEEEEEEvNT_6ParamsE)
        /*0048*/ 	.short	0x0210
        /*004a*/ 	.short	0x0438


	//----- nvinfo : EIATTR_SW_WAR
	.align		4
.L_368:
        /*004c*/ 	.byte	0x04, 0x36
        /*004e*/ 	.short	(.L_370 - .L_369)
.L_369:
        /*0050*/ 	.word	0x00000008
.L_370:


//--------------------- .nv.info._ZN7cutlass13device_kernelIN5flash19enable_sm80_to_sm89INS1_16FlashAttnFwdSm80INS1_25CollectiveMainloopFwdSm80ILi8ELi1ELb0EN4cute5tupleIJNS5_1CILi128EEENS7_ILi64EEENS7_ILi256EEEEEELi256ENS_6half_tEfNS_4arch4Sm80ELb0ELb1ELb1ELb0ELb1ELb0ELb1ELb1EEENS1_21CollectiveEpilogueFwdINS6_IJS8_SA_S9_EEENS6_IJNS7_ILi1EEESI_SI_EEESC_SE_Li256ELb0ELb1ELb1ELb0EEENS1_19SingleTileSchedulerILb0ELb1ELb1ELi128EEEEEEEEEvNT_6ParamsE --------------------------
	.section	.nv.info._ZN7cutlass13device_kernelIN5flash19enable_sm80_to_sm89INS1_16FlashAttnFwdSm80INS1_25CollectiveMainloopFwdSm80ILi8ELi1ELb0EN4cute5tupleIJNS5_1CILi128EEENS7_ILi64EEENS7_ILi256EEEEEELi256ENS_6half_tEfNS_4arch4Sm80ELb0ELb1ELb1ELb0ELb1ELb0ELb1ELb1EEENS1_21CollectiveEpilogueFwdINS6_IJS8_SA_S9_EEENS6_IJNS7_ILi1EEESI_SI_EEESC_SE_Li256ELb0ELb1ELb1ELb0EEENS1_19SingleTileSchedulerILb0ELb1ELb1ELi128EEEEEEEEEvNT_6ParamsE,"",@"SHT_CUDA_INFO"
	.sectionflags	@""
	.align	4


	//----- nvinfo : EIATTR_CUDA_API_VERSION
	.align		4
        /*0000*/ 	.byte	0x04, 0x37
        /*0002*/ 	.short	(.L_372 - .L_371)
.L_371:
        /*0004*/ 	.word	0x00000082


	//----- nvinfo : EIATTR_KPARAM_INFO
	.align		4
.L_372:
        /*0008*/ 	.byte	0x04, 0x17
        /*000a*/ 	.short	(.L_374 - .L_373)
.L_373:
        /*000c*/ 	.word	0x00000000
        /*0010*/ 	.short	0x0000
        /*0012*/ 	.short	0x0000
        /*0014*/ 	.byte	0x00, 0xf0, 0x61, 0x10


	//----- nvinfo : EIATTR_SPARSE_MMA_MASK
	.align		4
.L_374:
        /*0018*/ 	.byte	0x03, 0x50
        /*001a*/ 	.short	0x0000


	//----- nvinfo : EIATTR_MAXREG_COUNT
	.align		4
        /*001c*/ 	.byte	0x03, 0x1b
        /*001e*/ 	.short	0x00ff


	//----- nvinfo : EIATTR_MERCURY_ISA_VERSION
	.align		4
        /*0020*/ 	.byte	0x03, 0x5f
        /*0022*/ 	.short	0x0101


	//----- nvinfo : EIATTR_EXIT_INSTR_OFFSETS
	.align		4
        /*0024*/ 	.byte	0x04, 0x1c
        /*0026*/ 	.short	(.L_376 - .L_375)


	//   ....[0]....
.L_375:
        /*0028*/ 	.word	0x00000010


	//----- nvinfo : EIATTR_MAX_THREADS
	.align		4
.L_376:
        /*002c*/ 	.byte	0x04, 0x05
        /*002e*/ 	.short	(.L_378 - .L_377)
.L_377:
        /*0030*/ 	.word	0x00000100
        /*0034*/ 	.word	0x00000001
        /*0038*/ 	.word	0x00000001


	//----- nvinfo : EIATTR_CBANK_PARAM_SIZE
	.align		4
.L_378:
        /*003c*/ 	.byte	0x03, 0x19
        /*003e*/ 	.short	0x0418


	//----- nvinfo : EIATTR_PARAM_CBANK
	.align		4
        /*0040*/ 	.byte	0x04, 0x0a
        /*0042*/ 	.short	(.L_380 - .L_379)
	.align		4
.L_379:
        /*0044*/ 	.word	index@(.nv.constant0._ZN7cutlass13device_kernelIN5flash19enable_sm80_to_sm89INS1_16FlashAttnFwdSm80INS1_25CollectiveMainloopFwdSm80ILi8ELi1ELb0EN4cute5tupleIJNS5_1CILi128EEENS7_ILi64EEENS7_ILi256EEEEEELi256ENS_6half_tEfNS_4arch4Sm80ELb0ELb1ELb1ELb0ELb1ELb0ELb1ELb1EEENS1_21CollectiveEpilogueFwdINS6_IJS8_SA_S9_EEENS6_IJNS7_ILi1EEESI_SI_EEESC_SE_Li256ELb0ELb1ELb1ELb0EEENS1_19SingleTileSchedulerILb0ELb1ELb1ELi128EEEEEEEEEvNT_6ParamsE)
        /*0048*/ 	.short	0x0210
        /*004a*/ 	.short	0x0418


	//----- nvinfo : EIATTR_SW_WAR
	.align		4
.L_380:
        /*004c*/ 	.byte	0x04, 0x36
        /*004e*/ 	.short	(.L_382 - .L_381)
.L_381:
        /*0050*/ 	.word	0x00000008
.L_382:


//--------------------- .nv.info._ZN7cutlass13device_kernelIN5flash19enable_sm80_to_sm89INS1_16FlashAttnFwdSm80INS1_25CollectiveMainloopFwdSm80ILi8ELi1ELb0EN4cute5tupleIJNS5_1CILi128EEENS7_ILi64EEENS7_ILi256EEEEEELi256ENS_6half_tEfNS_4arch4Sm80ELb0ELb1ELb1ELb1ELb1ELb0ELb1ELb1EEENS1_21CollectiveEpilogueFwdINS6_IJS8_SA_S9_EEENS6_IJNS7_ILi1EEESI_SI_EEESC_SE_Li256ELb1ELb1ELb1ELb0EEENS1_36VarlenDynamicPersistentTileSchedulerILi128ELi64ELi256ELi256ELb1ELb1ELb0ELb1ELb0ELb1EEEEEEEEEvNT_6ParamsE --------------------------
	.section	.nv.info._ZN7cutlass13device_kernelIN5flash19enable_sm80_to_sm89INS1_16FlashAttnFwdSm80INS1_25CollectiveMainloopFwdSm80ILi8ELi1ELb0EN4cute5tupleIJNS5_1CILi128EEENS7_ILi64EEENS7_ILi256EEEEEELi256ENS_6half_tEfNS_4arch4Sm80ELb0ELb1ELb1ELb1ELb1ELb0ELb1ELb1EEENS1_21CollectiveEpilogueFwdINS6_IJS8_SA_S9_EEENS6_IJNS7_ILi1EEESI_SI_EEESC_SE_Li256ELb1ELb1ELb1ELb0EEENS1_36VarlenDynamicPersistentTileSchedulerILi128ELi64ELi256ELi256ELb1ELb1ELb0ELb1ELb0ELb1EEEEEEEEEvNT_6ParamsE,"",@"SHT_CUDA_INFO"
	.sectionflags	@""
	.align	4


	//----- nvinfo : EIATTR_CUDA_API_VERSION
	.align		4
        /*0000*/ 	.byte	0x04, 0x37
        /*0002*/ 	.short	(.L_384 - .L_383)
.L_383:
        /*0004*/ 	.word	0x00000082


	//----- nvinfo : EIATTR_KPARAM_INFO
	.align		4
.L_384:
        /*0008*/ 	.byte	0x04, 0x17
        /*000a*/ 	.short	(.L_386 - .L_385)
.L_385:
        /*000c*/ 	.word	0x00000000
        /*0010*/ 	.short	0x0000
        /*0012*/ 	.short	0x0000
        /*0014*/ 	.byte	0x00, 0xf0, 0xe1, 0x10


	//----- nvinfo : EIATTR_SPARSE_MMA_MASK
	.align		4
.L_386:
        /*0018*/ 	.byte	0x03, 0x50
        /*001a*/ 	.short	0x0000


	//----- nvinfo : EIATTR_MAXREG_COUNT
	.align		4
        /*001c*/ 	.byte	0x03, 0x1b
        /*001e*/ 	.short	0x00ff


	//----- nvinfo : EIATTR_MERCURY_ISA_VERSION
	.align		4
        /*0020*/ 	.byte	0x03, 0x5f
        /*0022*/ 	.short	0x0101


	//----- nvinfo : EIATTR_EXIT_INSTR_OFFSETS
	.align		4
        /*0024*/ 	.byte	0x04, 0x1c
        /*0026*/ 	.short	(.L_388 - .L_387)


	//   ....[0]....
.L_387:
        /*0028*/ 	.word	0x00000010


	//----- nvinfo : EIATTR_MAX_THREADS
	.align		4
.L_388:
        /*002c*/ 	.byte	0x04, 0x05
        /*002e*/ 	.short	(.L_390 - .L_389)
.L_389:
        /*0030*/ 	.word	0x00000100
        /*0034*/ 	.word	0x00000001
        /*0038*/ 	.word	0x00000001


	//----- nvinfo : EIATTR_CBANK_PARAM_SIZE
	.align		4
.L_390:
        /*003c*/ 	.byte	0x03, 0x19
        /*003e*/ 	.short	0x0438


	//----- nvinfo : EIATTR_PARAM_CBANK
	.align		4
        /*0040*/ 	.byte	0x04, 0x0a
        /*0042*/ 	.short	(.L_392 - .L_391)
	.align		4
.L_391:
        /*0044*/ 	.word	index@(.nv.constant0._ZN7cutlass13device_kernelIN5flash19enable_sm80_to_sm89INS1_16FlashAttnFwdSm80INS1_25CollectiveMainloopFwdSm80ILi8ELi1ELb0EN4cute5tupleIJNS5_1CILi128EEENS7_ILi64EEENS7_ILi256EEEEEELi256ENS_6half_tEfNS_4arch4Sm80ELb0ELb1ELb1ELb1ELb1ELb0ELb1ELb1EEENS1_21CollectiveEpilogueFwdINS6_IJS8_SA_S9_EEENS6_IJNS7_ILi1EEESI_SI_EEESC_SE_Li256ELb1ELb1ELb1ELb0EEENS1_36VarlenDynamicPersistentTileSchedulerILi128ELi64ELi256ELi256ELb1ELb1ELb0ELb1ELb0ELb1EEEEEEEEEvNT_6ParamsE)
        /*0048*/ 	.short	0x0210
        /*004a*/ 	.short	0x0438


	//----- nvinfo : EIATTR_SW_WAR
	.align		4
.L_392:
        /*004c*/ 	.byte	0x04, 0x36
        /*004e*/ 	.short	(.L_394 - .L_393)
.L_393:
        /*0050*/ 	.word	0x00000008
.L_394:


//--------------------- .nv.info._ZN7cutlass13device_kernelIN5flash19enable_sm80_to_sm89INS1_16FlashAttnFwdSm80INS1_25CollectiveMainloopFwdSm80ILi8ELi1ELb0EN4cute5tupleIJNS5_1CILi128EEENS7_ILi48EEENS7_ILi256EEEEEELi256ENS_6half_tEfNS_4arch4Sm80ELb0ELb1ELb1ELb1ELb1ELb1ELb1ELb1EEENS1_21CollectiveEpilogueFwdINS6_IJS8_SA_S9_EEENS6_IJNS7_ILi1EEESI_SI_EEESC_SE_Li256ELb1ELb1ELb1ELb0EEENS1_36VarlenDynamicPersistentTileSchedulerILi128ELi48ELi256ELi256ELb1ELb1ELb0ELb1ELb0ELb1EEEEEEEEEvNT_6ParamsE --------------------------
	.section	.nv.info._ZN7cutlass13device_kernelIN5flash19enable_sm80_to_sm89INS1_16FlashAttnFwdSm80INS1_25CollectiveMainloopFwdSm80ILi8ELi1ELb0EN4cute5tupleIJNS5_1CILi128EEENS7_ILi48EEENS7_ILi256EEEEEELi256ENS_6half_tEfNS_4arch4Sm80ELb0ELb1ELb1ELb1ELb1ELb1ELb1ELb1EEENS1_21CollectiveEpilogueFwdINS6_IJS8_SA_S9_EEENS6_IJNS7_ILi1EEESI_SI_EEESC_SE_Li256ELb1ELb1ELb1ELb0EEENS1_36VarlenDynamicPersistentTileSchedulerILi128ELi48ELi256ELi256ELb1ELb1ELb0ELb1ELb0ELb1EEEEEEEEEvNT_6ParamsE,"",@"SHT_CUDA_INFO"
	.sectionflags	@""
	.align	4


	//----- nvinfo : EIATTR_CUDA_API_VERSION
	.align		4
        /*0000*/ 	.byte	0x04, 0x37
        /*0002*/ 	.short	(.L_396 - .L_395)
.L_395:
        /*0004*/ 	.word	0x00000082


	//----- nvinfo : EIATTR_KPARAM_INFO
	.align		4
.L_396:
        /*0008*/ 	.byte	0x04, 0x17
        /*000a*/ 	.short	(.L_398 - .L_397)
.L_397:
        /*000c*/ 	.word	0x00000000
        /*0010*/ 	.short	0x0000
        /*0012*/ 	.short	0x0000
        /*0014*/ 	.byte	0x00, 0xf0, 0xe1, 0x10


	//----- nvinfo : EIATTR_SPARSE_MMA_MASK
	.align		4
.L_398:
        /*0018*/ 	.byte	0x03, 0x50
        /*001a*/ 	.short	0x0000


	//----- nvinfo : EIATTR_MAXREG_COUNT
	.align		4
        /*001c*/ 	.byte	0x03, 0x1b
        /*001e*/ 	.short	0x00ff


	//----- nvinfo : EIATTR_MERCURY_ISA_VERSION
	.align		4
        /*0020*/ 	.byte	0x03, 0x5f
        /*0022*/ 	.short	0x0101


	//----- nvinfo : EIATTR_EXIT_INSTR_OFFSETS
	.align		4
        /*0024*/ 	.byte	0x04, 0x1c
        /*0026*/ 	.short	(.L_400 - .L_399)


	//   ....[0]....
.L_399:
        /*0028*/ 	.word	0x00000010


	//----- nvinfo : EIATTR_MAX_THREADS
	.align		4
.L_400:
        /*002c*/ 	.byte	0x04, 0x05
        /*002e*/ 	.short	(.L_402 - .L_401)
.L_401:
        /*0030*/ 	.word	0x00000100
        /*0034*/ 	.word	0x00000001
        /*0038*/ 	.word	0x00000001


	//----- nvinfo : EIATTR_CBANK_PARAM_SIZE
	.align		4
.L_402:
        /*003c*/ 	.byte	0x03, 0x19
        /*003e*/ 	.short	0x0438


	//----- nvinfo : EIATTR_PARAM_CBANK
	.align		4
        /*0040*/ 	.byte	0x04, 0x0a
        /*0042*/ 	.short	(.L_404 - .L_403)
	.align		4
.L_403:
        /*0044*/ 	.word	index@(.nv.constant0._ZN7cutlass13device_kernelIN5flash19enable_sm80_to_sm89INS1_16FlashAttnFwdSm80INS1_25CollectiveMainloopFwdSm80ILi8ELi1ELb0EN4cute5tupleIJNS5_1CILi128EEENS7_ILi48EEENS7_ILi256EEEEEELi256ENS_6half_tEfNS_4arch4Sm80ELb0ELb1ELb1ELb1ELb1ELb1ELb1ELb1EEENS1_21CollectiveEpilogueFwdINS6_IJS8_SA_S9_EEENS6_IJNS7_ILi1EEESI_SI_EEESC_SE_Li256ELb1ELb1ELb1ELb0EEENS1_36VarlenDynamicPersistentTileSchedulerILi128ELi48ELi256ELi256ELb1ELb1ELb0ELb1ELb0ELb1EEEEEEEEEvNT_6ParamsE)
        /*0048*/ 	.short	0x0210
        /*004a*/ 	.short	0x0438


	//----- nvinfo : EIATTR_SW_WAR
	.align		4
.L_404:
        /*004c*/ 	.byte	0x04, 0x36
        /*004e*/ 	.short	(.L_406 - .L_405)
.L_405:
        /*0050*/ 	.word	0x00000008
.L_406:


//--------------------- .nv.info._ZN7cutlass13device_kernelIN5flash19enable_sm80_to_sm89INS1_16FlashAttnFwdSm80INS1_25CollectiveMainloopFwdSm80ILi8ELi1ELb0EN4cute5tupleIJNS5_1CILi128EEENS7_ILi96EEENS7_ILi256EEEEEELi256ENS_6half_tEfNS_4arch4Sm80ELb1ELb0ELb1ELb0ELb1ELb0ELb1ELb1EEENS1_21CollectiveEpilogueFwdINS6_IJS8_SA_S9_EEENS6_IJNS7_ILi1EEESI_SI_EEESC_SE_Li256ELb0ELb1ELb1ELb0EEENS1_30DynamicPersistentTileSchedulerILi256ELi256ELb1ELb1ELb0EEEEEEEEEvNT_6ParamsE --------------------------
	.section	.nv.info._ZN7cutlass13device_kernelIN5flash19enable_sm80_to_sm89INS1_16FlashAttnFwdSm80INS1_25CollectiveMainloopFwdSm80ILi8ELi1ELb0EN4cute5tupleIJNS5_1CILi128EEENS7_ILi96EEENS7_ILi256EEEEEELi256ENS_6half_tEfNS_4arch4Sm80ELb1ELb0ELb1ELb0ELb1ELb0ELb1ELb1EEENS1_21CollectiveEpilogueFwdINS6_IJS8_SA_S9_EEENS6_IJNS7_ILi1EEESI_SI_EEESC_SE_Li256ELb0ELb1ELb1ELb0EEENS1_30DynamicPersistentTileSchedulerILi256ELi256ELb1ELb1ELb0EEEEEEEEEvNT_6ParamsE,"",@"SHT_CUDA_INFO"
	.sectionflags	@""
	.align	4


	//----- nvinfo : EIATTR_CUDA_API_VERSION
	.align		4
        /*0000*/ 	.byte	0x04, 0x37
        /*0002*/ 	.short	(.L_408 - .L_407)
.L_407:
        /*0004*/ 	.word	0x00000082


	//----- nvinfo : EIATTR_KPARAM_INFO
	.align		4
.L_408:
        /*0008*/ 	.byte	0x04, 0x17
        /*000a*/ 	.short	(.L_410 - .L_409)
.L_409:
        /*000c*/ 	.word	0x00000000
        /*0010*/ 	.short	0x0000
        /*0012*/ 	.short	0x0000
        /*0014*/ 	.byte	0x00, 0xf0, 0xa1, 0x10


	//----- nvinfo : EIATTR_SPARSE_MMA_MASK
	.align		4
.L_410:
        /*0018*/ 	.byte	0x03, 0x50
        /*001a*/ 	.short	0x0000


	//----- nvinfo : EIATTR_MAXREG_COUNT
	.align		4
        /*001c*/ 	.byte	0x03, 0x1b
        /*001e*/ 	.short	0x00ff


	//----- nvinfo : EIATTR_MERCURY_ISA_VERSION
	.align		4
        /*0020*/ 	.byte	0x03, 0x5f
        /*0022*/ 	.short	0x0101


	//----- nvinfo : EIATTR_EXIT_INSTR_OFFSETS
	.align		4
        /*0024*/ 	.byte	0x04, 0x1c
        /*0026*/ 	.short	(.L_412 - .L_411)


	//   ....[0]....
.L_411:
        /*0028*/ 	.word	0x00000010


	//----- nvinfo : EIATTR_MAX_THREADS
	.align		4
.L_412:
        /*002c*/ 	.byte	0x04, 0x05
        /*002e*/ 	.short	(.L_414 - .L_413)
.L_413:
        /*0030*/ 	.word	0x00000100
        /*0034*/ 	.word	0x00000001
        /*0038*/ 	.word	0x00000001


	//----- nvinfo : EIATTR_CBANK_PARAM_SIZE
	.align		4
.L_414:
        /*003c*/ 	.byte	0x03, 0x19
        /*003e*/ 	.short	0x0428


	//----- nvinfo : EIATTR_PARAM_CBANK
	.align		4
        /*0040*/ 	.byte	0x04, 0x0a
        /*0042*/ 	.short	(.L_416 - .L_415)
	.align		4
.L_415:
        /*0044*/ 	.word	index@(.nv.constant0._ZN7cutlass13device_kernelIN5flash19enable_sm80_to_sm89INS1_16FlashAttnFwdSm80INS1_25CollectiveMainloopFwdSm80ILi8ELi1ELb0EN4cute5tupleIJNS5_1CILi128EEENS7_ILi96EEENS7_ILi256EEEEEELi256ENS_6half_tEfNS_4arch4Sm80ELb1ELb0ELb1ELb0ELb1ELb0ELb1ELb1EEENS1_21CollectiveEpilogueFwdINS6_IJS8_SA_S9_EEENS6_IJNS7_ILi1EEESI_SI_EEESC_SE_Li256ELb0ELb1ELb1ELb0EEENS1_30DynamicPersistentTileSchedulerILi256ELi256ELb1ELb1ELb0EEEEEEEEEvNT_6ParamsE)
        /*0048*/ 	.short	0x0210
        /*004a*/ 	.short	0x0428


	//----- nvinfo : EIATTR_SW_WAR
	.align		4
.L_416:
        /*004c*/ 	.byte	0x04, 0x36
        /*004e*/ 	.short	(.L_418 - .L_417)
.L_417:
        /*0050*/ 	.word	0x00000008
.L_418:


//--------------------- .nv.info._ZN7cutlass13device_kernelIN5flash19enable_sm80_to_sm89INS1_16FlashAttnFwdSm80INS1_25CollectiveMainloopFwdSm80ILi8ELi1ELb0EN4cute5tupleIJNS5_1CILi128EEENS7_ILi64EEENS7_ILi256EEEEEELi256ENS_6half_tEfNS_4arch4Sm80ELb1ELb0ELb1ELb1ELb1ELb0ELb1ELb1EEENS1_21CollectiveEpilogueFwdINS6_IJS8_SA_S9_EEENS6_IJNS7_ILi1EEESI_SI_EEESC_SE_Li256ELb1ELb1ELb1ELb0EEENS1_36VarlenDynamicPersistentTileSchedulerILi128ELi64ELi256ELi256ELb1ELb1ELb0ELb1ELb1ELb1EEEEEEEEEvNT_6ParamsE --------------------------
	.section	.nv.info._ZN7cutlass13device_kernelIN5flash19enable_sm80_to_sm89INS1_16FlashAttnFwdSm80INS1_25CollectiveMainloopFwdSm80ILi8ELi1ELb0EN4cute5tupleIJNS5_1CILi128EEENS7_ILi64EEENS7_ILi256EEEEEELi256ENS_6half_tEfNS_4arch4Sm80ELb1ELb0ELb1ELb1ELb1ELb0ELb1ELb1EEENS1_21CollectiveEpilogueFwdINS6_IJS8_SA_S9_EEENS6_IJNS7_ILi1EEESI_SI_EEESC_SE_Li256ELb1ELb1ELb1ELb0EEENS1_36VarlenDynamicPersistentTileSchedulerILi128ELi64ELi256ELi256ELb1ELb1ELb0ELb1ELb1ELb1EEEEEEEEEvNT_6ParamsE,"",@"SHT_CUDA_INFO"
	.sectionflags	@""
	.align	4


	//----- nvinfo : EIATTR_CUDA_API_VERSION
	.align		4
        /*0000*/ 	.byte	0x04, 0x37
        /*0002*/ 	.short	(.L_420 - .L_419)
.L_419:
        /*0004*/ 	.word	0x00000082


	//----- nvinfo : EIATTR_KPARAM_INFO
	.align		4
.L_420:
        /*0008*/ 	.byte	0x04, 0x17
        /*000a*/ 	.short	(.L_422 - .L_421)
.L_421:
        /*000c*/ 	.word	0x00000000
        /*0010*/ 	.short	0x0000
        /*0012*/ 	.short	0x0000
        /*0014*/ 	.byte	0x00, 0xf0, 0xe1, 0x10


	//----- nvinfo : EIATTR_SPARSE_MMA_MASK
	.align		4
.L_422:
        /*0018*/ 	.byte	0x03, 0x50
        /*001a*/ 	.short	0x0000


	//----- nvinfo : EIATTR_MAXREG_COUNT
	.align		4
        /*001c*/ 	.byte	0x03, 0x1b
        /*001e*/ 	.short	0x00ff


	//----- nvinfo : EIATTR_MERCURY_ISA_VERSION
	.align		4
        /*0020*/ 	.byte	0x03, 0x5f
        /*0022*/ 	.short	0x0101


	//----- nvinfo : EIATTR_EXIT_INSTR_OFFSETS
	.align		4
        /*0024*/ 	.byte	0x04, 0x1c
        /*0026*/ 	.short	(.L_424 - .L_423)


	//   ....[0]....
.L_423:
        /*0028*/ 	.word	0x00000010


	//----- nvinfo : EIATTR_MAX_THREADS
	.align		4
.L_424:
        /*002c*/ 	.byte	0x04, 0x05
        /*002e*/ 	.short	(.L_426 - .L_425)
.L_425:
        /*0030*/ 	.word	0x00000100
        /*0034*/ 	.word	0x00000001
        /*0038*/ 	.word	0x00000001


	//----- nvinfo : EIATTR_CBANK_PARAM_SIZE
	.align		4
.L_426:
        /*003c*/ 	.byte	0x03, 0x19
        /*003e*/ 	.short	0x0438


	//----- nvinfo : EIATTR_PARAM_CBANK
	.align		4
        /*0040*/ 	.byte	0x04, 0x0a
        /*0042*/ 	.short	(.L_428 - .L_427)
	.align		4
.L_427:
        /*0044*/ 	.word	index@(.nv.constant0._ZN7cutlass13device_kernelIN5flash19enable_sm80_to_sm89INS1_16FlashAttnFwdSm80INS1_25CollectiveMainloopFwdSm80ILi8ELi1ELb0EN4cute5tupleIJNS5_1CILi128EEENS7_ILi64EEENS7_ILi256EEEEEELi256ENS_6half_tEfNS_4arch4Sm80ELb1ELb0ELb1ELb1ELb1ELb0ELb1ELb1EEENS1_21CollectiveEpilogueFwdINS6_IJS8_SA_S9_EEENS6_IJNS7_ILi1EEESI_SI_EEESC_SE_Li256ELb1ELb1ELb1ELb0EEENS1_36VarlenDynamicPersistentTileSchedulerILi128ELi64ELi256ELi256ELb1ELb1ELb0ELb1ELb1ELb1EEEEEEEEEvNT_6ParamsE)
        /*0048*/ 	.short	0x0210
        /*004a*/ 	.short	0x0438


	//----- nvinfo : EIATTR_SW_WAR
	.align		4
.L_428:
        /*004c*/ 	.byte	0x04, 0x36
        /*004e*/ 	.short	(.L_430 - .L_429)
.L_429:
        /*0050*/ 	.word	0x00000008
.L_430:


//--------------------- .nv.info._ZN7cutlass13device_kernelIN5flash19enable_sm80_to_sm89INS1_16FlashAttnFwdSm80INS1_25CollectiveMainloopFwdSm80ILi8ELi1ELb0EN4cute5tupleIJNS5_1CILi128EEENS7_ILi48EEENS7_ILi256EEEEEELi256ENS_6half_tEfNS_4arch4Sm80ELb1ELb0ELb1ELb1ELb1ELb1ELb1ELb1EEENS1_21CollectiveEpilogueFwdINS6_IJS8_SA_S9_EEENS6_IJNS7_ILi1EEESI_SI_EEESC_SE_Li256ELb1ELb1ELb1ELb0EEENS1_36VarlenDynamicPersistentTileSchedulerILi128ELi48ELi256ELi256ELb1ELb1ELb0ELb1ELb1ELb1EEEEEEEEEvNT_6ParamsE --------------------------
	.section	.nv.info._ZN7cutlass13device_kernelIN5flash19enable_sm80_to_sm89INS1_16FlashAttnFwdSm80INS1_25CollectiveMainloopFwdSm80ILi8ELi1ELb0EN4cute5tupleIJNS5_1CILi128EEENS7_ILi48EEENS7_ILi256EEEEEELi256ENS_6half_tEfNS_4arch4Sm80ELb1ELb0ELb1ELb1ELb1ELb1ELb1ELb1EEENS1_21CollectiveEpilogueFwdINS6_IJS8_SA_S9_EEENS6_IJNS7_ILi1EEESI_SI_EEESC_SE_Li256ELb1ELb1ELb1ELb0EEENS1_36VarlenDynamicPersistentTileSchedulerILi128ELi48ELi256ELi256ELb1ELb1ELb0ELb1ELb1ELb1EEEEEEEEEvNT_6ParamsE,"",@"SHT_CUDA_INFO"
	.sectionflags	@""
	.align	4


	//----- nvinfo : EIATTR_CUDA_API_VERSION
	.align		4
        /*0000*/ 	.byte	0x04, 0x37
        /*0002*/ 	.short	(.L_432 - .L_431)
.L_431:
        /*0004*/ 	.word	0x00000082


	//----- nvinfo : EIATTR_KPARAM_INFO
	.align		4
.L_432:
        /*0008*/ 	.byte	0x04, 0x17
        /*000a*/ 	.short	(.L_434 - .L_433)
.L_433:
        /*000c*/ 	.word	0x00000000
        /*0010*/ 	.short	0x0000
        /*0012*/ 	.short	0x0000
        /*0014*/ 	.byte	0x00, 0xf0, 0xe1, 0x10


	//----- nvinfo : EIATTR_SPARSE_MMA_MASK
	.align		4
.L_434:
        /*0018*/ 	.byte	0x03, 0x50
        /*001a*/ 	.short	0x0000


	//----- nvinfo : EIATTR_MAXREG_COUNT
	.align		4
        /*001c*/ 	.byte	0x03, 0x1b
        /*001e*/ 	.short	0x00ff


	//----- nvinfo : EIATTR_MERCURY_ISA_VERSION
	.align		4
        /*0020*/ 	.byte	0x03, 0x5f
        /*0022*/ 	.short	0x0101


	//----- nvinfo : EIATTR_EXIT_INSTR_OFFSETS
	.align		4
        /*0024*/ 	.byte	0x04, 0x1c
        /*0026*/ 	.short	(.L_436 - .L_435)


	//   ....[0]....
.L_435:
        /*0028*/ 	.word	0x00000010


	//----- nvinfo : EIATTR_MAX_THREADS
	.align		4
.L_436:
        /*002c*/ 	.byte	0x04, 0x05
        /*002e*/ 	.short	(.L_438 - .L_437)
.L_437:
        /*0030*/ 	.word	0x00000100
        /*0034*/ 	.word	0x00000001
        /*0038*/ 	.word	0x00000001


	//----- nvinfo : EIATTR_CBANK_PARAM_SIZE
	.align		4
.L_438:
        /*003c*/ 	.byte	0x03, 0x19
        /*003e*/ 	.short	0x0438


	//----- nvinfo : EIATTR_PARAM_CBANK
	.align		4
        /*0040*/ 	.byte	0x04, 0x0a
        /*0042*/ 	.short	(.L_440 - .L_439)
	.align		4
.L_439:
        /*0044*/ 	.word	index@(.nv.constant0._ZN7cutlass13device_kernelIN5flash19enable_sm80_to_sm89INS1_16FlashAttnFwdSm80INS1_25CollectiveMainloopFwdSm80ILi8ELi1ELb0EN4cute5tupleIJNS5_1CILi128EEENS7_ILi48EEENS7_ILi256EEEEEELi256ENS_6half_tEfNS_4arch4Sm80ELb1ELb0ELb1ELb1ELb1ELb1ELb1ELb1EEENS1_21CollectiveEpilogueFwdINS6_IJS8_SA_S9_EEENS6_IJNS7_ILi1EEESI_SI_EEESC_SE_Li256ELb1ELb1ELb1ELb0EEENS1_36VarlenDynamicPersistentTileSchedulerILi128ELi48ELi256ELi256ELb1ELb1ELb0ELb1ELb1ELb1EEEEEEEEEvNT_6ParamsE)
        /*0048*/ 	.short	0x0210
        /*004a*/ 	.short	0x0438


	//----- nvinfo : EIATTR_SW_WAR
	.align		4
.L_440:
        /*004c*/ 	.byte	0x04, 0x36
        /*004e*/ 	.short	(.L_442 - .L_441)
.L_441:
        /*0050*/ 	.word	0x00000008
.L_442:


//--------------------- .nv.info._ZN7cutlass13device_kernelIN5flash19enable_sm80_to_sm89INS1_16FlashAttnFwdSm80INS1_25CollectiveMainloopFwdSm80ILi8ELi1ELb1EN4cute5tupleIJNS5_1CILi128EEENS7_ILi64EEENS7_ILi256EEEEEELi256ENS_6half_tEfNS_4arch4Sm80ELb0ELb0ELb0ELb0ELb1ELb0ELb1ELb1EEENS1_21CollectiveEpilogueFwdINS6_IJS8_SA_S9_EEENS6_IJNS7_ILi1EEESI_SI_EEESC_SE_Li256ELb0ELb1ELb1ELb0EEENS1_19SingleTileSchedulerILb0ELb1ELb1ELi128EEEEEEEEEvNT_6ParamsE --------------------------
	.section	.nv.info._ZN7cutlass13device_kernelIN5flash19enable_sm80_to_sm89INS1_16FlashAttnFwdSm80INS1_25CollectiveMainloopFwdSm80ILi8ELi1ELb1EN4cute5tupleIJNS5_1CILi128EEENS7_ILi64EEENS7_ILi256EEEEEELi256ENS_6half_tEfNS_4arch4Sm80ELb0ELb0ELb0ELb0ELb1ELb0ELb1ELb1EEENS1_21CollectiveEpilogueFwdINS6_IJS8_SA_S9_EEENS6_IJNS7_ILi1EEESI_SI_EEESC_SE_Li256ELb0ELb1ELb1ELb0EEENS1_19SingleTileSchedulerILb0ELb1ELb1ELi128EEEEEEEEEvNT_6ParamsE,"",@"SHT_CUDA_INFO"
	.sectionflags	@""
	.align	4


	//----- nvinfo : EIATTR_CUDA_API_VERSION
	.align		4
        /*0000*/ 	.byte	0x04, 0x37
        /*0002*/ 	.short	(.L_444 - .L_443)
.L_443:
        /*0004*/ 	.word	0x00000082


	//----- nvinfo : EIATTR_KPARAM_INFO
	.align		4
.L_444:
        /*0008*/ 	.byte	0x04, 0x17
        /*000a*/ 	.short	(.L_446 - .L_445)
.L_445:
        /*000c*/ 	.word	0x00000000
        /*0010*/ 	.short	0x0000
        /*0012*/ 	.short	0x0000
        /*0014*/ 	.byte	0x00, 0xf0, 0x61, 0x10


	//----- nvinfo : EIATTR_SPARSE_MMA_MASK
	.align		4
.L_446:
        /*0018*/ 	.byte	0x03, 0x50
        /*001a*/ 	.short	0x0000


	//----- nvinfo : EIATTR_MAXREG_COUNT
	.align		4
        /*001c*/ 	.byte	0x03, 0x1b
        /*001e*/ 	.short	0x00ff


	//----- nvinfo : EIATTR_MERCURY_ISA_VERSION
	.align		4
        /*0020*/ 	.byte	0x03, 0x5f
        /*0022*/ 	.short	0x0101


	//----- nvinfo : EIATTR_EXIT_INSTR_OFFSETS
	.align		4
        /*0024*/ 	.byte	0x04, 0x1c
        /*0026*/ 	.short	(.L_448 - .L_447)


	//   ....[0]....
.L_447:
        /*0028*/ 	.word	0x00000010


	//----- nvinfo : EIATTR_MAX_THREADS
	.align		4
.L_448:
        /*002c*/ 	.byte	0x04, 0x05
        /*002e*/ 	.short	(.L_450 - .L_449)
.L_449:
        /*0030*/ 	.word	0x00000100
        /*0034*/ 	.word	0x00000001
        /*0038*/ 	.word	0x00000001


	//----- nvinfo : EIATTR_CBANK_PARAM_SIZE
	.align		4
.L_450:
        /*003c*/ 	.byte	0x03, 0x19
        /*003e*/ 	.short	0x0418


	//----- nvinfo : EIATTR_PARAM_CBANK
	.align		4
        /*0040*/ 	.byte	0x04, 0x0a
        /*0042*/ 	.short	(.L_452 - .L_451)
	.align		4
.L_451:
        /*0044*/ 	.word	index@(.nv.constant0._ZN7cutlass13device_kernelIN5flash19enable_sm80_to_sm89INS1_16FlashAttnFwdSm80INS1_25CollectiveMainloopFwdSm80ILi8ELi1ELb1EN4cute5tupleIJNS5_1CILi128EEENS7_ILi64EEENS7_ILi256EEEEEELi256ENS_6half_tEfNS_4arch4Sm80ELb0ELb0ELb0ELb0ELb1ELb0ELb1ELb1EEENS1_21CollectiveEpilogueFwdINS6_IJS8_SA_S9_EEENS6_IJNS7_ILi1EEESI_SI_EEESC_SE_Li256ELb0ELb1ELb1ELb0EEENS1_19SingleTileSchedulerILb0ELb1ELb1ELi128EEEEEEEEEvNT_6ParamsE)
        /*0048*/ 	.short	0x0210
        /*004a*/ 	.short	0x0418


	//----- nvinfo : EIATTR_SW_WAR
	.align		4
.L_452:
        /*004c*/ 	.byte	0x04, 0x36
        /*004e*/ 	.short	(.L_454 - .L_453)
.L_453:
        /*0050*/ 	.word	0x00000008
.L_454:


//--------------------- .nv.info._ZN7cutlass13device_kernelIN5flash19enable_sm80_to_sm89INS1_16FlashAttnFwdSm80INS1_25CollectiveMainloopFwdSm80ILi8ELi1ELb1EN4cute5tupleIJNS5_1CILi128EEENS7_ILi48EEENS7_ILi256EEEEEELi256ENS_6half_tEfNS_4arch4Sm80ELb0ELb0ELb0ELb1ELb1ELb0ELb1ELb1EEENS1_21CollectiveEpilogueFwdINS6_IJS8_SA_S9_EEENS6_IJNS7_ILi1EEESI_SI_EEESC_SE_Li256ELb1ELb1ELb1ELb0EEENS1_36VarlenDynamicPersistentTileSchedulerILi128ELi48ELi256ELi256ELb1ELb1ELb0ELb0ELb1ELb1EEEEEEEEEvNT_6ParamsE --------------------------
	.section	.nv.info._ZN7cutlass13device_kernelIN5flash19enable_sm80_to_sm89INS1_16FlashAttnFwdSm80INS1_25CollectiveMainloopFwdSm80ILi8ELi1ELb1EN4cute5tupleIJNS5_1CILi128EEENS7_ILi48EEENS7_ILi256EEEEEELi256ENS_6half_tEfNS_4arch4Sm80ELb0ELb0ELb0ELb1ELb1ELb0ELb1ELb1EEENS1_21CollectiveEpilogueFwdINS6_IJS8_SA_S9_EEENS6_IJNS7_ILi1EEESI_SI_EEESC_SE_Li256ELb1ELb1ELb1ELb0EEENS1_36VarlenDynamicPersistentTileSchedulerILi128ELi48ELi256ELi256ELb1ELb1ELb0ELb0ELb1ELb1EEEEEEEEEvNT_6ParamsE,"",@"SHT_CUDA_INFO"
	.sectionflags	@""
	.align	4


	//----- nvinfo : EIATTR_CUDA_API_VERSION
	.align		4
        /*0000*/ 	.byte	0x04, 0x37
        /*0002*/ 	.short	(.L_456 - .L_455)
.L_455:
        /*0004*/ 	.word	0x00000082


	//----- nvinfo : EIATTR_KPARAM_INFO
	.align		4
.L_456:
        /*0008*/ 	.byte	0x04, 0x17
        /*000a*/ 	.short	(.L_458 - .L_457)
.L_457:
        /*000c*/ 	.word	0x00000000
        /*0010*/ 	.short	0x0000
        /*0012*/ 	.short	0x0000
        /*0014*/ 	.byte	0x00, 0xf0, 0xe1, 0x10


	//----- nvinfo : EIATTR_SPARSE_MMA_MASK
	.align		4
.L_458:
        /*0018*/ 	.byte	0x03, 0x50
        /*001a*/ 	.short	0x0000


	//----- nvinfo : EIATTR_MAXREG_COUNT
	.align		4
        /*001c*/ 	.byte	0x03, 0x1b
        /*001e*/ 	.short	0x00ff


	//----- nvinfo : EIATTR_MERCURY_ISA_VERSION
	.align		4
        /*0020*/ 	.byte	0x03, 0x5f
        /*0022*/ 	.short	0x0101


	//----- nvinfo : EIATTR_EXIT_INSTR_OFFSETS
	.align		4
        /*0024*/ 	.byte	0x04, 0x1c
        /*0026*/ 	.short	(.L_460 - .L_459)


	//   ....[0]....
.L_459:
        /*0028*/ 	.word	0x00000010


	//----- nvinfo : EIATTR_MAX_THREADS
	.align		4
.L_460:
        /*002c*/ 	.byte	0x04, 0x05
        /*002e*/ 	.short	(.L_462 - .L_461)
.L_461:
        /*0030*/ 	.word	0x00000100
        /*0034*/ 	.word	0x00000001
        /*0038*/ 	.word	0x00000001


	//----- nvinfo : EIATTR_CBANK_PARAM_SIZE
	.align		4
.L_462:
        /*003c*/ 	.byte	0x03, 0x19
        /*003e*/ 	.short	0x0438


	//----- nvinfo : EIATTR_PARAM_CBANK
	.align		4
        /*0040*/ 	.byte	0x04, 0x0a
        /*0042*/ 	.short	(.L_464 - .L_463)
	.align		4
.L_463:
        /*0044*/ 	.word	index@(.nv.constant0._ZN7cutlass13device_kernelIN5flash19enable_sm80_to_sm89INS1_16FlashAttnFwdSm80INS1_25CollectiveMainloopFwdSm80ILi8ELi1ELb1EN4cute5tupleIJNS5_1CILi128EEENS7_ILi48EEENS7_ILi256EEEEEELi256ENS_6half_tEfNS_4arch4Sm80ELb0ELb0ELb0ELb1ELb1ELb0ELb1ELb1EEENS1_21CollectiveEpilogueFwdINS6_IJS8_SA_S9_EEENS6_IJNS7_ILi1EEESI_SI_EEESC_SE_Li256ELb1ELb1ELb1ELb0EEENS1_36VarlenDynamicPersistentTileSchedulerILi128ELi48ELi256ELi256ELb1ELb1ELb0ELb0ELb1ELb1EEEEEEEEEvNT_6ParamsE)
        /*0048*/ 	.short	0x0210
        /*004a*/ 	.short	0x0438


	//----- nvinfo : EIATTR_SW_WAR
	.align		4
.L_464:
        /*004c*/ 	.byte	0x04, 0x36
        /*004e*/ 	.short	(.L_466 - .L_465)
.L_465:
        /*0050*/ 	.word	0x00000008
.L_466:


//--------------------- .nv.info._ZN7cutlass13device_kernelIN5flash19enable_sm80_to_sm89INS1_16FlashAttnFwdSm80INS1_25CollectiveMainloopFwdSm80ILi8ELi1ELb0EN4cute5tupleIJNS5_1CILi128EEENS7_ILi32EEENS7_ILi256EEEEEELi256ENS_6half_tEfNS_4arch4Sm80ELb0ELb0ELb0ELb1ELb1ELb1ELb1ELb1EEENS1_21CollectiveEpilogueFwdINS6_IJS8_SA_S9_EEENS6_IJNS7_ILi1EEESI_SI_EEESC_SE_Li256ELb1ELb1ELb1ELb0EEENS1_36VarlenDynamicPersistentTileSchedulerILi128ELi32ELi256ELi256ELb1ELb1ELb0ELb0ELb1ELb1EEEEEEEEEvNT_6ParamsE --------------------------
	.section	.nv.info._ZN7cutlass13device_kernelIN5flash19enable_sm80_to_sm89INS1_16FlashAttnFwdSm80INS1_25CollectiveMainloopFwdSm80ILi8ELi1ELb0EN4cute5tupleIJNS5_1CILi128EEENS7_ILi32EEENS7_ILi256EEEEEELi256ENS_6half_tEfNS_4arch4Sm80ELb0ELb0ELb0ELb1ELb1ELb1ELb1ELb1EEENS1_21CollectiveEpilogueFwdINS6_IJS8_SA_S9_EEENS6_IJNS7_ILi1EEESI_SI_EEESC_SE_Li256ELb1ELb1ELb1ELb0EEENS1_36VarlenDynamicPersistentTileSchedulerILi128ELi32ELi256ELi256ELb1ELb1ELb0ELb0ELb1ELb1EEEEEEEEEvNT_6ParamsE,"",@"SHT_CUDA_INFO"
	.sectionflags	@""
	.align	4


	//----- nvinfo : EIATTR_CUDA_API_VERSION
	.align		4
        /*0000*/ 	.byte	0x04, 0x37
        /*0002*/ 	.short	(.L_468 - .L_467)
.L_467:
        /*0004*/ 	.word	0x00000082


	//----- nvinfo : EIATTR_KPARAM_INFO
	.align		4
.L_468:
        /*0008*/ 	.byte	0x04, 0x17
        /*000a*/ 	.short	(.L_470 - .L_469)
.L_469:
        /*000c*/ 	.word	0x00000000
        /*0010*/ 	.short	0x0000
        /*0012*/ 	.short	0x0000
        /*0014*/ 	.byte	0x00, 0xf0, 0xe1, 0x10


	//----- nvinfo : EIATTR_SPARSE_MMA_MASK
	.align		4
.L_470:
        /*0018*/ 	.byte	0x03, 0x50
        /*001a*/ 	.short	0x0000


	//----- nvinfo : EIATTR_MAXREG_COUNT
	.align		4
        /*001c*/ 	.byte	0x03, 0x1b
        /*001e*/ 	.short	0x00ff


	//----- nvinfo : EIATTR_MERCURY_ISA_VERSION
	.align		4
        /*0020*/ 	.byte	0x03, 0x5f
        /*0022*/ 	.short	0x0101


	//----- nvinfo : EIATTR_EXIT_INSTR_OFFSETS
	.align		4
        /*0024*/ 	.byte	0x04, 0x1c
        /*0026*/ 	.short	(.L_472 - .L_471)


	//   ....[0]....
.L_471:
        /*0028*/ 	.word	0x00000010


	//----- nvinfo : EIATTR_MAX_THREADS
	.align		4
.L_472:
        /*002c*/ 	.byte	0x04, 0x05
        /*002e*/ 	.short	(.L_474 - .L_473)
.L_473:
        /*0030*/ 	.word	0x00000100
        /*0034*/ 	.word	0x00000001
        /*0038*/ 	.word	0x00000001


	//----- nvinfo : EIATTR_CBANK_PARAM_SIZE
	.align		4
.L_474:
        /*003c*/ 	.byte	0x03, 0x19
        /*003e*/ 	.short	0x0438


	//----- nvinfo : EIATTR_PARAM_CBANK
	.align		4
        /*0040*/ 	.byte	0x04, 0x0a
        /*0042*/ 	.short	(.L_476 - .L_475)
	.align		4
.L_475:
        /*0044*/ 	.word	index@(.nv.constant0._ZN7cutlass13device_kernelIN5flash19enable_sm80_to_sm89INS1_16FlashAttnFwdSm80INS1_25CollectiveMainloopFwdSm80ILi8ELi1ELb0EN4cute5tupleIJNS5_1CILi128EEENS7_ILi32EEENS7_ILi256EEEEEELi256ENS_6half_tEfNS_4arch4Sm80ELb0ELb0ELb0ELb1ELb1ELb1ELb1ELb1EEENS1_21CollectiveEpilogueFwdINS6_IJS8_SA_S9_EEENS6_IJNS7_ILi1EEESI_SI_EEESC_SE_Li256ELb1ELb1ELb1ELb0EEENS1_36VarlenDynamicPersistentTileSchedulerILi128ELi32ELi256ELi256ELb1ELb1ELb0ELb0ELb1ELb1EEEEEEEEEvNT_6ParamsE)
        /*0048*/ 	.short	0x0210
        /*004a*/ 	.short	0x0438


	//----- nvinfo : EIATTR_SW_WAR
	.align		4
.L_476:
        /*004c*/ 	.byte	0x04, 0x36
        /*004e*/ 	.short	(.L_478 - .L_477)
.L_477:
        /*0050*/ 	.word	0x00000008
.L_478:


//--------------------- .nv.info._ZN7cutlass13device_kernelIN5flash19enable_sm80_to_sm89INS1_16FlashAttnFwdSm80INS1_25CollectiveMainloopFwdSm80ILi8ELi1ELb1EN4cute5tupleIJNS5_1CILi128EEENS7_ILi48EEENS7_ILi256EEEEEELi256ENS_6half_tEfNS_4arch4Sm80ELb0ELb1ELb0ELb0ELb1ELb0ELb1ELb1EEENS1_21CollectiveEpilogueFwdINS6_IJS8_SA_S9_EEENS6_IJNS7_ILi1EEESI_SI_EEESC_SE_Li256ELb0ELb1ELb1ELb0EEENS1_19SingleTileSchedulerILb0ELb1ELb1ELi128EEEEEEEEEvNT_6ParamsE --------------------------
	.section	.nv.info._ZN7cutlass13device_kernelIN5flash19enable_sm80_to_sm89INS1_16FlashAttnFwdSm80INS1_25CollectiveMainloopFwdSm80ILi8ELi1ELb1EN4cute5tupleIJNS5_1CILi128EEENS7_ILi48EEENS7_ILi256EEEEEELi256ENS_6half_tEfNS_4arch4Sm80ELb0ELb1ELb0ELb0ELb1ELb0ELb1ELb1EEENS1_21CollectiveEpilogueFwdINS6_IJS8_SA_S9_EEENS6_IJNS7_ILi1EEESI_SI_EEESC_SE_Li256ELb0ELb1ELb1ELb0EEENS1_19SingleTileSchedulerILb0ELb1ELb1ELi128EEEEEEEEEvNT_6ParamsE,"",@"SHT_CUDA_INFO"
	.sectionflags	@""
	.align	4


	//----- nvinfo : EIATTR_CUDA_API_VERSION
	.align		4
        /*0000*/ 	.byte	0x04, 0x37
        /*0002*/ 	.short	(.L_480 - .L_479)
.L_479:
        /*0004*/ 	.word	0x00000082


	//----- nvinfo : EIATTR_KPARAM_INFO
	.align		4
.L_480:
        /*0008*/ 	.byte	0x04, 0x17
        /*000a*/ 	.short	(.L_482 - .L_481)
.L_481:
        /*000c*/ 	.word	0x00000000
        /*0010*/ 	.short	0x0000
        /*0012*/ 	.short	0x0000
        /*0014*/ 	.byte	0x00, 0xf0, 0x61, 0x10


	//----- nvinfo : EIATTR_SPARSE_MMA_MASK
	.align		4
.L_482:
        /*0018*/ 	.byte	0x03, 0x50
        /*001a*/ 	.short	0x0000


	//----- nvinfo : EIATTR_MAXREG_COUNT
	.align		4
        /*001c*/ 	.byte	0x03, 0x1b
        /*001e*/ 	.short	0x00ff


	//----- nvinfo : EIATTR_MERCURY_ISA_VERSION
	.align		4
        /*0020*/ 	.byte	0x03, 0x5f
        /*0022*/ 	.short	0x0101


	//----- nvinfo : EIATTR_EXIT_INSTR_OFFSETS
	.align		4
        /*0024*/ 	.byte	0x04, 0x1c
        /*0026*/ 	.short	(.L_484 - .L_483)


	//   ....[0]....
.L_483:
        /*0028*/ 	.word	0x00000010


	//----- nvinfo : EIATTR_MAX_THREADS
	.align		4
.L_484:
        /*002c*/ 	.byte	0x04, 0x05
        /*002e*/ 	.short	(.L_486 - .L_485)
.L_485:
        /*0030*/ 	.word	0x00000100
        /*0034*/ 	.word	0x00000001
        /*0038*/ 	.word	0x00000001


	//----- nvinfo : EIATTR_CBANK_PARAM_SIZE
	.align		4
.L_486:
        /*003c*/ 	.byte	0x03, 0x19
        /*003e*/ 	.short	0x0418


	//----- nvinfo : EIATTR_PARAM_CBANK
	.align		4
        /*0040*/ 	.byte	0x04, 0x0a
        /*0042*/ 	.short	(.L_488 - .L_487)
	.align		4
.L_487:
        /*0044*/ 	.word	index@(.nv.constant0._ZN7cutlass13device_kernelIN5flash19enable_sm80_to_sm89INS1_16FlashAttnFwdSm80INS1_25CollectiveMainloopFwdSm80ILi8ELi1ELb1EN4cute5tupleIJNS5_1CILi128EEENS7_ILi48EEENS7_ILi256EEEEEELi256ENS_6half_tEfNS_4arch4Sm80ELb0ELb1ELb0ELb0ELb1ELb0ELb1ELb1EEENS1_21CollectiveEpilogueFwdINS6_IJS8_SA_S9_EEENS6_IJNS7_ILi1EEESI_SI_EEESC_SE_Li256ELb0ELb1ELb1ELb0EEENS1_19SingleTileSchedulerILb0ELb1ELb1ELi128EEEEEEEEEvNT_6ParamsE)
        /*0048*/ 	.short	0x0210
        /*004a*/ 	.short	0x0418


	//----- nvinfo : EIATTR_SW_WAR
	.align		4
.L_488:
        /*004c*/ 	.byte	0x04, 0x36
        /*004e*/ 	.short	(.L_490 - .L_489)
.L_489:
        /*0050*/ 	.word	0x00000008
.L_490:


//--------------------- .nv.info._ZN7cutlass13device_kernelIN5flash19enable_sm80_to_sm89INS1_16FlashAttnFwdSm80INS1_25CollectiveMainloopFwdSm80ILi8ELi1ELb1EN4cute5tupleIJNS5_1CILi128EEENS7_ILi48EEENS7_ILi256EEEEEELi256ENS_6half_tEfNS_4arch4Sm80ELb0ELb1ELb0ELb1ELb1ELb0ELb1ELb1EEENS1_21CollectiveEpilogueFwdINS6_IJS8_SA_S9_EEENS6_IJNS7_ILi1EEESI_SI_EEESC_SE_Li256ELb1ELb1ELb1ELb0EEENS1_36VarlenDynamicPersistentTileSchedulerILi128ELi48ELi256ELi256ELb1ELb1ELb0ELb1ELb0ELb1EEEEEEEEEvNT_6ParamsE --------------------------
	.section	.nv.info._ZN7cutlass13device_kernelIN5flash19enable_sm80_to_sm89INS1_16FlashAttnFwdSm80INS1_25CollectiveMainloopFwdSm80ILi8ELi1ELb1EN4cute5tupleIJNS5_1CILi128EEENS7_ILi48EEENS7_ILi256EEEEEELi256ENS_6half_tEfNS_4arch4Sm80ELb0ELb1ELb0ELb1ELb1ELb0ELb1ELb1EEENS1_21CollectiveEpilogueFwdINS6_IJS8_SA_S9_EEENS6_IJNS7_ILi1EEESI_SI_EEESC_SE_Li256ELb1ELb1ELb1ELb0EEENS1_36VarlenDynamicPersistentTileSchedulerILi128ELi48ELi256ELi256ELb1ELb1ELb0ELb1ELb0ELb1EEEEEEEEEvNT_6ParamsE,"",@"SHT_CUDA_INFO"
	.sectionflags	@""
	.align	4


	//----- nvinfo : EIATTR_CUDA_API_VERSION
	.align		4
        /*0000*/ 	.byte	0x04, 0x37
        /*0002*/ 	.short	(.L_492 - .L_491)
.L_491:
        /*0004*/ 	.word	0x00000082


	//----- nvinfo : EIATTR_KPARAM_INFO
	.align		4
.L_492:
        /*0008*/ 	.byte	0x04, 0x17
        /*000a*/ 	.short	(.L_494 - .L_493)
.L_493:
        /*000c*/ 	.word	0x00000000
        /*0010*/ 	.short	0x0000
        /*0012*/ 	.short	0x0000
        /*0014*/ 	.byte	0x00, 0xf0, 0xe1, 0x10


	//----- nvinfo : EIATTR_SPARSE_MMA_MASK
	.align		4
.L_494:
        /*0018*/ 	.byte	0x03, 0x50
        /*001a*/ 	.short	0x0000


	//----- nvinfo : EIATTR_MAXREG_COUNT
	.align		4
        /*001c*/ 	.byte	0x03, 0x1b
        /*001e*/ 	.short	0x00ff


	//----- nvinfo : EIATTR_MERCURY_ISA_VERSION
	.align		4
        /*0020*/ 	.byte	0x03, 0x5f
        /*0022*/ 	.short	0x0101


	//----- nvinfo : EIATTR_EXIT_INSTR_OFFSETS
	.align		4
        /*0024*/ 	.byte	0x04, 0x1c
        /*0026*/ 	.short	(.L_496 - .L_495)


	//   ....[0]....
.L_495:
        /*0028*/ 	.word	0x00000010


	//----- nvinfo : EIATTR_MAX_THREADS
	.align		4
.L_496:
        /*002c*/ 	.byte	0x04, 0x05
        /*002e*/ 	.short	(.L_498 - .L_497)
.L_497:
        /*0030*/ 	.word	0x00000100
        /*0034*/ 	.word	0x00000001
        /*0038*/ 	.word	0x00000001


	//----- nvinfo : EIATTR_CBANK_PARAM_SIZE
	.align		4
.L_498:
        /*003c*/ 	.byte	0x03, 0x19
        /*003e*/ 	.short	0x0438


	//----- nvinfo : EIATTR_PARAM_CBANK
	.align		4
        /*0040*/ 	.byte	0x04, 0x0a
        /*0042*/ 	.short	(.L_500 - .L_499)
	.align		4
.L_499:
        /*0044*/ 	.word	index@(.nv.constant0._ZN7cutlass13device_kernelIN5flash19enable_sm80_to_sm89INS1_16FlashAttnFwdSm80INS1_25CollectiveMainloopFwdSm80ILi8ELi1ELb1EN4cute5tupleIJNS5_1CILi128EEENS7_ILi48EEENS7_ILi256EEEEEELi256ENS_6half_tEfNS_4arch4Sm80ELb0ELb1ELb0ELb1ELb1ELb0ELb1ELb1EEENS1_21CollectiveEpilogueFwdINS6_IJS8_SA_S9_EEENS6_IJNS7_ILi1EEESI_SI_EEESC_SE_Li256ELb1ELb1ELb1ELb0EEENS1_36VarlenDynamicPersistentTileSchedulerILi128ELi48ELi256ELi256ELb1ELb1ELb0ELb1ELb0ELb1EEEEEEEEEvNT_6ParamsE)
        /*0048*/ 	.short	0x0210
        /*004a*/ 	.short	0x0438


	//----- nvinfo : EIATTR_SW_WAR
	.align		4
.L_500:
        /*004c*/ 	.byte	0x04, 0x36
        /*004e*/ 	.short	(.L_502 - .L_501)
.L_501:
        /*0050*/ 	.word	0x00000008
.L_502:


//--------------------- .nv.info._ZN7cutlass13device_kernelIN5flash19enable_sm80_to_sm89INS1_16FlashAttnFwdSm80INS1_25CollectiveMainloopFwdSm80ILi8ELi1ELb0EN4cute5tupleIJNS5_1CILi128EEENS7_ILi32EEENS7_ILi256EEEEEELi256ENS_6half_tEfNS_4arch4Sm80ELb0ELb1ELb0ELb1ELb1ELb1ELb1ELb1EEENS1_21CollectiveEpilogueFwdINS6_IJS8_SA_S9_EEENS6_IJNS7_ILi1EEESI_SI_EEESC_SE_Li256ELb1ELb1ELb1ELb0EEENS1_36VarlenDynamicPersistentTileSchedulerILi128ELi32ELi256ELi256ELb1ELb1ELb0ELb1ELb0ELb1EEEEEEEEEvNT_6ParamsE --------------------------
	.section	.nv.info._ZN7cutlass13device_kernelIN5flash19enable_sm80_to_sm89INS1_16FlashAttnFwdSm80INS1_25CollectiveMainloopFwdSm80ILi8ELi1ELb0EN4cute5tupleIJNS5_1CILi128EEENS7_ILi32EEENS7_ILi256EEEEEELi256ENS_6half_tEfNS_4arch4Sm80ELb0ELb1ELb0ELb1ELb1ELb1ELb1ELb1EEENS1_21CollectiveEpilogueFwdINS6_IJS8_SA_S9_EEENS6_IJNS7_ILi1EEESI_SI_EEESC_SE_Li256ELb1ELb1ELb1ELb0EEENS1_36VarlenDynamicPersistentTileSchedulerILi128ELi32ELi256ELi256ELb1ELb1ELb0ELb1ELb0ELb1EEEEEEEEEvNT_6ParamsE,"",@"SHT_CUDA_INFO"
	.sectionflags	@""
	.align	4


	//----- nvinfo : EIATTR_CUDA_API_VERSION
	.align		4
        /*0000*/ 	.byte	0x04, 0x37
        /*0002*/ 	.short	(.L_504 - .L_503)
.L_503:
        /*0004*/ 	.word	0x00000082


	//----- nvinfo : EIATTR_KPARAM_INFO
	.align		4
.L_504:
        /*0008*/ 	.byte	0x04, 0x17
        /*000a*/ 	.short	(.L_506 - .L_505)
.L_505:
        /*000c*/ 	.word	0x00000000
        /*0010*/ 	.short	0x0000
        /*0012*/ 	.short	0x0000
        /*0014*/ 	.byte	0x00, 0xf0, 0xe1, 0x10


	//----- nvinfo : EIATTR_SPARSE_MMA_MASK
	.align		4
.L_506:
        /*0018*/ 	.byte	0x03, 0x50
        /*001a*/ 	.short	0x0000


	//----- nvinfo : EIATTR_MAXREG_COUNT
	.align		4
        /*001c*/ 	.byte	0x03, 0x1b
        /*001e*/ 	.short	0x00ff


	//----- nvinfo : EIATTR_MERCURY_ISA_VERSION
	.align		4
        /*0020*/ 	.byte	0x03, 0x5f
        /*0022*/ 	.short	0x0101


	//----- nvinfo : EIATTR_EXIT_INSTR_OFFSETS
	.align		4
        /*0024*/ 	.byte	0x04, 0x1c
        /*0026*/ 	.short	(.L_508 - .L_507)


	//   ....[0]....
.L_507:
        /*0028*/ 	.word	0x00000010


	//----- nvinfo : EIATTR_MAX_THREADS
	.align		4
.L_508:
        /*002c*/ 	.byte	0x04, 0x05
        /*002e*/ 	.short	(.L_510 - .L_509)
.L_509:
        /*0030*/ 	.word	0x00000100
        /*0034*/ 	.word	0x00000001
        /*0038*/ 	.word	0x00000001


	//----- nvinfo : EIATTR_CBANK_PARAM_SIZE
	.align		4
.L_510:
        /*003c*/ 	.byte	0x03, 0x19
        /*003e*/ 	.short	0x0438


	//----- nvinfo : EIATTR_PARAM_CBANK
	.align		4
        /*0040*/ 	.byte	0x04, 0x0a
        /*0042*/ 	.short	(.L_512 - .L_511)
	.align		4
.L_511:
        /*0044*/ 	.word	index@(.nv.constant0._ZN7cutlass13device_kernelIN5flash19enable_sm80_to_sm89INS1_16FlashAttnFwdSm80INS1_25CollectiveMainloopFwdSm80ILi8ELi1ELb0EN4cute5tupleIJNS5_1CILi128EEENS7_ILi32EEENS7_ILi256EEEEEELi256ENS_6half_tEfNS_4arch4Sm80ELb0ELb1ELb0ELb1ELb1ELb1ELb1ELb1EEENS1_21CollectiveEpilogueFwdINS6_IJS8_SA_S9_EEENS6_IJNS7_ILi1EEESI_SI_EEESC_SE_Li256ELb1ELb1ELb1ELb0EEENS1_36VarlenDynamicPersistentTileSchedulerILi128ELi32ELi256ELi256ELb1ELb1ELb0ELb1ELb0ELb1EEEEEEEEEvNT_6ParamsE)
        /*0048*/ 	.short	0x0210
        /*004a*/ 	.short	0x0438


	//----- nvinfo : EIATTR_SW_WAR
	.align		4
.L_512:
        /*004c*/ 	.byte	0x04, 0x36
        /*004e*/ 	.short	(.L_514 - .L_513)
.L_513:
        /*0050*/ 	.word	0x00000008
.L_514:


//--------------------- .nv.info._ZN7cutlass13device_kernelIN5flash19enable_sm80_to_sm89INS1_16FlashAttnFwdSm80INS1_25CollectiveMainloopFwdSm80ILi8ELi1ELb1EN4cute5tupleIJNS5_1CILi128EEENS7_ILi64EEENS7_ILi256EEEEEELi256ENS_6half_tEfNS_4arch4Sm80ELb1ELb0ELb0ELb0ELb1ELb0ELb1ELb1EEENS1_21CollectiveEpilogueFwdINS6_IJS8_SA_S9_EEENS6_IJNS7_ILi1EEESI_SI_EEESC_SE_Li256ELb0ELb1ELb1ELb0EEENS1_30DynamicPersistentTileSchedulerILi256ELi256ELb1ELb1ELb0EEEEEEEEEvNT_6ParamsE --------------------------
	.section	.nv.info._ZN7cutlass13device_kernelIN5flash19enable_sm80_to_sm89INS1_16FlashAttnFwdSm80INS1_25CollectiveMainloopFwdSm80ILi8ELi1ELb1EN4cute5tupleIJNS5_1CILi128EEENS7_ILi64EEENS7_ILi256EEEEEELi256ENS_6half_tEfNS_4arch4Sm80ELb1ELb0ELb0ELb0ELb1ELb0ELb1ELb1EEENS1_21CollectiveEpilogueFwdINS6_IJS8_SA_S9_EEENS6_IJNS7_ILi1EEESI_SI_EEESC_SE_Li256ELb0ELb1ELb1ELb0EEENS1_30DynamicPersistentTileSchedulerILi256ELi256ELb1ELb1ELb0EEEEEEEEEvNT_6ParamsE,"",@"SHT_CUDA_INFO"
	.sectionflags	@""
	.align	4


	//----- nvinfo : EIATTR_CUDA_API_VERSION
	.align		4
        /*0000*/ 	.byte	0x04, 0x37
        /*0002*/ 	.short	(.L_516 - .L_515)
.L_515:
        /*0004*/ 	.word	0x00000082


	//----- nvinfo : EIATTR_KPARAM_INFO
	.align		4
.L_516:
        /*0008*/ 	.byte	0x04, 0x17
        /*000a*/ 	.short	(.L_518 - .L_517)
.L_517:
        /*000c*/ 	.word	0x00000000
        /*0010*/ 	.short	0x0000
        /*0012*/ 	.short	0x0000
        /*0014*/ 	.byte	0x00, 0xf0, 0xa1, 0x10


	//----- nvinfo : EIATTR_SPARSE_MMA_MASK
	.align		4
.L_518:
        /*0018*/ 	.byte	0x03, 0x50
        /*001a*/ 	.short	0x0000


	//----- nvinfo : EIATTR_MAXREG_COUNT
	.align		4
        /*001c*/ 	.byte	0x03, 0x1b
        /*001e*/ 	.short	0x00ff


	//----- nvinfo : EIATTR_MERCURY_ISA_VERSION
	.align		4
        /*0020*/ 	.byte	0x03, 0x5f
        /*0022*/ 	.short	0x0101


	//----- nvinfo : EIATTR_EXIT_INSTR_OFFSETS
	.align		4
        /*0024*/ 	.byte	0x04, 0x1c
        /*0026*/ 	.short	(.L_520 - .L_519)


	//   ....[0]....
.L_519:
        /*0028*/ 	.word	0x00000010


	//----- nvinfo : EIATTR_MAX_THREADS
	.align		4
.L_520:
        /*002c*/ 	.byte	0x04, 0x05
        /*002e*/ 	.short	(.L_522 - .L_521)
.L_521:
        /*0030*/ 	.word	0x00000100
        /*0034*/ 	.word	0x00000001
        /*0038*/ 	.word	0x00000001


	//----- nvinfo : EIATTR_CBANK_PARAM_SIZE
	.align		4
.L_522:
        /*003c*/ 	.byte	0x03, 0x19
        /*003e*/ 	.short	0x0428


	//----- nvinfo : EIATTR_PARAM_CBANK
	.align		4
        /*0040*/ 	.byte	0x04, 0x0a
        /*0042*/ 	.short	(.L_524 - .L_523)
	.align		4
.L_523:
        /*0044*/ 	.word	index@(.nv.constant0._ZN7cutlass13device_kernelIN5flash19enable_sm80_to_sm89INS1_16FlashAttnFwdSm80INS1_25CollectiveMainloopFwdSm80ILi8ELi1ELb1EN4cute5tupleIJNS5_1CILi128EEENS7_ILi64EEENS7_ILi256EEEEEELi256ENS_6half_tEfNS_4arch4Sm80ELb1ELb0ELb0ELb0ELb1ELb0ELb1ELb1EEENS1_21CollectiveEpilogueFwdINS6_IJS8_SA_S9_EEENS6_IJNS7_ILi1EEESI_SI_EEESC_SE_Li256ELb0ELb1ELb1ELb0EEENS1_30DynamicPersistentTileSchedulerILi256ELi256ELb1ELb1ELb0EEEEEEEEEvNT_6ParamsE)
        /*0048*/ 	.short	0x0210
        /*004a*/ 	.short	0x0428


	//----- nvinfo : EIATTR_SW_WAR
	.align		4
.L_524:
        /*004c*/ 	.byte	0x04, 0x36
        /*004e*/ 	.short	(.L_526 - .L_525)
.L_525:
        /*0050*/ 	.word	0x00000008
.L_526:


//--------------------- .nv.info._ZN7cutlass13device_kernelIN5flash19enable_sm80_to_sm89INS1_16FlashAttnFwdSm80INS1_25CollectiveMainloopFwdSm80ILi8ELi1ELb1EN4cute5tupleIJNS5_1CILi128EEENS7_ILi48EEENS7_ILi256EEEEEELi256ENS_6half_tEfNS_4arch4Sm80ELb1ELb0ELb0ELb1ELb1ELb0ELb1ELb1EEENS1_21CollectiveEpilogueFwdINS6_IJS8_SA_S9_EEENS6_IJNS7_ILi1EEESI_SI_EEESC_SE_Li256ELb1ELb1ELb1ELb0EEENS1_36VarlenDynamicPersistentTileSchedulerILi128ELi48ELi256ELi256ELb1ELb1ELb0ELb1ELb1ELb1EEEEEEEEEvNT_6ParamsE --------------------------
	.section	.nv.info._ZN7cutlass13device_kernelIN5flash19enable_sm80_to_sm89INS1_16FlashAttnFwdSm80INS1_25CollectiveMainloopFwdSm80ILi8ELi1ELb1EN4cute5tupleIJNS5_1CILi128EEENS7_ILi48EEENS7_ILi256EEEEEELi256ENS_6half_tEfNS_4arch4Sm80ELb1ELb0ELb0ELb1ELb1ELb0ELb1ELb1EEENS1_21CollectiveEpilogueFwdINS6_IJS8_SA_S9_EEENS6_IJNS7_ILi1EEESI_SI_EEESC_SE_Li256ELb1ELb1ELb1ELb0EEENS1_36VarlenDynamicPersistentTileSchedulerILi128ELi48ELi256ELi256ELb1ELb1ELb0ELb1ELb1ELb1EEEEEEEEEvNT_6ParamsE,"",@"SHT_CUDA_INFO"
	.sectionflags	@""
	.align	4


	//----- nvinfo : EIATTR_CUDA_API_VERSION
	.align		4
        /*0000*/ 	.byte	0x04, 0x37
        /*0002*/ 	.short	(.L_528 - .L_527)
.L_527:
        /*0004*/ 	.word	0x00000082


	//----- nvinfo : EIATTR_KPARAM_INFO
	.align		4
.L_528:
        /*0008*/ 	.byte	0x04, 0x17
        /*000a*/ 	.short	(.L_530 - .L_529)
.L_529:
        /*000c*/ 	.word	0x00000000
        /*0010*/ 	.short	0x0000
        /*0012*/ 	.short	0x0000
        /*0014*/ 	.byte	0x00, 0xf0, 0xe1, 0x10


	//----- nvinfo : EIATTR_SPARSE_MMA_MASK
	.align		4
.L_530:
        /*0018*/ 	.byte	0x03, 0x50
        /*001a*/ 	.short	0x0000


	//----- nvinfo : EIATTR_MAXREG_COUNT
	.align		4
        /*001c*/ 	.byte	0x03, 0x1b
        /*001e*/ 	.short	0x00ff


	//----- nvinfo : EIATTR_MERCURY_ISA_VERSION
	.align		4
        /*0020*/ 	.byte	0x03, 0x5f
        /*0022*/ 	.short	0x0101


	//----- nvinfo : EIATTR_EXIT_INSTR_OFFSETS
	.align		4
        /*0024*/ 	.byte	0x04, 0x1c
        /*0026*/ 	.short	(.L_532 - .L_531)


	//   ....[0]....
.L_531:
        /*0028*/ 	.word	0x00000010


	//----- nvinfo : EIATTR_MAX_THREADS
	.align		4
.L_532:
        /*002c*/ 	.byte	0x04, 0x05
        /*002e*/ 	.short	(.L_534 - .L_533)
.L_533:
        /*0030*/ 	.word	0x00000100
        /*0034*/ 	.word	0x00000001
        /*0038*/ 	.word	0x00000001


	//----- nvinfo : EIATTR_CBANK_PARAM_SIZE
	.align		4
.L_534:
        /*003c*/ 	.byte	0x03, 0x19
        /*003e*/ 	.short	0x0438


	//----- nvinfo : EIATTR_PARAM_CBANK
	.align		4
        /*0040*/ 	.byte	0x04, 0x0a
        /*0042*/ 	.short	(.L_536 - .L_535)
	.align		4
.L_535:
        /*0044*/ 	.word	index@(.nv.constant0._ZN7cutlass13device_kernelIN5flash19enable_sm80_to_sm89INS1_16FlashAttnFwdSm80INS1_25CollectiveMainloopFwdSm80ILi8ELi1ELb1EN4cute5tupleIJNS5_1CILi128EEENS7_ILi48EEENS7_ILi256EEEEEELi256ENS_6half_tEfNS_4arch4Sm80ELb1ELb0ELb0ELb1ELb1ELb0ELb1ELb1EEENS1_21CollectiveEpilogueFwdINS6_IJS8_SA_S9_EEENS6_IJNS7_ILi1EEESI_SI_EEESC_SE_Li256ELb1ELb1ELb1ELb0EEENS1_36VarlenDynamicPersistentTileSchedulerILi128ELi48ELi256ELi256ELb1ELb1ELb0ELb1ELb1ELb1EEEEEEEEEvNT_6ParamsE)
        /*0048*/ 	.short	0x0210
        /*004a*/ 	.short	0x0438


	//----- nvinfo : EIATTR_SW_WAR
	.align		4
.L_536:
        /*004c*/ 	.byte	0x04, 0x36
        /*004e*/ 	.short	(.L_538 - .L_537)
.L_537:
        /*0050*/ 	.word	0x00000008
.L_538:


//--------------------- .nv.info._ZN7cutlass13device_kernelIN5flash19enable_sm80_to_sm89INS1_16FlashAttnFwdSm80INS1_25CollectiveMainloopFwdSm80ILi8ELi1ELb0EN4cute5tupleIJNS5_1CILi128EEENS7_ILi32EEENS7_ILi256EEEEEELi256ENS_6half_tEfNS_4arch4Sm80ELb1ELb0ELb0ELb1ELb1ELb1ELb1ELb1EEENS1_21CollectiveEpilogueFwdINS6_IJS8_SA_S9_EEENS6_IJNS7_ILi1EEESI_SI_EEESC_SE_Li256ELb1ELb1ELb1ELb0EEENS1_36VarlenDynamicPersistentTileSchedulerILi128ELi32ELi256ELi256ELb1ELb1ELb0ELb1ELb1ELb1EEEEEEEEEvNT_6ParamsE --------------------------
	.section	.nv.info._ZN7cutlass13device_kernelIN5flash19enable_sm80_to_sm89INS1_16FlashAttnFwdSm80INS1_25CollectiveMainloopFwdSm80ILi8ELi1ELb0EN4cute5tupleIJNS5_1CILi128EEENS7_ILi32EEENS7_ILi256EEEEEELi256ENS_6half_tEfNS_4arch4Sm80ELb1ELb0ELb0ELb1ELb1ELb1ELb1ELb1EEENS1_21CollectiveEpilogueFwdINS6_IJS8_SA_S9_EEENS6_IJNS7_ILi1EEESI_SI_EEESC_SE_Li256ELb1ELb1ELb1ELb0EEENS1_36VarlenDynamicPersistentTileSchedulerILi128ELi32ELi256ELi256ELb1ELb1ELb0ELb1ELb1ELb1EEEEEEEEEvNT_6ParamsE,"",@"SHT_CUDA_INFO"
	.sectionflags	@""
	.align	4


	//----- nvinfo : EIATTR_CUDA_API_VERSION
	.align		4
        /*0000*/ 	.byte	0x04, 0x37
        /*0002*/ 	.short	(.L_540 - .L_539)
.L_539:
        /*0004*/ 	.word	0x00000082


	//----- nvinfo : EIATTR_KPARAM_INFO
	.align		4
.L_540:
        /*0008*/ 	.byte	0x04, 0x17
        /*000a*/ 	.short	(.L_542 - .L_541)
.L_541:
        /*000c*/ 	.word	0x00000000
        /*0010*/ 	.short	0x0000
        /*0012*/ 	.short	0x0000
        /*0014*/ 	.byte	0x00, 0xf0, 0xe1, 0x10


	//----- nvinfo : EIATTR_SPARSE_MMA_MASK
	.align		4
.L_542:
        /*0018*/ 	.byte	0x03, 0x50
        /*001a*/ 	.short	0x0000


	//----- nvinfo : EIATTR_MAXREG_COUNT
	.align		4
        /*001c*/ 	.byte	0x03, 0x1b
        /*001e*/ 	.short	0x00ff


	//----- nvinfo : EIATTR_MERCURY_ISA_VERSION
	.align		4
        /*0020*/ 	.byte	0x03, 0x5f
        /*0022*/ 	.short	0x0101


	//----- nvinfo : EIATTR_EXIT_INSTR_OFFSETS
	.align		4
        /*0024*/ 	.byte	0x04, 0x1c
        /*0026*/ 	.short	(.L_544 - .L_543)


	//   ....[0]....
.L_543:
        /*0028*/ 	.word	0x00000010


	//----- nvinfo : EIATTR_MAX_THREADS
	.align		4
.L_544:
        /*002c*/ 	.byte	0x04, 0x05
        /*002e*/ 	.short	(.L_546 - .L_545)
.L_545:
        /*0030*/ 	.word	0x00000100
        /*0034*/ 	.word	0x00000001
        /*0038*/ 	.word	0x00000001


	//----- nvinfo : EIATTR_CBANK_PARAM_SIZE
	.align		4
.L_546:
        /*003c*/ 	.byte	0x03, 0x19
        /*003e*/ 	.short	0x0438


	//----- nvinfo : EIATTR_PARAM_CBANK
	.align		4
        /*0040*/ 	.byte	0x04, 0x0a
        /*0042*/ 	.short	(.L_548 - .L_547)
	.align		4
.L_547:
        /*0044*/ 	.word	index@(.nv.constant0._ZN7cutlass13device_kernelIN5flash19enable_sm80_to_sm89INS1_16FlashAttnFwdSm80INS1_25CollectiveMainloopFwdSm80ILi8ELi1ELb0EN4cute5tupleIJNS5_1CILi128EEENS7_ILi32EEENS7_ILi256EEEEEELi256ENS_6half_tEfNS_4arch4Sm80ELb1ELb0ELb0ELb1ELb1ELb1ELb1ELb1EEENS1_21CollectiveEpilogueFwdINS6_IJS8_SA_S9_EEENS6_IJNS7_ILi1EEESI_SI_EEESC_SE_Li256ELb1ELb1ELb1ELb0EEENS1_36VarlenDynamicPersistentTileSchedulerILi128ELi32ELi256ELi256ELb1ELb1ELb0ELb1ELb1ELb1EEEEEEEEEvNT_6ParamsE)
        /*0048*/ 	.short	0x0210
        /*004a*/ 	.short	0x0438


	//----- nvinfo : EIATTR_SW_WAR
	.align		4
.L_548:
        /*004c*/ 	.byte	0x04, 0x36
        /*004e*/ 	.short	(.L_550 - .L_549)
.L_549:
        /*0050*/ 	.word	0x00000008
.L_550:


//--------------------- .nv.info._ZN7cutlass13device_kernelIN5flash19enable_sm80_to_sm89INS1_16FlashAttnFwdSm80INS1_25CollectiveMainloopFwdSm80ILi8ELi1ELb0EN4cute5tupleIJNS5_1CILi128EEENS7_ILi96EEENS7_ILi256EEEEEELi256ENS_6half_tEfNS_4arch4Sm80ELb0ELb0ELb0ELb0ELb1ELb0ELb1ELb1EEENS1_21CollectiveEpilogueFwdINS6_IJS8_SA_S9_EEENS6_IJNS7_ILi1EEESI_SI_EEESC_SE_Li256ELb0ELb1ELb1ELb0EEENS1_19SingleTileSchedulerILb0ELb1ELb1ELi128EEEEEEEEEvNT_6ParamsE --------------------------
	.section	.nv.info._ZN7cutlass13device_kernelIN5flash19enable_sm80_to_sm89INS1_16FlashAttnFwdSm80INS1_25CollectiveMainloopFwdSm80ILi8ELi1ELb0EN4cute5tupleIJNS5_1CILi128EEENS7_ILi96EEENS7_ILi256EEEEEELi256ENS_6half_tEfNS_4arch4Sm80ELb0ELb0ELb0ELb0ELb1ELb0ELb1ELb1EEENS1_21CollectiveEpilogueFwdINS6_IJS8_SA_S9_EEENS6_IJNS7_ILi1EEESI_SI_EEESC_SE_Li256ELb0ELb1ELb1ELb0EEENS1_19SingleTileSchedulerILb0ELb1ELb1ELi128EEEEEEEEEvNT_6ParamsE,"",@"SHT_CUDA_INFO"
	.sectionflags	@""
	.align	4


	//----- nvinfo : EIATTR_CUDA_API_VERSION
	.align		4
        /*0000*/ 	.byte	0x04, 0x37
        /*0002*/ 	.short	(.L_552 - .L_551)
.L_551:
        /*0004*/ 	.word	0x00000082


	//----- nvinfo : EIATTR_KPARAM_INFO
	.align		4
.L_552:
        /*0008*/ 	.byte	0x04, 0x17
        /*000a*/ 	.short	(.L_554 - .L_553)
.L_553:
        /*000c*/ 	.word	0x00000000
        /*0010*/ 	.short	0x0000
        /*0012*/ 	.short	0x0000
        /*0014*/ 	.byte	0x00, 0xf0, 0x61, 0x10


	//----- nvinfo : EIATTR_SPARSE_MMA_MASK
	.align		4
.L_554:
        /*0018*/ 	.byte	0x03, 0x50
        /*001a*/ 	.short	0x0000


	//----- nvinfo : EIATTR_MAXREG_COUNT
	.align		4
        /*001c*/ 	.byte	0x03, 0x1b
        /*001e*/ 	.short	0x00ff


	//----- nvinfo : EIATTR_MERCURY_ISA_VERSION
	.align		4
        /*0020*/ 	.byte	0x03, 0x5f
        /*0022*/ 	.short	0x0101


	//----- nvinfo : EIATTR_EXIT_INSTR_OFFSETS
	.align		4
        /*0024*/ 	.byte	0x04, 0x1c
        /*0026*/ 	.short	(.L_556 - .L_555)


	//   ....[0]....
.L_555:
        /*0028*/ 	.word	0x00000010


	//----- nvinfo : EIATTR_MAX_THREADS
	.align		4
.L_556:
        /*002c*/ 	.byte	0x04, 0x05
        /*002e*/ 	.short	(.L_558 - .L_557)
.L_557:
        /*0030*/ 	.word	0x00000100
        /*0034*/ 	.word	0x00000001
        /*0038*/ 	.word	0x00000001


	//----- nvinfo : EIATTR_CBANK_PARAM_SIZE
	.align		4
.L_558:
        /*003c*/ 	.byte	0x03, 0x19
        /*003e*/ 	.short	0x0418


	//----- nvinfo : EIATTR_PARAM_CBANK
	.align		4
        /*0040*/ 	.byte	0x04, 0x0a
        /*0042*/ 	.short	(.L_560 - .L_559)
	.align		4
.L_559:
        /*0044*/ 	.word	index@(.nv.constant0._ZN7cutlass13device_kernelIN5flash19enable_sm80_to_sm89INS1_16FlashAttnFwdSm80INS1_25CollectiveMainloopFwdSm80ILi8ELi1ELb0EN4cute5tupleIJNS5_1CILi128EEENS7_ILi96EEENS7_ILi256EEEEEELi256ENS_6half_tEfNS_4arch4Sm80ELb0ELb0ELb0ELb0ELb1ELb0ELb1ELb1EEENS1_21CollectiveEpilogueFwdINS6_IJS8_SA_S9_EEENS6_IJNS7_ILi1EEESI_SI_EEESC_SE_Li256ELb0ELb1ELb1ELb0EEENS1_19SingleTileSchedulerILb0ELb1ELb1ELi128EEEEEEEEEvNT_6ParamsE)
        /*0048*/ 	.short	0x0210
        /*004a*/ 	.short	0x0418


	//----- nvinfo : EIATTR_SW_WAR
	.align		4
.L_560:
        /*004c*/ 	.byte	0x04, 0x36
        /*004e*/ 	.short	(.L_562 - .L_561)
.L_561:
        /*0050*/ 	.word	0x00000008
.L_562:


//--------------------- .nv.info._ZN7cutlass13device_kernelIN5flash19enable_sm80_to_sm89INS1_16FlashAttnFwdSm80INS1_25CollectiveMainloopFwdSm80ILi8ELi1ELb0EN4cute5tupleIJNS5_1CILi128EEENS7_ILi64EEENS7_ILi256EEEEEELi256ENS_6half_tEfNS_4arch4Sm80ELb0ELb0ELb0ELb1ELb1ELb0ELb1ELb1EEENS1_21CollectiveEpilogueFwdINS6_IJS8_SA_S9_EEENS6_IJNS7_ILi1EEESI_SI_EEESC_SE_Li256ELb1ELb1ELb1ELb0EEENS1_36VarlenDynamicPersistentTileSchedulerILi128ELi64ELi256ELi256ELb1ELb1ELb0ELb0ELb1ELb1EEEEEEEEEvNT_6ParamsE --------------------------
	.section	.nv.info._ZN7cutlass13device_kernelIN5flash19enable_sm80_to_sm89INS1_16FlashAttnFwdSm80INS1_25CollectiveMainloopFwdSm80ILi8ELi1ELb0EN4cute5tupleIJNS5_1CILi128EEENS7_ILi64EEENS7_ILi256EEEEEELi256ENS_6half_tEfNS_4arch4Sm80ELb0ELb0ELb0ELb1ELb1ELb0ELb1ELb1EEENS1_21CollectiveEpilogueFwdINS6_IJS8_SA_S9_EEENS6_IJNS7_ILi1EEESI_SI_EEESC_SE_Li256ELb1ELb1ELb1ELb0EEENS1_36VarlenDynamicPersistentTileSchedulerILi128ELi64ELi256ELi256ELb1ELb1ELb0ELb0ELb1ELb1EEEEEEEEEvNT_6ParamsE,"",@"SHT_CUDA_INFO"
	.sectionflags	@""
	.align	4


	//----- nvinfo : EIATTR_CUDA_API_VERSION
	.align		4
        /*0000*/ 	.byte	0x04, 0x37
        /*0002*/ 	.short	(.L_564 - .L_563)
.L_563:
        /*0004*/ 	.word	0x00000082


	//----- nvinfo : EIATTR_KPARAM_INFO
	.align		4
.L_564:
        /*0008*/ 	.byte	0x04, 0x17
        /*000a*/ 	.short	(.L_566 - .L_565)
.L_565:
        /*000c*/ 	.word	0x00000000
        /*0010*/ 	.short	0x0000
        /*0012*/ 	.short	0x0000
        /*0014*/ 	.byte	0x00, 0xf0, 0xe1, 0x10


	//----- nvinfo : EIATTR_SPARSE_MMA_MASK
	.align		4
.L_566:
        /*0018*/ 	.byte	0x03, 0x50
        /*001a*/ 	.short	0x0000


	//----- nvinfo : EIATTR_MAXREG_COUNT
	.align		4
        /*001c*/ 	.byte	0x03, 0x1b
        /*001e*/ 	.short	0x00ff


	//----- nvinfo : EIATTR_MERCURY_ISA_VERSION
	.align		4
        /*0020*/ 	.byte	0x03, 0x5f
        /*0022*/ 	.short	0x0101


	//----- nvinfo : EIATTR_EXIT_INSTR_OFFSETS
	.align		4
        /*0024*/ 	.byte	0x04, 0x1c
        /*0026*/ 	.short	(.L_568 - .L_567)


	//   ....[0]....
.L_567:
        /*0028*/ 	.word	0x00000010


	//----- nvinfo : EIATTR_MAX_THREADS
	.align		4
.L_568:
        /*002c*/ 	.byte	0x04, 0x05
        /*002e*/ 	.short	(.L_570 - .L_569)
.L_569:
        /*0030*/ 	.word	0x00000100
        /*0034*/ 	.word	0x00000001
        /*0038*/ 	.word	0x00000001


	//----- nvinfo : EIATTR_CBANK_PARAM_SIZE
	.align		4
.L_570:
        /*003c*/ 	.byte	0x03, 0x19
        /*003e*/ 	.short	0x0438


	//----- nvinfo : EIATTR_PARAM_CBANK
	.align		4
        /*0040*/ 	.byte	0x04, 0x0a
        /*0042*/ 	.short	(.L_572 - .L_571)
	.align		4
.L_571:
        /*0044*/ 	.word	index@(.nv.constant0._ZN7cutlass13device_kernelIN5flash19enable_sm80_to_sm89INS1_16FlashAttnFwdSm80INS1_25CollectiveMainloopFwdSm80ILi8ELi1ELb0EN4cute5tupleIJNS5_1CILi128EEENS7_ILi64EEENS7_ILi256EEEEEELi256ENS_6half_tEfNS_4arch4Sm80ELb0ELb0ELb0ELb1ELb1ELb0ELb1ELb1EEENS1_21CollectiveEpilogueFwdINS6_IJS8_SA_S9_EEENS6_IJNS7_ILi1EEESI_SI_EEESC_SE_Li256ELb1ELb1ELb1ELb0EEENS1_36VarlenDynamicPersistentTileSchedulerILi128ELi64ELi256ELi256ELb1ELb1ELb0ELb0ELb1ELb1EEEEEEEEEvNT_6ParamsE)
        /*0048*/ 	.short	0x0210
        /*004a*/ 	.short	0x0438


	//----- nvinfo : EIATTR_SW_WAR
	.align		4
.L_572:
        /*004c*/ 	.byte	0x04, 0x36
        /*004e*/ 	.short	(.L_574 - .L_573)
.L_573:
        /*0050*/ 	.word	0x00000008
.L_574:


//--------------------- .nv.info._ZN7cutlass13device_kernelIN5flash19enable_sm80_to_sm89INS1_16FlashAttnFwdSm80INS1_25CollectiveMainloopFwdSm80ILi8ELi1ELb0EN4cute5tupleIJNS5_1CILi128EEENS7_ILi48EEENS7_ILi256EEEEEELi256ENS_6half_tEfNS_4arch4Sm80ELb0ELb0ELb0ELb1ELb1ELb1ELb1ELb1EEENS1_21CollectiveEpilogueFwdINS6_IJS8_SA_S9_EEENS6_IJNS7_ILi1EEESI_SI_EEESC_SE_Li256ELb1ELb1ELb1ELb0EEENS1_36VarlenDynamicPersistentTileSchedulerILi128ELi48ELi256ELi256ELb1ELb1ELb0ELb0ELb1ELb1EEEEEEEEEvNT_6ParamsE --------------------------
	.section	.nv.info._ZN7cutlass13device_kernelIN5flash19enable_sm80_to_sm89INS1_16FlashAttnFwdSm80INS1_25CollectiveMainloopFwdSm80ILi8ELi1ELb0EN4cute5tupleIJNS5_1CILi128EEENS7_ILi48EEENS7_ILi256EEEEEELi256ENS_6half_tEfNS_4arch4Sm80ELb0ELb0ELb0ELb1ELb1ELb1ELb1ELb1EEENS1_21CollectiveEpilogueFwdINS6_IJS8_SA_S9_EEENS6_IJNS7_ILi1EEESI_SI_EEESC_SE_Li256ELb1ELb1ELb1ELb0EEENS1_36VarlenDynamicPersistentTileSchedulerILi128ELi48ELi256ELi256ELb1ELb1ELb0ELb0ELb1ELb1EEEEEEEEEvNT_6ParamsE,"",@"SHT_CUDA_INFO"
	.sectionflags	@""
	.align	4


	//----- nvinfo : EIATTR_CUDA_API_VERSION
	.align		4
        /*0000*/ 	.byte	0x04, 0x37
        /*0002*/ 	.short	(.L_576 - .L_575)
.L_575:
        /*0004*/ 	.word	0x00000082


	//----- nvinfo : EIATTR_KPARAM_INFO
	.align		4
.L_576:
        /*0008*/ 	.byte	0x04, 0x17
        /*000a*/ 	.short	(.L_578 - .L_577)
.L_577:
        /*000c*/ 	.word	0x00000000
        /*0010*/ 	.short	0x0000
        /*0012*/ 	.short	0x0000
        /*0014*/ 	.byte	0x00, 0xf0, 0xe1, 0x10


	//----- nvinfo : EIATTR_SPARSE_MMA_MASK
	.align		4
.L_578:
        /*0018*/ 	.byte	0x03, 0x50
        /*001a*/ 	.short	0x0000


	//----- nvinfo : EIATTR_MAXREG_COUNT
	.align		4
        /*001c*/ 	.byte	0x03, 0x1b
        /*001e*/ 	.short	0x00ff


	//----- nvinfo : EIATTR_MERCURY_ISA_VERSION
	.align		4
        /*0020*/ 	.byte	0x03, 0x5f
        /*0022*/ 	.short	0x0101


	//----- nvinfo : EIATTR_EXIT_INSTR_OFFSETS
	.align		4
        /*0024*/ 	.byte	0x04, 0x1c
        /*0026*/ 	.short	(.L_580 - .L_579)


	//   ....[0]....
.L_579:
        /*0028*/ 	.word	0x00000010


	//----- nvinfo : EIATTR_MAX_THREADS
	.align		4
.L_580:
        /*002c*/ 	.byte	0x04, 0x05
        /*002e*/ 	.short	(.L_582 - .L_581)
.L_581:
        /*0030*/ 	.word	0x00000100
        /*0034*/ 	.word	0x00000001
        /*0038*/ 	.word	0x00000001


	//----- nvinfo : EIATTR_CBANK_PARAM_SIZE
	.align		4
.L_582:
        /*003c*/ 	.byte	0x03, 0x19
        /*003e*/ 	.short	0x0438


	//----- nvinfo : EIATTR_PARAM_CBANK
	.align		4
        /*0040*/ 	.byte	0x04, 0x0a
        /*0042*/ 	.short	(.L_584 - .L_583)
	.align		4
.L_583:
        /*0044*/ 	.word	index@(.nv.constant0._ZN7cutlass13device_kernelIN5flash19enable_sm80_to_sm89INS1_16FlashAttnFwdSm80INS1_25CollectiveMainloopFwdSm80ILi8ELi1ELb0EN4cute5tupleIJNS5_1CILi128EEENS7_ILi48EEENS7_ILi256EEEEEELi256ENS_6half_tEfNS_4arch4Sm80ELb0ELb0ELb0ELb1ELb1ELb1ELb1ELb1EEENS1_21CollectiveEpilogueFwdINS6_IJS8_SA_S9_EEENS6_IJNS7_ILi1EEESI_SI_EEESC_SE_Li256ELb1ELb1ELb1ELb0EEENS1_36VarlenDynamicPersistentTileSchedulerILi128ELi48ELi256ELi256ELb1ELb1ELb0ELb0ELb1ELb1EEEEEEEEEvNT_6ParamsE)
        /*0048*/ 	.short	0x0210
        /*004a*/ 	.short	0x0438


	//----- nvinfo : EIATTR_SW_WAR
	.align		4
.L_584:
        /*004c*/ 	.byte	0x04, 0x36
        /*004e*/ 	.short	(.L_586 - .L_585)
.L_585:
        /*0050*/ 	.word	0x00000008
.L_586:


//--------------------- .nv.info._ZN7cutlass13device_kernelIN5flash19enable_sm80_to_sm89INS1_16FlashAttnFwdSm80INS1_25CollectiveMainloopFwdSm80ILi8ELi1ELb0EN4cute5tupleIJNS5_1CILi128EEENS7_ILi64EEENS7_ILi256EEEEEELi256ENS_6half_tEfNS_4arch4Sm80ELb0ELb1ELb0ELb0ELb1ELb0ELb1ELb1EEENS1_21CollectiveEpilogueFwdINS6_IJS8_SA_S9_EEENS6_IJNS7_ILi1EEESI_SI_EEESC_SE_Li256ELb0ELb1ELb1ELb0EEENS1_19SingleTileSchedulerILb0ELb1ELb1ELi128EEEEEEEEEvNT_6ParamsE --------------------------
	.section	.nv.info._ZN7cutlass13device_kernelIN5flash19enable_sm80_to_sm89INS1_16FlashAttnFwdSm80INS1_25CollectiveMainloopFwdSm80ILi8ELi1ELb0EN4cute5tupleIJNS5_1CILi128EEENS7_ILi64EEENS7_ILi256EEEEEELi256ENS_6half_tEfNS_4arch4Sm80ELb0ELb1ELb0ELb0ELb1ELb0ELb1ELb1EEENS1_21CollectiveEpilogueFwdINS6_IJS8_SA_S9_EEENS6_IJNS7_ILi1EEESI_SI_EEESC_SE_Li256ELb0ELb1ELb1ELb0EEENS1_19SingleTileSchedulerILb0ELb1ELb1ELi128EEEEEEEEEvNT_6ParamsE,"",@"SHT_CUDA_INFO"
	.sectionflags	@""
	.align	4


	//----- nvinfo : EIATTR_CUDA_API_VERSION
	.align		4
        /*0000*/ 	.byte	0x04, 0x37
        /*0002*/ 	.short	(.L_588 - .L_587)
.L_587:
        /*0004*/ 	.word	0x00000082


	//----- nvinfo : EIATTR_KPARAM_INFO
	.align		4
.L_588:
        /*0008*/ 	.byte	0x04, 0x17
        /*000a*/ 	.short	(.L_590 - .L_589)
.L_589:
        /*000c*/ 	.word	0x00000000
        /*0010*/ 	.short	0x0000
        /*0012*/ 	.short	0x0000
        /*0014*/ 	.byte	0x00, 0xf0, 0x61, 0x10


	//----- nvinfo : EIATTR_SPARSE_MMA_MASK
	.align		4
.L_590:
        /*0018*/ 	.byte	0x03, 0x50
        /*001a*/ 	.short	0x0000


	//----- nvinfo : EIATTR_MAXREG_COUNT
	.align		4
        /*001c*/ 	.byte	0x03, 0x1b
        /*001e*/ 	.short	0x00ff


	//----- nvinfo : EIATTR_MERCURY_ISA_VERSION
	.align		4
        /*0020*/ 	.byte	0x03, 0x5f
        /*0022*/ 	.short	0x0101


	//----- nvinfo : EIATTR_EXIT_INSTR_OFFSETS
	.align		4
        /*0024*/ 	.byte	0x04, 0x1c
        /*0026*/ 	.short	(.L_592 - .L_591)


	//   ....[0]....
.L_591:
        /*0028*/ 	.word	0x00000010


	//----- nvinfo : EIATTR_MAX_THREADS
	.align		4
.L_592:
        /*002c*/ 	.byte	0x04, 0x05
        /*002e*/ 	.short	(.L_594 - .L_593)
.L_593:
        /*0030*/ 	.word	0x00000100
        /*0034*/ 	.word	0x00000001
        /*0038*/ 	.word	0x00000001


	//----- nvinfo : EIATTR_CBANK_PARAM_SIZE
	.align		4
.L_594:
        /*003c*/ 	.byte	0x03, 0x19
        /*003e*/ 	.short	0x0418


	//----- nvinfo : EIATTR_PARAM_CBANK
	.align		4
        /*0040*/ 	.byte	0x04, 0x0a
        /*0042*/ 	.short	(.L_596 - .L_595)
	.align		4
.L_595:
        /*0044*/ 	.word	index@(.nv.constant0._ZN7cutlass13device_kernelIN5flash19enable_sm80_to_sm89INS1_16FlashAttnFwdSm80INS1_25CollectiveMainloopFwdSm80ILi8ELi1ELb0EN4cute5tupleIJNS5_1CILi128EEENS7_ILi64EEENS7_ILi256EEEEEELi256ENS_6half_tEfNS_4arch4Sm80ELb0ELb1ELb0ELb0ELb1ELb0ELb1ELb1EEENS1_21CollectiveEpilogueFwdINS6_IJS8_SA_S9_EEENS6_IJNS7_ILi1EEESI_SI_EEESC_SE_Li256ELb0ELb1ELb1ELb0EEENS1_19SingleTileSchedulerILb0ELb1ELb1ELi128EEEEEEEEEvNT_6ParamsE)
        /*0048*/ 	.short	0x0210
        /*004a*/ 	.short	0x0418


	//----- nvinfo : EIATTR_SW_WAR
	.align		4
.L_596:
        /*004c*/ 	.byte	0x04, 0x36
        /*004e*/ 	.short	(.L_598 - .L_597)
.L_597:
        /*0050*/ 	.word	0x00000008
.L_598:


//--------------------- .nv.info._ZN7cutlass13device_kernelIN5flash19enable_sm80_to_sm89INS1_16FlashAttnFwdSm80INS1_25CollectiveMainloopFwdSm80ILi8ELi1ELb0EN4cute5tupleIJNS5_1CILi128EEENS7_ILi64EEENS7_ILi256EEEEEELi256ENS_6half_tEfNS_4arch4Sm80ELb0ELb1ELb0ELb1ELb1ELb0ELb1ELb1EEENS1_21CollectiveEpilogueFwdINS6_IJS8_SA_S9_EEENS6_IJNS7_ILi1EEESI_SI_EEESC_SE_Li256ELb1ELb1ELb1ELb0EEENS1_36VarlenDynamicPersistentTileSchedulerILi128ELi64ELi256ELi256ELb1ELb1ELb0ELb1ELb0ELb1EEEEEEEEEvNT_6ParamsE --------------------------
	.section	.nv.info._ZN7cutlass13device_kernelIN5flash19enable_sm80_to_sm89INS1_16FlashAttnFwdSm80INS1_25CollectiveMainloopFwdSm80ILi8ELi1ELb0EN4cute5tupleIJNS5_1CILi128EEENS7_ILi64EEENS7_ILi256EEEEEELi256ENS_6half_tEfNS_4arch4Sm80ELb0ELb1ELb0ELb1ELb1ELb0ELb1ELb1EEENS1_21CollectiveEpilogueFwdINS6_IJS8_SA_S9_EEENS6_IJNS7_ILi1EEESI_SI_EEESC_SE_Li256ELb1ELb1ELb1ELb0EEENS1_36VarlenDynamicPersistentTileSchedulerILi128ELi64ELi256ELi256ELb1ELb1ELb0ELb1ELb0ELb1EEEEEEEEEvNT_6ParamsE,"",@"SHT_CUDA_INFO"
	.sectionflags	@""
	.align	4


	//----- nvinfo : EIATTR_CUDA_API_VERSION
	.align		4
        /*0000*/ 	.byte	0x04, 0x37
        /*0002*/ 	.short	(.L_600 - .L_599)
.L_599:
        /*0004*/ 	.word	0x00000082


	//----- nvinfo : EIATTR_KPARAM_INFO
	.align		4
.L_600:
        /*0008*/ 	.byte	0x04, 0x17
        /*000a*/ 	.short	(.L_602 - .L_601)
.L_601:
        /*000c*/ 	.word	0x00000000
        /*0010*/ 	.short	0x0000
        /*0012*/ 	.short	0x0000
        /*0014*/ 	.byte	0x00, 0xf0, 0xe1, 0x10


	//----- nvinfo : EIATTR_SPARSE_MMA_MASK
	.align		4
.L_602:
        /*0018*/ 	.byte	0x03, 0x50
        /*001a*/ 	.short	0x0000


	//----- nvinfo : EIATTR_MAXREG_COUNT
	.align		4
        /*001c*/ 	.byte	0x03, 0x1b
        /*001e*/ 	.short	0x00ff


	//----- nvinfo : EIATTR_MERCURY_ISA_VERSION
	.align		4
        /*0020*/ 	.byte	0x03, 0x5f
        /*0022*/ 	.short	0x0101


	//----- nvinfo : EIATTR_EXIT_INSTR_OFFSETS
	.align		4
        /*0024*/ 	.byte	0x04, 0x1c
        /*0026*/ 	.short	(.L_604 - .L_603)


	//   ....[0]....
.L_603:
        /*0028*/ 	.word	0x00000010


	//----- nvinfo : EIATTR_MAX_THREADS
	.align		4
.L_604:
        /*002c*/ 	.byte	0x04, 0x05
        /*002e*/ 	.short	(.L_606 - .L_605)
.L_605:
        /*0030*/ 	.word	0x00000100
        /*0034*/ 	.word	0x00000001
        /*0038*/ 	.word	0x00000001


	//----- nvinfo : EIATTR_CBANK_PARAM_SIZE
	.align		4
.L_606:
        /*003c*/ 	.byte	0x03, 0x19
        /*003e*/ 	.short	0x0438


	//----- nvinfo : EIATTR_PARAM_CBANK
	.align		4
        /*0040*/ 	.byte	0x04, 0x0a
        /*0042*/ 	.short	(.L_608 - .L_607)
	.align		4
.L_607:
        /*0044*/ 	.word	index@(.nv.constant0._ZN7cutlass13device_kernelIN5flash19enable_sm80_to_sm89INS1_16FlashAttnFwdSm80INS1_25CollectiveMainloopFwdSm80ILi8ELi1ELb0EN4cute5tupleIJNS5_1CILi128EEENS7_ILi64EEENS7_ILi256EEEEEELi256ENS_6half_tEfNS_4arch4Sm80ELb0ELb1ELb0ELb1ELb1ELb0ELb1ELb1EEENS1_21CollectiveEpilogueFwdINS6_IJS8_SA_S9_EEENS6_IJNS7_ILi1EEESI_SI_EEESC_SE_Li256ELb1ELb1ELb1ELb0EEENS1_36VarlenDynamicPersistentTileSchedulerILi128ELi64ELi256ELi256ELb1ELb1ELb0ELb1ELb0ELb1EEEEEEEEEvNT_6ParamsE)
        /*0048*/ 	.short	0x0210
        /*004a*/ 	.short	0x0438


	//----- nvinfo : EIATTR_SW_WAR
	.align		4
.L_608:
        /*004c*/ 	.byte	0x04, 0x36
        /*004e*/ 	.short	(.L_610 - .L_609)
.L_609:
        /*0050*/ 	.word	0x00000008
.L_610:


//--------------------- .nv.info._ZN7cutlass13device_kernelIN5flash19enable_sm80_to_sm89INS1_16FlashAttnFwdSm80INS1_25CollectiveMainloopFwdSm80ILi8ELi1ELb0EN4cute5tupleIJNS5_1CILi128EEENS7_ILi48EEENS7_ILi256EEEEEELi256ENS_6half_tEfNS_4arch4Sm80ELb0ELb1ELb0ELb1ELb1ELb1ELb1ELb1EEENS1_21CollectiveEpilogueFwdINS6_IJS8_SA_S9_EEENS6_IJNS7_ILi1EEESI_SI_EEESC_SE_Li256ELb1ELb1ELb1ELb0EEENS1_36VarlenDynamicPersistentTileSchedulerILi128ELi48ELi256ELi256ELb1ELb1ELb0ELb1ELb0ELb1EEEEEEEEEvNT_6ParamsE --------------------------
	.section	.nv.info._ZN7cutlass13device_kernelIN5flash19enable_sm80_to_sm89INS1_16FlashAttnFwdSm80INS1_25CollectiveMainloopFwdSm80ILi8ELi1ELb0EN4cute5tupleIJNS5_1CILi128EEENS7_ILi48EEENS7_ILi256EEEEEELi256ENS_6half_tEfNS_4arch4Sm80ELb0ELb1ELb0ELb1ELb1ELb1ELb1ELb1EEENS1_21CollectiveEpilogueFwdINS6_IJS8_SA_S9_EEENS6_IJNS7_ILi1EEESI_SI_EEESC_SE_Li256ELb1ELb1ELb1ELb0EEENS1_36VarlenDynamicPersistentTileSchedulerILi128ELi48ELi256ELi256ELb1ELb1ELb0ELb1ELb0ELb1EEEEEEEEEvNT_6ParamsE,"",@"SHT_CUDA_INFO"
	.sectionflags	@""
	.align	4


	//----- nvinfo : EIATTR_CUDA_API_VERSION
	.align		4
        /*0000*/ 	.byte	0x04, 0x37
        /*0002*/ 	.short	(.L_612 - .L_611)
.L_611:
        /*0004*/ 	.word	0x00000082


	//----- nvinfo : EIATTR_KPARAM_INFO
	.align		4
.L_612:
        /*0008*/ 	.byte	0x04, 0x17
        /*000a*/ 	.short	(.L_614 - .L_613)
.L_613:
        /*000c*/ 	.word	0x00000000
        /*0010*/ 	.short	0x0000
        /*0012*/ 	.short	0x0000
        /*0014*/ 	.byte	0x00, 0xf0, 0xe1, 0x10


	//----- nvinfo : EIATTR_SPARSE_MMA_MASK
	.align		4
.L_614:
        /*0018*/ 	.byte	0x03, 0x50
        /*001a*/ 	.short	0x0000


	//----- nvinfo : EIATTR_MAXREG_COUNT
	.align		4
        /*001c*/ 	.byte	0x03, 0x1b
        /*001e*/ 	.short	0x00ff


	//----- nvinfo : EIATTR_MERCURY_ISA_VERSION
	.align		4
        /*0020*/ 	.byte	0x03, 0x5f
        /*0022*/ 	.short	0x0101


	//----- nvinfo : EIATTR_EXIT_INSTR_OFFSETS
	.align		4
        /*0024*/ 	.byte	0x04, 0x1c
        /*0026*/ 	.short	(.L_616 - .L_615)


	//   ....[0]....
.L_615:
        /*0028*/ 	.word	0x00000010


	//----- nvinfo : EIATTR_MAX_THREADS
	.align		4
.L_616:
        /*002c*/ 	.byte	0x04, 0x05
        /*002e*/ 	.short	(.L_618 - .L_617)
.L_617:
        /*0030*/ 	.word	0x00000100
        /*0034*/ 	.word	0x00000001
        /*0038*/ 	.word	0x00000001


	//----- nvinfo : EIATTR_CBANK_PARAM_SIZE
	.align		4
.L_618:
        /*003c*/ 	.byte	0x03, 0x19
        /*003e*/ 	.short	0x0438


	//----- nvinfo : EIATTR_PARAM_CBANK
	.align		4
        /*0040*/ 	.byte	0x04, 0x0a
        /*0042*/ 	.short	(.L_620 - .L_619)
	.align		4
.L_619:
        /*0044*/ 	.word	index@(.nv.constant0._ZN7cutlass13device_kernelIN5flash19enable_sm80_to_sm89INS1_16FlashAttnFwdSm80INS1_25CollectiveMainloopFwdSm80ILi8ELi1ELb0EN4cute5tupleIJNS5_1CILi128EEENS7_ILi48EEENS7_ILi256EEEEEELi256ENS_6half_tEfNS_4arch4Sm80ELb0ELb1ELb0ELb1ELb1ELb1ELb1ELb1EEENS1_21CollectiveEpilogueFwdINS6_IJS8_SA_S9_EEENS6_IJNS7_ILi1EEESI_SI_EEESC_SE_Li256ELb1ELb1ELb1ELb0EEENS1_36VarlenDynamicPersistentTileSchedulerILi128ELi48ELi256ELi256ELb1ELb1ELb0ELb1ELb0ELb1EEEEEEEEEvNT_6ParamsE)
        /*0048*/ 	.short	0x0210
        /*004a*/ 	.short	0x0438


	//----- nvinfo : EIATTR_SW_WAR
	.align		4
.L_620:
        /*004c*/ 	.byte	0x04, 0x36
        /*004e*/ 	.short	(.L_622 - .L_621)
.L_621:
        /*0050*/ 	.word	0x00000008
.L_622:


//--------------------- .nv.info._ZN7cutlass13device_kernelIN5flash19enable_sm80_to_sm89INS1_16FlashAttnFwdSm80INS1_25CollectiveMainloopFwdSm80ILi8ELi1ELb0EN4cute5tupleIJNS5_1CILi128EEENS7_ILi96EEENS7_ILi256EEEEEELi256ENS_6half_tEfNS_4arch4Sm80ELb1ELb0ELb0ELb0ELb1ELb0ELb1ELb1EEENS1_21CollectiveEpilogueFwdINS6_IJS8_SA_S9_EEENS6_IJNS7_ILi1EEESI_SI_EEESC_SE_Li256ELb0ELb1ELb1ELb0EEENS1_30DynamicPersistentTileSchedulerILi256ELi256ELb1ELb1ELb0EEEEEEEEEvNT_6ParamsE --------------------------
	.section	.nv.info._ZN7cutlass13device_kernelIN5flash19enable_sm80_to_sm89INS1_16FlashAttnFwdSm80INS1_25CollectiveMainloopFwdSm80ILi8ELi1ELb0EN4cute5tupleIJNS5_1CILi128EEENS7_ILi96EEENS7_ILi256EEEEEELi256ENS_6half_tEfNS_4arch4Sm80ELb1ELb0ELb0ELb0ELb1ELb0ELb1ELb1EEENS1_21CollectiveEpilogueFwdINS6_IJS8_SA_S9_EEENS6_IJNS7_ILi1EEESI_SI_EEESC_SE_Li256ELb0ELb1ELb1ELb0EEENS1_30DynamicPersistentTileSchedulerILi256ELi256ELb1ELb1ELb0EEEEEEEEEvNT_6ParamsE,"",@"SHT_CUDA_INFO"
	.sectionflags	@""
	.align	4


	//----- nvinfo : EIATTR_CUDA_API_VERSION
	.align		4
        /*0000*/ 	.byte	0x04, 0x37
        /*0002*/ 	.short	(.L_624 - .L_623)
.L_623:
        /*0004*/ 	.word	0x00000082


	//----- nvinfo : EIATTR_KPARAM_INFO
	.align		4
.L_624:
        /*0008*/ 	.byte	0x04, 0x17
        /*000a*/ 	.short	(.L_626 - .L_625)
.L_625:
        /*000c*/ 	.word	0x00000000
        /*0010*/ 	.short	0x0000
        /*0012*/ 	.short	0x0000
        /*0014*/ 	.byte	0x00, 0xf0, 0xa1, 0x10


	//----- nvinfo : EIATTR_SPARSE_MMA_MASK
	.align		4
.L_626:
        /*0018*/ 	.byte	0x03, 0x50
        /*001a*/ 	.short	0x0000


	//----- nvinfo : EIATTR_MAXREG_COUNT
	.align		4
        /*001c*/ 	.byte	0x03, 0x1b
        /*001e*/ 	.short	0x00ff


	//----- nvinfo : EIATTR_MERCURY_ISA_VERSION
	.align		4
        /*0020*/ 	.byte	0x03, 0x5f
        /*0022*/ 	.short	0x0101


	//----- nvinfo : EIATTR_EXIT_INSTR_OFFSETS
	.align		4
        /*0024*/ 	.byte	0x04, 0x1c
        /*0026*/ 	.short	(.L_628 - .L_627)


	//   ....[0]....
.L_627:
        /*0028*/ 	.word	0x00000010


	//----- nvinfo : EIATTR_MAX_THREADS
	.align		4
.L_628:
        /*002c*/ 	.byte	0x04, 0x05
        /*002e*/ 	.short	(.L_630 - .L_629)
.L_629:
        /*0030*/ 	.word	0x00000100
        /*0034*/ 	.word	0x00000001
        /*0038*/ 	.word	0x00000001


	//----- nvinfo : EIATTR_CBANK_PARAM_SIZE
	.align		4
.L_630:
        /*003c*/ 	.byte	0x03, 0x19
        /*003e*/ 	.short	0x0428


	//----- nvinfo : EIATTR_PARAM_CBANK
	.align		4
        /*0040*/ 	.byte	0x04, 0x0a
        /*0042*/ 	.short	(.L_632 - .L_631)
	.align		4
.L_631:
        /*0044*/ 	.word	index@(.nv.constant0._ZN7cutlass13device_kernelIN5flash19enable_sm80_to_sm89INS1_16FlashAttnFwdSm80INS1_25CollectiveMainloopFwdSm80ILi8ELi1ELb0EN4cute5tupleIJNS5_1CILi128EEENS7_ILi96EEENS7_ILi256EEEEEELi256ENS_6half_tEfNS_4arch4Sm80ELb1ELb0ELb0ELb0ELb1ELb0ELb1ELb1EEENS1_21CollectiveEpilogueFwdINS6_IJS8_SA_S9_EEENS6_IJNS7_ILi1EEESI_SI_EEESC_SE_Li256ELb0ELb1ELb1ELb0EEENS1_30DynamicPersistentTileSchedulerILi256ELi256ELb1ELb1ELb0EEEEEEEEEvNT_6ParamsE)
        /*0048*/ 	.short	0x0210
        /*004a*/ 	.short	0x0428


	//----- nvinfo : EIATTR_SW_WAR
	.align		4
.L_632:
        /*004c*/ 	.byte	0x04, 0x36
        /*004e*/ 	.short	(.L_634 - .L_633)
.L_633:
        /*0050*/ 	.word	0x00000008
.L_634:


//--------------------- .nv.info._ZN7cutlass13device_kernelIN5flash19enable_sm80_to_sm89INS1_16FlashAttnFwdSm80INS1_25CollectiveMainloopFwdSm80ILi8ELi1ELb0EN4cute5tupleIJNS5_1CILi128EEENS7_ILi64EEENS7_ILi256EEEEEELi256ENS_6half_tEfNS_4arch4Sm80ELb1ELb0ELb0ELb1ELb1ELb0ELb1ELb1EEENS1_21CollectiveEpilogueFwdINS6_IJS8_SA_S9_EEENS6_IJNS7_ILi1EEESI_SI_EEESC_SE_Li256ELb1ELb1ELb1ELb0EEENS1_36VarlenDynamicPersistentTileSchedulerILi128ELi64ELi256ELi256ELb1ELb1ELb0ELb1ELb1ELb1EEEEEEEEEvNT_6ParamsE --------------------------
	.section	.nv.info._ZN7cutlass13device_kernelIN5flash19enable_sm80_to_sm89INS1_16FlashAttnFwdSm80INS1_25CollectiveMainloopFwdSm80ILi8ELi1ELb0EN4cute5tupleIJNS5_1CILi128EEENS7_ILi64EEENS7_ILi256EEEEEELi256ENS_6half_tEfNS_4arch4Sm80ELb1ELb0ELb0ELb1ELb1ELb0ELb1ELb1EEENS1_21CollectiveEpilogueFwdINS6_IJS8_SA_S9_EEENS6_IJNS7_ILi1EEESI_SI_EEESC_SE_Li256ELb1ELb1ELb1ELb0EEENS1_36VarlenDynamicPersistentTileSchedulerILi128ELi64ELi256ELi256ELb1ELb1ELb0ELb1ELb1ELb1EEEEEEEEEvNT_6ParamsE,"",@"SHT_CUDA_INFO"
	.sectionflags	@""
	.align	4


	//----- nvinfo : EIATTR_CUDA_API_VERSION
	.align		4
        /*0000*/ 	.byte	0x04, 0x37
        /*0002*/ 	.short	(.L_636 - .L_635)
.L_635:
        /*0004*/ 	.word	0x00000082


	//----- nvinfo : EIATTR_KPARAM_INFO
	.align		4
.L_636:
        /*0008*/ 	.byte	0x04, 0x17
        /*000a*/ 	.short	(.L_638 - .L_637)
.L_637:
        /*000c*/ 	.word	0x00000000
        /*0010*/ 	.short	0x0000
        /*0012*/ 	.short	0x0000
        /*0014*/ 	.byte	0x00, 0xf0, 0xe1, 0x10


	//----- nvinfo : EIATTR_SPARSE_MMA_MASK
	.align		4
.L_638:
        /*0018*/ 	.byte	0x03, 0x50
        /*001a*/ 	.short	0x0000


	//----- nvinfo : EIATTR_MAXREG_COUNT
	.align		4
        /*001c*/ 	.byte	0x03, 0x1b
        /*001e*/ 	.short	0x00ff


	//----- nvinfo : EIATTR_MERCURY_ISA_VERSION
	.align		4
        /*0020*/ 	.byte	0x03, 0x5f
        /*0022*/ 	.short	0x0101


	//----- nvinfo : EIATTR_EXIT_INSTR_OFFSETS
	.align		4
        /*0024*/ 	.byte	0x04, 0x1c
        /*0026*/ 	.short	(.L_640 - .L_639)


	//   ....[0]....
.L_639:
        /*0028*/ 	.word	0x00000010


	//----- nvinfo : EIATTR_MAX_THREADS
	.align		4
.L_640:
        /*002c*/ 	.byte	0x04, 0x05
        /*002e*/ 	.short	(.L_642 - .L_641)
.L_641:
        /*0030*/ 	.word	0x00000100
        /*0034*/ 	.word	0x00000001
        /*0038*/ 	.word	0x00000001


	//----- nvinfo : EIATTR_CBANK_PARAM_SIZE
	.align		4
.L_642:
        /*003c*/ 	.byte	0x03, 0x19
        /*003e*/ 	.short	0x0438


	//----- nvinfo : EIATTR_PARAM_CBANK
	.align		4
        /*0040*/ 	.byte	0x04, 0x0a
        /*0042*/ 	.short	(.L_644 - .L_643)
	.align		4
.L_643:
        /*0044*/ 	.word	index@(.nv.constant0._ZN7cutlass13device_kernelIN5flash19enable_sm80_to_sm89INS1_16FlashAttnFwdSm80INS1_25CollectiveMainloopFwdSm80ILi8ELi1ELb0EN4cute5tupleIJNS5_1CILi128EEENS7_ILi64EEENS7_ILi256EEEEEELi256ENS_6half_tEfNS_4arch4Sm80ELb1ELb0ELb0ELb1ELb1ELb0ELb1ELb1EEENS1_21CollectiveEpilogueFwdINS6_IJS8_SA_S9_EEENS6_IJNS7_ILi1EEESI_SI_EEESC_SE_Li256ELb1ELb1ELb1ELb0EEENS1_36VarlenDynamicPersistentTileSchedulerILi128ELi64ELi256ELi256ELb1ELb1ELb0ELb1ELb1ELb1EEEEEEEEEvNT_6ParamsE)
        /*0048*/ 	.short	0x0210
        /*004a*/ 	.short	0x0438


	//----- nvinfo : EIATTR_SW_WAR
	.align		4
.L_644:
        /*004c*/ 	.byte	0x04, 0x36
        /*004e*/ 	.short	(.L_646 - .L_645)
.L_645:
        /*0050*/ 	.word	0x00000008
.L_646:


//--------------------- .nv.info._ZN7cutlass13device_kernelIN5flash19enable_sm80_to_sm89INS1_16FlashAttnFwdSm80INS1_25CollectiveMainloopFwdSm80ILi8ELi1ELb0EN4cute5tupleIJNS5_1CILi128EEENS7_ILi48EEENS7_ILi256EEEEEELi256ENS_6half_tEfNS_4arch4Sm80ELb1ELb0ELb0ELb1ELb1ELb1ELb1ELb1EEENS1_21CollectiveEpilogueFwdINS6_IJS8_SA_S9_EEENS6_IJNS7_ILi1EEESI_SI_EEESC_SE_Li256ELb1ELb1ELb1ELb0EEENS1_36VarlenDynamicPersistentTileSchedulerILi128ELi48ELi256ELi256ELb1ELb1ELb0ELb1ELb1ELb1EEEEEEEEEvNT_6ParamsE --------------------------
	.section	.nv.info._ZN7cutlass13device_kernelIN5flash19enable_sm80_to_sm89INS1_16FlashAttnFwdSm80INS1_25CollectiveMainloopFwdSm80ILi8ELi1ELb0EN4cute5tupleIJNS5_1CILi128EEENS7_ILi48EEENS7_ILi256EEEEEELi256ENS_6half_tEfNS_4arch4Sm80ELb1ELb0ELb0ELb1ELb1ELb1ELb1ELb1EEENS1_21CollectiveEpilogueFwdINS6_IJS8_SA_S9_EEENS6_IJNS7_ILi1EEESI_SI_EEESC_SE_Li256ELb1ELb1ELb1ELb0EEENS1_36VarlenDynamicPersistentTileSchedulerILi128ELi48ELi256ELi256ELb1ELb1ELb0ELb1ELb1ELb1EEEEEEEEEvNT_6ParamsE,"",@"SHT_CUDA_INFO"
	.sectionflags	@""
	.align	4


	//----- nvinfo : EIATTR_CUDA_API_VERSION
	.align		4
        /*0000*/ 	.byte	0x04, 0x37
        /*0002*/ 	.short	(.L_648 - .L_647)
.L_647:
        /*0004*/ 	.word	0x00000082


	//----- nvinfo : EIATTR_KPARAM_INFO
	.align		4
.L_648:
        /*0008*/ 	.byte	0x04, 0x17
        /*000a*/ 	.short	(.L_650 - .L_649)
.L_649:
        /*000c*/ 	.word	0x00000000
        /*0010*/ 	.short	0x0000
        /*0012*/ 	.short	0x0000
        /*0014*/ 	.byte	0x00, 0xf0, 0xe1, 0x10


	//----- nvinfo : EIATTR_SPARSE_MMA_MASK
	.align		4
.L_650:
        /*0018*/ 	.byte	0x03, 0x50
        /*001a*/ 	.short	0x0000


	//----- nvinfo : EIATTR_MAXREG_COUNT
	.align		4
        /*001c*/ 	.byte	0x03, 0x1b
        /*001e*/ 	.short	0x00ff


	//----- nvinfo : EIATTR_MERCURY_ISA_VERSION
	.align		4
        /*0020*/ 	.byte	0x03, 0x5f
        /*0022*/ 	.short	0x0101


	//----- nvinfo : EIATTR_EXIT_INSTR_OFFSETS
	.align		4
        /*0024*/ 	.byte	0x04, 0x1c
        /*0026*/ 	.short	(.L_652 - .L_651)


	//   ....[0]....
.L_651:
        /*0028*/ 	.word	0x00000010


	//----- nvinfo : EIATTR_MAX_THREADS
	.align		4
.L_652:
        /*002c*/ 	.byte	0x04, 0x05
        /*002e*/ 	.short	(.L_654 - .L_653)
.L_653:
        /*0030*/ 	.word	0x00000100
        /*0034*/ 	.word	0x00000001
        /*0038*/ 	.word	0x00000001


	//----- nvinfo : EIATTR_CBANK_PARAM_SIZE
	.align		4
.L_654:
        /*003c*/ 	.byte	0x03, 0x19
        /*003e*/ 	.short	0x0438


	//----- nvinfo : EIATTR_PARAM_CBANK
	.align		4
        /*0040*/ 	.byte	0x04, 0x0a
        /*0042*/ 	.short	(.L_656 - .L_655)
	.align		4
.L_655:
        /*0044*/ 	.word	index@(.nv.constant0._ZN7cutlass13device_kernelIN5flash19enable_sm80_to_sm89INS1_16FlashAttnFwdSm80INS1_25CollectiveMainloopFwdSm80ILi8ELi1ELb0EN4cute5tupleIJNS5_1CILi128EEENS7_ILi48EEENS7_ILi256EEEEEELi256ENS_6half_tEfNS_4arch4Sm80ELb1ELb0ELb0ELb1ELb1ELb1ELb1ELb1EEENS1_21CollectiveEpilogueFwdINS6_IJS8_SA_S9_EEENS6_IJNS7_ILi1EEESI_SI_EEESC_SE_Li256ELb1ELb1ELb1ELb0EEENS1_36VarlenDynamicPersistentTileSchedulerILi128ELi48ELi256ELi256ELb1ELb1ELb0ELb1ELb1ELb1EEEEEEEEEvNT_6ParamsE)
        /*0048*/ 	.short	0x0210
        /*004a*/ 	.short	0x0438


	//----- nvinfo : EIATTR_SW_WAR
	.align		4
.L_656:
        /*004c*/ 	.byte	0x04, 0x36
        /*004e*/ 	.short	(.L_658 - .L_657)
.L_657:
        /*0050*/ 	.word	0x00000008
.L_658:


//--------------------- .nv.callgraph             --------------------------
	.section	.nv.callgraph,"",@"SHT_CUDA_CALLGRAPH"
	.align	4
	.sectionentsize	8
	.align		4
        /*0000*/ 	.word	0x00000000
	.align		4
        /*0004*/ 	.word	0xffffffff
	.align		4
        /*0008*/ 	.word	0x00000000
	.align		4
        /*000c*/ 	.word	0xfffffffe
	.align		4
        /*0010*/ 	.word	0x00000000
	.align		4
        /*0014*/ 	.word	0xfffffffd
	.align		4
        /*0018*/ 	.word	0x00000000
	.align		4
        /*001c*/ 	.word	0xfffffffc


//--------------------- .nv.constant4             --------------------------
	.section	.nv.constant4,"a",@progbits
	.align	8
	.align		8
.nv.constant4:
        /*0000*/ 	.dword	_ZN89_INTERNAL_7d69a98a_53_flash_fwd_hdim256_fp16_paged_split_softcapall_sm80_cu_9949e2e8_41614cuda3std3__45__cpo5beginE
	.align		8
        /*0008*/ 	.dword	_ZN89_INTERNAL_7d69a98a_53_flash_fwd_hdim256_fp16_paged_split_softcapall_sm80_cu_9949e2e8_41614cuda3std3__45__cpo3endE
	.align		8
        /*0010*/ 	.dword	_ZN89_INTERNAL_7d69a98a_53_flash_fwd_hdim256_fp16_paged_split_softcapall_sm80_cu_9949e2e8_41614cuda3std3__45__cpo6cbeginE
	.align		8
        /*0018*/ 	.dword	_ZN89_INTERNAL_7d69a98a_53_flash_fwd_hdim256_fp16_paged_split_softcapall_sm80_cu_9949e2e8_41614cuda3std3__45__cpo4cendE
	.align		8
        /*0020*/ 	.dword	_ZN89_INTERNAL_7d69a98a_53_flash_fwd_hdim256_fp16_paged_split_softcapall_sm80_cu_9949e2e8_41614cuda3std3__491_GLOBAL__N__7d69a98a_53_flash_fwd_hdim256_fp16_paged_split_softcapall_sm80_cu_9949e2e8_41616ignoreE
	.align		8
        /*0028*/ 	.dword	_ZN89_INTERNAL_7d69a98a_53_flash_fwd_hdim256_fp16_paged_split_softcapall_sm80_cu_9949e2e8_41614cuda3std3__419piecewise_constructE
	.align		8
        /*0030*/ 	.dword	_ZN89_INTERNAL_7d69a98a_53_flash_fwd_hdim256_fp16_paged_split_softcapall_sm80_cu_9949e2e8_41614cuda3std3__48in_placeE
	.align		8
        /*0038*/ 	.dword	_ZN89_INTERNAL_7d69a98a_53_flash_fwd_hdim256_fp16_paged_split_softcapall_sm80_cu_9949e2e8_41614cuda3std6ranges3__45__cpo4swapE
	.align		8
        /*0040*/ 	.dword	_ZN89_INTERNAL_7d69a98a_53_flash_fwd_hdim256_fp16_paged_split_softcapall_sm80_cu_9949e2e8_41614cuda3std6ranges3__45__cpo9iter_moveE
	.align		8
        /*0048*/ 	.dword	_ZN89_INTERNAL_7d69a98a_53_flash_fwd_hdim256_fp16_paged_split_softcapall_sm80_cu_9949e2e8_41614cute7productE
	.align		8
        /*0050*/ 	.dword	_ZN89_INTERNAL_7d69a98a_53_flash_fwd_hdim256_fp16_paged_split_softcapall_sm80_cu_9949e2e8_41614cute1_E


//--------------------- .text._ZN7cutlass13device_kernelIN5flash19enable_sm80_to_sm89INS1_16FlashAttnFwdSm80INS1_25CollectiveMainloopFwdSm80ILi8ELi1ELb1EN4cute5tupleIJNS5_1CILi128EEENS7_ILi64EEENS7_ILi256EEEEEELi256ENS_6half_tEfNS_4arch4Sm80ELb0ELb0ELb1ELb0ELb1ELb0ELb1ELb1EEENS1_21CollectiveEpilogueFwdINS6_IJS8_SA_S9_EEENS6_IJNS7_ILi1EEESI_SI_EEESC_SE_Li256ELb0ELb1ELb1ELb0EEENS1_19SingleTileSchedulerILb0ELb1ELb1ELi128EEEEEEEEEvNT_6ParamsE --------------------------
	.section	.text._ZN7cutlass13device_kernelIN5flash19enable_sm80_to_sm89INS1_16FlashAttnFwdSm80INS1_25CollectiveMainloopFwdSm80ILi8ELi1ELb1EN4cute5tupleIJNS5_1CILi128EEENS7_ILi64EEENS7_ILi256EEEEEELi256ENS_6half_tEfNS_4arch4Sm80ELb0ELb0ELb1ELb0ELb1ELb0ELb1ELb1EEENS1_21CollectiveEpilogueFwdINS6_IJS8_SA_S9_EEENS6_IJNS7_ILi1EEESI_SI_EEESC_SE_Li256ELb0ELb1ELb1ELb0EEENS1_19SingleTileSchedulerILb0ELb1ELb1ELi128EEEEEEEEEvNT_6ParamsE,"ax",@progbits
	.align	128
.text._ZN7cutlass13device_kernelIN5flash19enable_sm80_to_sm89INS1_16FlashAttnFwdSm80INS1_25CollectiveMainloopFwdSm80ILi8ELi1ELb1EN4cute5tupleIJNS5_1CILi128EEENS7_ILi64EEENS7_ILi256EEEEEELi256ENS_6half_tEfNS_4arch4Sm80ELb0ELb0ELb1ELb0ELb1ELb0ELb1ELb1EEENS1_21CollectiveEpilogueFwdINS6_IJS8_SA_S9_EEENS6_IJNS7_ILi1EEESI_SI_EEESC_SE_Li256ELb0ELb1ELb1ELb0EEENS1_19SingleTileSchedulerILb0ELb1ELb1ELi128EEEEEEEEEvNT_6ParamsE:
        .type           _ZN7cutlass13device_kernelIN5flash19enable_sm80_to_sm89INS1_16FlashAttnFwdSm80INS1_25CollectiveMainloopFwdSm80ILi8ELi1ELb1EN4cute5tupleIJNS5_1CILi128EEENS7_ILi64EEENS7_ILi256EEEEEELi256ENS_6half_tEfNS_4arch4Sm80ELb0ELb0ELb1ELb0ELb1ELb0ELb1ELb1EEENS1_21CollectiveEpilogueFwdINS6_IJS8_SA_S9_EEENS6_IJNS7_ILi1EEESI_SI_EEESC_SE_Li256ELb0ELb1ELb1ELb0EEENS1_19SingleTileSchedulerILb0ELb1ELb1ELi128EEEEEEEEEvNT_6ParamsE,@function
        .size           _ZN7cutlass13device_kernelIN5flash19enable_sm80_to_sm89INS1_16FlashAttnFwdSm80INS1_25CollectiveMainloopFwdSm80ILi8ELi1ELb1EN4cute5tupleIJNS5_1CILi128EEENS7_ILi64EEENS7_ILi256EEEEEELi256ENS_6half_tEfNS_4arch4Sm80ELb0ELb0ELb1ELb0ELb1ELb0ELb1ELb1EEENS1_21CollectiveEpilogueFwdINS6_IJS8_SA_S9_EEENS6_IJNS7_ILi1EEESI_SI_EEESC_SE_Li256ELb0ELb1ELb1ELb0EEENS1_19SingleTileSchedulerILb0ELb1ELb1ELi128EEEEEEEEEvNT_6ParamsE,(.L_x_36 - _ZN7cutlass13device_kernelIN5flash19enable_sm80_to_sm89INS1_16FlashAttnFwdSm80INS1_25CollectiveMainloopFwdSm80ILi8ELi1ELb1EN4cute5tupleIJNS5_1CILi128EEENS7_ILi64EEENS7_ILi256EEEEEELi256ENS_6half_tEfNS_4arch4Sm80ELb0ELb0ELb1ELb0ELb1ELb0ELb1ELb1EEENS1_21CollectiveEpilogueFwdINS6_IJS8_SA_S9_EEENS6_IJNS7_ILi1EEESI_SI_EEESC_SE_Li256ELb0ELb1ELb1ELb0EEENS1_19SingleTileSchedulerILb0ELb1ELb1ELi128EEEEEEEEEvNT_6ParamsE)
        .other          _ZN7cutlass13device_kernelIN5flash19enable_sm80_to_sm89INS1_16FlashAttnFwdSm80INS1_25CollectiveMainloopFwdSm80ILi8ELi1ELb1EN4cute5tupleIJNS5_1CILi128EEENS7_ILi64EEENS7_ILi256EEEEEELi256ENS_6half_tEfNS_4arch4Sm80ELb0ELb0ELb1ELb0ELb1ELb0ELb1ELb1EEENS1_21CollectiveEpilogueFwdINS6_IJS8_SA_S9_EEENS6_IJNS7_ILi1EEESI_SI_EEESC_SE_Li256ELb0ELb1ELb1ELb0EEENS1_19SingleTileSchedulerILb0ELb1ELb1ELi128EEEEEEEEEvNT_6ParamsE,@"STO_CUDA_ENTRY STV_DEFAULT"
_ZN7cutlass13device_kernelIN5flash19enable_sm80_to_sm89INS1_16FlashAttnFwdSm80INS1_25CollectiveMainloopFwdSm80ILi8ELi1ELb1EN4cute5tupleIJNS5_1CILi128EEENS7_ILi64EEENS7_ILi256EEEEEELi256ENS_6half_tEfNS_4arch4Sm80ELb0ELb0ELb1ELb0ELb1ELb0ELb1ELb1EEENS1_21CollectiveEpilogueFwdINS6_IJS8_SA_S9_EEENS6_IJNS7_ILi1EEESI_SI_EEESC_SE_Li256ELb0ELb1ELb1ELb0EEENS1_19SingleTileSchedulerILb0ELb1ELb1ELi128EEEEEEEEEvNT_6ParamsE:
[----:B------:R-:W-:Y:S01]  /*0000*/  LDC R1, c[0x0][0x28] ;  /* 0x00000a00ff017b82 */ /* 0x000fe20000000800 */
[----:B------:R-:W-:Y:S05]  /*0010*/  EXIT ;  /* 0x000000000000794d */ /* 0x000fea0003800000 */
.L_x_0:
[----:B------:R-:W-:-:S00]  /*0020*/  BRA `(.L_x_0) ;  /* 0xfffffffc00fc7947 */ /* 0x000fc0000383ffff */
[----:B------:R-:W-:-:S00]  /*0030*/  NOP ;  /* 0x0000000000007918 */ /* 0x000fc00000000000 */
        /* <DEDUP_REMOVED lines=12> */
.L_x_36:


//--------------------- .text._ZN7cutlass13device_kernelIN5flash19enable_sm80_to_sm89INS1_16FlashAttnFwdSm80INS1_25CollectiveMainloopFwdSm80ILi8ELi1ELb1EN4cute5tupleIJNS5_1CILi128EEENS7_ILi48EEENS7_ILi256EEEEEELi256ENS_6half_tEfNS_4arch4Sm80ELb0ELb0ELb1ELb1ELb1ELb0ELb1ELb1EEENS1_21CollectiveEpilogueFwdINS6_IJS8_SA_S9_EEENS6_IJNS7_ILi1EEESI_SI_EEESC_SE_Li256ELb1ELb1ELb1ELb0EEENS1_36VarlenDynamicPersistentTileSchedulerILi128ELi48ELi256ELi256ELb1ELb1ELb0ELb0ELb1ELb1EEEEEEEEEvNT_6ParamsE --------------------------
	.section	.text._ZN7cutlass13device_kernelIN5flash19enable_sm80_to_sm89INS1_16FlashAttnFwdSm80INS1_25CollectiveMainloopFwdSm80ILi8ELi1ELb1EN4cute5tupleIJNS5_1CILi128EEENS7_ILi48EEENS7_ILi256EEEEEELi256ENS_6half_tEfNS_4arch4Sm80ELb0ELb0ELb1ELb1ELb1ELb0ELb1ELb1EEENS1_21CollectiveEpilogueFwdINS6_IJS8_SA_S9_EEENS6_IJNS7_ILi1EEESI_SI_EEESC_SE_Li256ELb1ELb1ELb1ELb0EEENS1_36VarlenDynamicPersistentTileSchedulerILi128ELi48ELi256ELi256ELb1ELb1ELb0ELb0ELb1ELb1EEEEEEEEEvNT_6ParamsE,"ax",@progbits
	.align	128
.text._ZN7cutlass13device_kernelIN5flash19enable_sm80_to_sm89INS1_16FlashAttnFwdSm80INS1_25CollectiveMainloopFwdSm80ILi8ELi1ELb1EN4cute5tupleIJNS5_1CILi128EEENS7_ILi48EEENS7_ILi256EEEEEELi256ENS_6half_tEfNS_4arch4Sm80ELb0ELb0ELb1ELb1ELb1ELb0ELb1ELb1EEENS1_21CollectiveEpilogueFwdINS6_IJS8_SA_S9_EEENS6_IJNS7_ILi1EEESI_SI_EEESC_SE_Li256ELb1ELb1ELb1ELb0EEENS1_36VarlenDynamicPersistentTileSchedulerILi128ELi48ELi256ELi256ELb1ELb1ELb0ELb0ELb1ELb1EEEEEEEEEvNT_6ParamsE:
        .type           _ZN7cutlass13device_kernelIN5flash19enable_sm80_to_sm89INS1_16FlashAttnFwdSm80INS1_25CollectiveMainloopFwdSm80ILi8ELi1ELb1EN4cute5tupleIJNS5_1CILi128EEENS7_ILi48EEENS7_ILi256EEEEEELi256ENS_6half_tEfNS_4arch4Sm80ELb0ELb0ELb1ELb1ELb1ELb0ELb1ELb1EEENS1_21CollectiveEpilogueFwdINS6_IJS8_SA_S9_EEENS6_IJNS7_ILi1EEESI_SI_EEESC_SE_Li256ELb1ELb1ELb1ELb0EEENS1_36VarlenDynamicPersistentTileSchedulerILi128ELi48ELi256ELi256ELb1ELb1ELb0ELb0ELb1ELb1EEEEEEEEEvNT_6ParamsE,@function
        .size           _ZN7cutlass13device_kernelIN5flash19enable_sm80_to_sm89INS1_16FlashAttnFwdSm80INS1_25CollectiveMainloopFwdSm80ILi8ELi1ELb1EN4cute5tupleIJNS5_1CILi128EEENS7_ILi48EEENS7_ILi256EEEEEELi256ENS_6half_tEfNS_4arch4Sm80ELb0ELb0ELb1ELb1ELb1ELb0ELb1ELb1EEENS1_21CollectiveEpilogueFwdINS6_IJS8_SA_S9_EEENS6_IJNS7_ILi1EEESI_SI_EEESC_SE_Li256ELb1ELb1ELb1ELb0EEENS1_36VarlenDynamicPersistentTileSchedulerILi128ELi48ELi256ELi256ELb1ELb1ELb0ELb0ELb1ELb1EEEEEEEEEvNT_6ParamsE,(.L_x_37 - _ZN7cutlass13device_kernelIN5flash19enable_sm80_to_sm89INS1_16FlashAttnFwdSm80INS1_25CollectiveMainloopFwdSm80ILi8ELi1ELb1EN4cute5tupleIJNS5_1CILi128EEENS7_ILi48EEENS7_ILi256EEEEEELi256ENS_6half_tEfNS_4arch4Sm80ELb0ELb0ELb1ELb1ELb1ELb0ELb1ELb1EEENS1_21CollectiveEpilogueFwdINS6_IJS8_SA_S9_EEENS6_IJNS7_ILi1EEESI_SI_EEESC_SE_Li256ELb1ELb1ELb1ELb0EEENS1_36VarlenDynamicPersistentTileSchedulerILi128ELi48ELi256ELi256ELb1ELb1ELb0ELb0ELb1ELb1EEEEEEEEEvNT_6ParamsE)
        .other          _ZN7cutlass13device_kernelIN5flash19enable_sm80_to_sm89INS1_16FlashAttnFwdSm80INS1_25CollectiveMainloopFwdSm80ILi8ELi1ELb1EN4cute5tupleIJNS5_1CILi128EEENS7_ILi48EEENS7_ILi256EEEEEELi256ENS_6half_tEfNS_4arch4Sm80ELb0ELb0ELb1ELb1ELb1ELb0ELb1ELb1EEENS1_21CollectiveEpilogueFwdINS6_IJS8_SA_S9_EEENS6_IJNS7_ILi1EEESI_SI_EEESC_SE_Li256ELb1ELb1ELb1ELb0EEENS1_36VarlenDynamicPersistentTileSchedulerILi128ELi48ELi256ELi256ELb1ELb1ELb0ELb0ELb1ELb1EEEEEEEEEvNT_6ParamsE,@"STO_CUDA_ENTRY STV_DEFAULT"
_ZN7cutlass13device_kernelIN5flash19enable_sm80_to_sm89INS1_16FlashAttnFwdSm80INS1_25CollectiveMainloopFwdSm80ILi8ELi1ELb1EN4cute5tupleIJNS5_1CILi128EEENS7_ILi48EEENS7_ILi256EEEEEELi256ENS_6half_tEfNS_4arch4Sm80ELb0ELb0ELb1ELb1ELb1ELb0ELb1ELb1EEENS1_21CollectiveEpilogueFwdINS6_IJS8_SA_S9_EEENS6_IJNS7_ILi1EEESI_SI_EEESC_SE_Li256ELb1ELb1ELb1ELb0EEENS1_36VarlenDynamicPersistentTileSchedulerILi128ELi48ELi256ELi256ELb1ELb1ELb0ELb0ELb1ELb1EEEEEEEEEvNT_6ParamsE:
[----:B------:R-:W-:Y:S01]  /*0000*/  LDC R1, c[0x0][0x28] ;  /* 0x00000a00ff017b82 */ /* 0x000fe20000000800 */
[----:B------:R-:W-:Y:S05]  /*0010*/  EXIT ;  /* 0x000000000000794d */ /* 0x000fea0003800000 */
.L_x_1:
        /* <DEDUP_REMOVED lines=14> */
.L_x_37:


//--------------------- .text._ZN7cutlass13device_kernelIN5flash19enable_sm80_to_sm89INS1_16FlashAttnFwdSm80INS1_25CollectiveMainloopFwdSm80ILi8ELi1ELb0EN4cute5tupleIJNS5_1CILi128EEENS7_ILi32EEENS7_ILi256EEEEEELi256ENS_6half_tEfNS_4arch4Sm80ELb0ELb0ELb1ELb1ELb1ELb1ELb1ELb1EEENS1_21CollectiveEpilogueFwdINS6_IJS8_SA_S9_EEENS6_IJNS7_ILi1EEESI_SI_EEESC_SE_Li256ELb1ELb1ELb1ELb0EEENS1_36VarlenDynamicPersistentTileSchedulerILi128ELi32ELi256ELi256ELb1ELb1ELb0ELb0ELb1ELb1EEEEEEEEEvNT_6ParamsE --------------------------
	.section	.text._ZN7cutlass13device_kernelIN5flash19enable_sm80_to_sm89INS1_16FlashAttnFwdSm80INS1_25CollectiveMainloopFwdSm80ILi8ELi1ELb0EN4cute5tupleIJNS5_1CILi128EEENS7_ILi32EEENS7_ILi256EEEEEELi256ENS_6half_tEfNS_4arch4Sm80ELb0ELb0ELb1ELb1ELb1ELb1ELb1ELb1EEENS1_21CollectiveEpilogueFwdINS6_IJS8_SA_S9_EEENS6_IJNS7_ILi1EEESI_SI_EEESC_SE_Li256ELb1ELb1ELb1ELb0EEENS1_36VarlenDynamicPersistentTileSchedulerILi128ELi32ELi256ELi256ELb1ELb1ELb0ELb0ELb1ELb1EEEEEEEEEvNT_6ParamsE,"ax",@progbits
	.align	128
.text._ZN7cutlass13device_kernelIN5flash19enable_sm80_to_sm89INS1_16FlashAttnFwdSm80INS1_25CollectiveMainloopFwdSm80ILi8ELi1ELb0EN4cute5tupleIJNS5_1CILi128EEENS7_ILi32EEENS7_ILi256EEEEEELi256ENS_6half_tEfNS_4arch4Sm80ELb0ELb0ELb1ELb1ELb1ELb1ELb1ELb1EEENS1_21CollectiveEpilogueFwdINS6_IJS8_SA_S9_EEENS6_IJNS7_ILi1EEESI_SI_EEESC_SE_Li256ELb1ELb1ELb1ELb0EEENS1_36VarlenDynamicPersistentTileSchedulerILi128ELi32ELi256ELi256ELb1ELb1ELb0ELb0ELb1ELb1EEEEEEEEEvNT_6ParamsE:
        .type           _ZN7cutlass13device_kernelIN5flash19enable_sm80_to_sm89INS1_16FlashAttnFwdSm80INS1_25CollectiveMainloopFwdSm80ILi8ELi1ELb0EN4cute5tupleIJNS5_1CILi128EEENS7_ILi32EEENS7_ILi256EEEEEELi256ENS_6half_tEfNS_4arch4Sm80ELb0ELb0ELb1ELb1ELb1ELb1ELb1ELb1EEENS1_21CollectiveEpilogueFwdINS6_IJS8_SA_S9_EEENS6_IJNS7_ILi1EEESI_SI_EEESC_SE_Li256ELb1ELb1ELb1ELb0EEENS1_36VarlenDynamicPersistentTileSchedulerILi128ELi32ELi256ELi256ELb1ELb1ELb0ELb0ELb1ELb1EEEEEEEEEvNT_6ParamsE,@function
        .size           _ZN7cutlass13device_kernelIN5flash19enable_sm80_to_sm89INS1_16FlashAttnFwdSm80INS1_25CollectiveMainloopFwdSm80ILi8ELi1ELb0EN4cute5tupleIJNS5_1CILi128EEENS7_ILi32EEENS7_ILi256EEEEEELi256ENS_6half_tEfNS_4arch4Sm80ELb0ELb0ELb1ELb1ELb1ELb1ELb1ELb1EEENS1_21CollectiveEpilogueFwdINS6_IJS8_SA_S9_EEENS6_IJNS7_ILi1EEESI_SI_EEESC_SE_Li256ELb1ELb1ELb1ELb0EEENS1_36VarlenDynamicPersistentTileSchedulerILi128ELi32ELi256ELi256ELb1ELb1ELb0ELb0ELb1ELb1EEEEEEEEEvNT_6ParamsE,(.L_x_38 - _ZN7cutlass13device_kernelIN5flash19enable_sm80_to_sm89INS1_16FlashAttnFwdSm80INS1_25CollectiveMainloopFwdSm80ILi8ELi1ELb0EN4cute5tupleIJNS5_1CILi128EEENS7_ILi32EEENS7_ILi256EEEEEELi256ENS_6half_tEfNS_4arch4Sm80ELb0ELb0ELb1ELb1ELb1ELb1ELb1ELb1EEENS1_21CollectiveEpilogueFwdINS6_IJS8_SA_S9_EEENS6_IJNS7_ILi1EEESI_SI_EEESC_SE_Li256ELb1ELb1ELb1ELb0EEENS1_36VarlenDynamicPersistentTileSchedulerILi128ELi32ELi256ELi256ELb1ELb1ELb0ELb0ELb1ELb1EEEEEEEEEvNT_6ParamsE)
        .other          _ZN7cutlass13device_kernelIN5flash19enable_sm80_to_sm89INS1_16FlashAttnFwdSm80INS1_25CollectiveMainloopFwdSm80ILi8ELi1ELb0EN4cute5tupleIJNS5_1CILi128EEENS7_ILi32EEENS7_ILi256EEEEEELi256ENS_6half_tEfNS_4arch4Sm80ELb0ELb0ELb1ELb1ELb1ELb1ELb1ELb1EEENS1_21CollectiveEpilogueFwdINS6_IJS8_SA_S9_EEENS6_IJNS7_ILi1EEESI_SI_EEESC_SE_Li256ELb1ELb1ELb1ELb0EEENS1_36VarlenDynamicPersistentTileSchedulerILi128ELi32ELi256ELi256ELb1ELb1ELb0ELb0ELb1ELb1EEEEEEEEEvNT_6ParamsE,@"STO_CUDA_ENTRY STV_DEFAULT"
_ZN7cutlass13device_kernelIN5flash19enable_sm80_to_sm89INS1_16FlashAttnFwdSm80INS1_25CollectiveMainloopFwdSm80ILi8ELi1ELb0EN4cute5tupleIJNS5_1CILi128EEENS7_ILi32EEENS7_ILi256EEEEEELi256ENS_6half_tEfNS_4arch4Sm80ELb0ELb0ELb1ELb1ELb1ELb1ELb1ELb1EEENS1_21CollectiveEpilogueFwdINS6_IJS8_SA_S9_EEENS6_IJNS7_ILi1EEESI_SI_EEESC_SE_Li256ELb1ELb1ELb1ELb0EEENS1_36VarlenDynamicPersistentTileSchedulerILi128ELi32ELi256ELi256ELb1ELb1ELb0ELb0ELb1ELb1EEEEEEEEEvNT_6ParamsE:
[----:B------:R-:W-:Y:S01]  /*0000*/  LDC R1, c[0x0][0x28] ;  /* 0x00000a00ff017b82 */ /* 0x000fe20000000800 */
[----:B------:R-:W-:Y:S05]  /*0010*/  EXIT ;  /* 0x000000000000794d */ /* 0x000fea0003800000 */
.L_x_2:
        /* <DEDUP_REMOVED lines=14> */
.L_x_38:


//--------------------- .text._ZN7cutlass13device_kernelIN5flash19enable_sm80_to_sm89INS1_16FlashAttnFwdSm80INS1_25CollectiveMainloopFwdSm80ILi8ELi1ELb1EN4cute5tupleIJNS5_1CILi128EEENS7_ILi48EEENS7_ILi256EEEEEELi256ENS_6half_tEfNS_4arch4Sm80ELb0ELb1ELb1ELb0ELb1ELb0ELb1ELb1EEENS1_21CollectiveEpilogueFwdINS6_IJS8_SA_S9_EEENS6_IJNS7_ILi1EEESI_SI_EEESC_SE_Li256ELb0ELb1ELb1ELb0EEENS1_19SingleTileSchedulerILb0ELb1ELb1ELi128EEEEEEEEEvNT_6ParamsE --------------------------
	.section	.text._ZN7cutlass13device_kernelIN5flash19enable_sm80_to_sm89INS1_16FlashAttnFwdSm80INS1_25CollectiveMainloopFwdSm80ILi8ELi1ELb1EN4cute5tupleIJNS5_1CILi128EEENS7_ILi48EEENS7_ILi256EEEEEELi256ENS_6half_tEfNS_4arch4Sm80ELb0ELb1ELb1ELb0ELb1ELb0ELb1ELb1EEENS1_21CollectiveEpilogueFwdINS6_IJS8_SA_S9_EEENS6_IJNS7_ILi1EEESI_SI_EEESC_SE_Li256ELb0ELb1ELb1ELb0EEENS1_19SingleTileSchedulerILb0ELb1ELb1ELi128EEEEEEEEEvNT_6ParamsE,"ax",@progbits
	.align	128
.text._ZN7cutlass13device_kernelIN5flash19enable_sm80_to_sm89INS1_16FlashAttnFwdSm80INS1_25CollectiveMainloopFwdSm80ILi8ELi1ELb1EN4cute5tupleIJNS5_1CILi128EEENS7_ILi48EEENS7_ILi256EEEEEELi256ENS_6half_tEfNS_4arch4Sm80ELb0ELb1ELb1ELb0ELb1ELb0ELb1ELb1EEENS1_21CollectiveEpilogueFwdINS6_IJS8_SA_S9_EEENS6_IJNS7_ILi1EEESI_SI_EEESC_SE_Li256ELb0ELb1ELb1ELb0EEENS1_19SingleTileSchedulerILb0ELb1ELb1ELi128EEEEEEEEEvNT_6ParamsE:
        .type           _ZN7cutlass13device_kernelIN5flash19enable_sm80_to_sm89INS1_16FlashAttnFwdSm80INS1_25CollectiveMainloopFwdSm80ILi8ELi1ELb1EN4cute5tupleIJNS5_1CILi128EEENS7_ILi48EEENS7_ILi256EEEEEELi256ENS_6half_tEfNS_4arch4Sm80ELb0ELb1ELb1ELb0ELb1ELb0ELb1ELb1EEENS1_21CollectiveEpilogueFwdINS6_IJS8_SA_S9_EEENS6_IJNS7_ILi1EEESI_SI_EEESC_SE_Li256ELb0ELb1ELb1ELb0EEENS1_19SingleTileSchedulerILb0ELb1ELb1ELi128EEEEEEEEEvNT_6ParamsE,@function
        .size           _ZN7cutlass13device_kernelIN5flash19enable_sm80_to_sm89INS1_16FlashAttnFwdSm80INS1_25CollectiveMainloopFwdSm80ILi8ELi1ELb1EN4cute5tupleIJNS5_1CILi128EEENS7_ILi48EEENS7_ILi256EEEEEELi256ENS_6half_tEfNS_4arch4Sm80ELb0ELb1ELb1ELb0ELb1ELb0ELb1ELb1EEENS1_21CollectiveEpilogueFwdINS6_IJS8_SA_S9_EEENS6_IJNS7_ILi1EEESI_SI_EEESC_SE_Li256ELb0ELb1ELb1ELb0EEENS1_19SingleTileSchedulerILb0ELb1ELb1ELi128EEEEEEEEEvNT_6ParamsE,(.L_x_39 - _ZN7cutlass13device_kernelIN5flash19enable_sm80_to_sm89INS1_16FlashAttnFwdSm80INS1_25CollectiveMainloopFwdSm80ILi8ELi1ELb1EN4cute5tupleIJNS5_1CILi128EEENS7_ILi48EEENS7_ILi256EEEEEELi256ENS_6half_tEfNS_4arch4Sm80ELb0ELb1ELb1ELb0ELb1ELb0ELb1ELb1EEENS1_21CollectiveEpilogueFwdINS6_IJS8_SA_S9_EEENS6_IJNS7_ILi1EEESI_SI_EEESC_SE_Li256ELb0ELb1ELb1ELb0EEENS1_19SingleTileSchedulerILb0ELb1ELb1ELi128EEEEEEEEEvNT_6ParamsE)
        .other          _ZN7cutlass13device_kernelIN5flash19enable_sm80_to_sm89INS1_16FlashAttnFwdSm80INS1_25CollectiveMainloopFwdSm80ILi8ELi1ELb1EN4cute5tupleIJNS5_1CILi128EEENS7_ILi48EEENS7_ILi256EEEEEELi256ENS_6half_tEfNS_4arch4Sm80ELb0ELb1ELb1ELb0ELb1ELb0ELb1ELb1EEENS1_21CollectiveEpilogueFwdINS6_IJS8_SA_S9_EEENS6_IJNS7_ILi1EEESI_SI_EEESC_SE_Li256ELb0ELb1ELb1ELb0EEENS1_19SingleTileSchedulerILb0ELb1ELb1ELi128EEEEEEEEEvNT_6ParamsE,@"STO_CUDA_ENTRY STV_DEFAULT"
_ZN7cutlass13device_kernelIN5flash19enable_sm80_to_sm89INS1_16FlashAttnFwdSm80INS1_25CollectiveMainloopFwdSm80ILi8ELi1ELb1EN4cute5tupleIJNS5_1CILi128EEENS7_ILi48EEENS7_ILi256EEEEEELi256ENS_6half_tEfNS_4arch4Sm80ELb0ELb1ELb1ELb0ELb1ELb0ELb1ELb1EEENS1_21CollectiveEpilogueFwdINS6_IJS8_SA_S9_EEENS6_IJNS7_ILi1EEESI_SI_EEESC_SE_Li256ELb0ELb1ELb1ELb0EEENS1_19SingleTileSchedulerILb0ELb1ELb1ELi128EEEEEEEEEvNT_6ParamsE:
[----:B------:R-:W-:Y:S01]  /*0000*/  LDC R1, c[0x0][0x28] ;  /* 0x00000a00ff017b82 */ /* 0x000fe20000000800 */
[----:B------:R-:W-:Y:S05]  /*0010*/  EXIT ;  /* 0x000000000000794d */ /* 0x000fea0003800000 */
.L_x_3:
        /* <DEDUP_REMOVED lines=14> */
.L_x_39:


//--------------------- .text._ZN7cutlass13device_kernelIN5flash19enable_sm80_to_sm89INS1_16FlashAttnFwdSm80INS1_25CollectiveMainloopFwdSm80ILi8ELi1ELb1EN4cute5tupleIJNS5_1CILi128EEENS7_ILi48EEENS7_ILi256EEEEEELi256ENS_6half_tEfNS_4arch4Sm80ELb0ELb1ELb1ELb1ELb1ELb0ELb1ELb1EEENS1_21CollectiveEpilogueFwdINS6_IJS8_SA_S9_EEENS6_IJNS7_ILi1EEESI_SI_EEESC_SE_Li256ELb1ELb1ELb1ELb0EEENS1_36VarlenDynamicPersistentTileSchedulerILi128ELi48ELi256ELi256ELb1ELb1ELb0ELb1ELb0ELb1EEEEEEEEEvNT_6ParamsE --------------------------
	.section	.text._ZN7cutlass13device_kernelIN5flash19enable_sm80_to_sm89INS1_16FlashAttnFwdSm80INS1_25CollectiveMainloopFwdSm80ILi8ELi1ELb1EN4cute5tupleIJNS5_1CILi128EEENS7_ILi48EEENS7_ILi256EEEEEELi256ENS_6half_tEfNS_4arch4Sm80ELb0ELb1ELb1ELb1ELb1ELb0ELb1ELb1EEENS1_21CollectiveEpilogueFwdINS6_IJS8_SA_S9_EEENS6_IJNS7_ILi1EEESI_SI_EEESC_SE_Li256ELb1ELb1ELb1ELb0EEENS1_36VarlenDynamicPersistentTileSchedulerILi128ELi48ELi256ELi256ELb1ELb1ELb0ELb1ELb0ELb1EEEEEEEEEvNT_6ParamsE,"ax",@progbits
	.align	128
.text._ZN7cutlass13device_kernelIN5flash19enable_sm80_to_sm89INS1_16FlashAttnFwdSm80INS1_25CollectiveMainloopFwdSm80ILi8ELi1ELb1EN4cute5tupleIJNS5_1CILi128EEENS7_ILi48EEENS7_ILi256EEEEEELi256ENS_6half_tEfNS_4arch4Sm80ELb0ELb1ELb1ELb1ELb1ELb0ELb1ELb1EEENS1_21CollectiveEpilogueFwdINS6_IJS8_SA_S9_EEENS6_IJNS7_ILi1EEESI_SI_EEESC_SE_Li256ELb1ELb1ELb1ELb0EEENS1_36VarlenDynamicPersistentTileSchedulerILi128ELi48ELi256ELi256ELb1ELb1ELb0ELb1ELb0ELb1EEEEEEEEEvNT_6ParamsE:
        .type           _ZN7cutlass13device_kernelIN5flash19enable_sm80_to_sm89INS1_16FlashAttnFwdSm80INS1_25CollectiveMainloopFwdSm80ILi8ELi1ELb1EN4cute5tupleIJNS5_1CILi128EEENS7_ILi48EEENS7_ILi256EEEEEELi256ENS_6half_tEfNS_4arch4Sm80ELb0ELb1ELb1ELb1ELb1ELb0ELb1ELb1EEENS1_21CollectiveEpilogueFwdINS6_IJS8_SA_S9_EEENS6_IJNS7_ILi1EEESI_SI_EEESC_SE_Li256ELb1ELb1ELb1ELb0EEENS1_36VarlenDynamicPersistentTileSchedulerILi128ELi48ELi256ELi256ELb1ELb1ELb0ELb1ELb0ELb1EEEEEEEEEvNT_6ParamsE,@function
        .size           _ZN7cutlass13device_kernelIN5flash19enable_sm80_to_sm89INS1_16FlashAttnFwdSm80INS1_25CollectiveMainloopFwdSm80ILi8ELi1ELb1EN4cute5tupleIJNS5_1CILi128EEENS7_ILi48EEENS7_ILi256EEEEEELi256ENS_6half_tEfNS_4arch4Sm80ELb0ELb1ELb1ELb1ELb1ELb0ELb1ELb1EEENS1_21CollectiveEpilogueFwdINS6_IJS8_SA_S9_EEENS6_IJNS7_ILi1EEESI_SI_EEESC_SE_Li256ELb1ELb1ELb1ELb0EEENS1_36VarlenDynamicPersistentTileSchedulerILi128ELi48ELi256ELi256ELb1ELb1ELb0ELb1ELb0ELb1EEEEEEEEEvNT_6ParamsE,(.L_x_40 - _ZN7cutlass13device_kernelIN5flash19enable_sm80_to_sm89INS1_16FlashAttnFwdSm80INS1_25CollectiveMainloopFwdSm80ILi8ELi1ELb1EN4cute5tupleIJNS5_1CILi128EEENS7_ILi48EEENS7_ILi256EEEEEELi256ENS_6half_tEfNS_4arch4Sm80ELb0ELb1ELb1ELb1ELb1ELb0ELb1ELb1EEENS1_21CollectiveEpilogueFwdINS6_IJS8_SA_S9_EEENS6_IJNS7_ILi1EEESI_SI_EEESC_SE_Li256ELb1ELb1ELb1ELb0EEENS1_36VarlenDynamicPersistentTileSchedulerILi128ELi48ELi256ELi256ELb1ELb1ELb0ELb1ELb0ELb1EEEEEEEEEvNT_6ParamsE)
        .other          _ZN7cutlass13device_kernelIN5flash19enable_sm80_to_sm89INS1_16FlashAttnFwdSm80INS1_25CollectiveMainloopFwdSm80ILi8ELi1ELb1EN4cute5tupleIJNS5_1CILi128EEENS7_ILi48EEENS7_ILi256EEEEEELi256ENS_6half_tEfNS_4arch4Sm80ELb0ELb1ELb1ELb1ELb1ELb0ELb1ELb1EEENS1_21CollectiveEpilogueFwdINS6_IJS8_SA_S9_EEENS6_IJNS7_ILi1EEESI_SI_EEESC_SE_Li256ELb1ELb1ELb1ELb0EEENS1_36VarlenDynamicPersistentTileSchedulerILi128ELi48ELi256ELi256ELb1ELb1ELb0ELb1ELb0ELb1EEEEEEEEEvNT_6ParamsE,@"STO_CUDA_ENTRY STV_DEFAULT"
_ZN7cutlass13device_kernelIN5flash19enable_sm80_to_sm89INS1_16FlashAttnFwdSm80INS1_25CollectiveMainloopFwdSm80ILi8ELi1ELb1EN4cute5tupleIJNS5_1CILi128EEENS7_ILi48EEENS7_ILi256EEEEEELi256ENS_6half_tEfNS_4arch4Sm80ELb0ELb1ELb1ELb1ELb1ELb0ELb1ELb1EEENS1_21CollectiveEpilogueFwdINS6_IJS8_SA_S9_EEENS6_IJNS7_ILi1EEESI_SI_EEESC_SE_Li256ELb1ELb1ELb1ELb0EEENS1_36VarlenDynamicPersistentTileSchedulerILi128ELi48ELi256ELi256ELb1ELb1ELb0ELb1ELb0ELb1EEEEEEEEEvNT_6ParamsE:
[----:B------:R-:W-:Y:S01]  /*0000*/  LDC R1, c[0x0][0x28] ;  /* 0x00000a00ff017b82 */ /* 0x000fe20000000800 */
[----:B------:R-:W-:Y:S05]  /*0010*/  EXIT ;  /* 0x000000000000794d */ /* 0x000fea0003800000 */
.L_x_4:
        /* <DEDUP_REMOVED lines=14> */
.L_x_40:


//--------------------- .text._ZN7cutlass13device_kernelIN5flash19enable_sm80_to_sm89INS1_16FlashAttnFwdSm80INS1_25CollectiveMainloopFwdSm80ILi8ELi1ELb0EN4cute5tupleIJNS5_1CILi128EEENS7_ILi32EEENS7_ILi256EEEEEELi256ENS_6half_tEfNS_4arch4Sm80ELb0ELb1ELb1ELb1ELb1ELb1ELb1ELb1EEENS1_21CollectiveEpilogueFwdINS6_IJS8_SA_S9_EEENS6_IJNS7_ILi1EEESI_SI_EEESC_SE_Li256ELb1ELb1ELb1ELb0EEENS1_36VarlenDynamicPersistentTileSchedulerILi128ELi32ELi256ELi256ELb1ELb1ELb0ELb1ELb0ELb1EEEEEEEEEvNT_6ParamsE --------------------------
	.section	.text._ZN7cutlass13device_kernelIN5flash19enable_sm80_to_sm89INS1_16FlashAttnFwdSm80INS1_25CollectiveMainloopFwdSm80ILi8ELi1ELb0EN4cute5tupleIJNS5_1CILi128EEENS7_ILi32EEENS7_ILi256EEEEEELi256ENS_6half_tEfNS_4arch4Sm80ELb0ELb1ELb1ELb1ELb1ELb1ELb1ELb1EEENS1_21CollectiveEpilogueFwdINS6_IJS8_SA_S9_EEENS6_IJNS7_ILi1EEESI_SI_EEESC_SE_Li256ELb1ELb1ELb1ELb0EEENS1_36VarlenDynamicPersistentTileSchedulerILi128ELi32ELi256ELi256ELb1ELb1ELb0ELb1ELb0ELb1EEEEEEEEEvNT_6ParamsE,"ax",@progbits
	.align	128
.text._ZN7cutlass13device_kernelIN5flash19enable_sm80_to_sm89INS1_16FlashAttnFwdSm80INS1_25CollectiveMainloopFwdSm80ILi8ELi1ELb0EN4cute5tupleIJNS5_1CILi128EEENS7_ILi32EEENS7_ILi256EEEEEELi256ENS_6half_tEfNS_4arch4Sm80ELb0ELb1ELb1ELb1ELb1ELb1ELb1ELb1EEENS1_21CollectiveEpilogueFwdINS6_IJS8_SA_S9_EEENS6_IJNS7_ILi1EEESI_SI_EEESC_SE_Li256ELb1ELb1ELb1ELb0EEENS1_36VarlenDynamicPersistentTileSchedulerILi128ELi32ELi256ELi256ELb1ELb1ELb0ELb1ELb0ELb1EEEEEEEEEvNT_6ParamsE:
        .type           _ZN7cutlass13device_kernelIN5flash19enable_sm80_to_sm89INS1_16FlashAttnFwdSm80INS1_25CollectiveMainloopFwdSm80ILi8ELi1ELb0EN4cute5tupleIJNS5_1CILi128EEENS7_ILi32EEENS7_ILi256EEEEEELi256ENS_6half_tEfNS_4arch4Sm80ELb0ELb1ELb1ELb1ELb1ELb1ELb1ELb1EEENS1_21CollectiveEpilogueFwdINS6_IJS8_SA_S9_EEENS6_IJNS7_ILi1EEESI_SI_EEESC_SE_Li256ELb1ELb1ELb1ELb0EEENS1_36VarlenDynamicPersistentTileSchedulerILi128ELi32ELi256ELi256ELb1ELb1ELb0ELb1ELb0ELb1EEEEEEEEEvNT_6ParamsE,@function
        .size           _ZN7cutlass13device_kernelIN5flash19enable_sm80_to_sm89INS1_16FlashAttnFwdSm80INS1_25CollectiveMainloopFwdSm80ILi8ELi1ELb0EN4cute5tupleIJNS5_1CILi128EEENS7_ILi32EEENS7_ILi256EEEEEELi256ENS_6half_tEfNS_4arch4Sm80ELb0ELb1ELb1ELb1ELb1ELb1ELb1ELb1EEENS1_21CollectiveEpilogueFwdINS6_IJS8_SA_S9_EEENS6_IJNS7_ILi1EEESI_SI_EEESC_SE_Li256ELb1ELb1ELb1ELb0EEENS1_36VarlenDynamicPersistentTileSchedulerILi128ELi32ELi256ELi256ELb1ELb1ELb0ELb1ELb0ELb1EEEEEEEEEvNT_6ParamsE,(.L_x_41 - _ZN7cutlass13device_kernelIN5flash19enable_sm80_to_sm89INS1_16FlashAttnFwdSm80INS1_25CollectiveMainloopFwdSm80ILi8ELi1ELb0EN4cute5tupleIJNS5_1CILi128EEENS7_ILi32EEENS7_ILi256EEEEEELi256ENS_6half_tEfNS_4arch4Sm80ELb0ELb1ELb1ELb1ELb1ELb1ELb1ELb1EEENS1_21CollectiveEpilogueFwdINS6_IJS8_SA_S9_EEENS6_IJNS7_ILi1EEESI_SI_EEESC_SE_Li256ELb1ELb1ELb1ELb0EEENS1_36VarlenDynamicPersistentTileSchedulerILi128ELi32ELi256ELi256ELb1ELb1ELb0ELb1ELb0ELb1EEEEEEEEEvNT_6ParamsE)
        .other          _ZN7cutlass13device_kernelIN5flash19enable_sm80_to_sm89INS1_16FlashAttnFwdSm80INS1_25CollectiveMainloopFwdSm80ILi8ELi1ELb0EN4cute5tupleIJNS5_1CILi128EEENS7_ILi32EEENS7_ILi256EEEEEELi256ENS_6half_tEfNS_4arch4Sm80ELb0ELb1ELb1ELb1ELb1ELb1ELb1ELb1EEENS1_21CollectiveEpilogueFwdINS6_IJS8_SA_S9_EEENS6_IJNS7_ILi1EEESI_SI_EEESC_SE_Li256ELb1ELb1ELb1ELb0EEENS1_36VarlenDynamicPersistentTileSchedulerILi128ELi32ELi256ELi256ELb1ELb1ELb0ELb1ELb0ELb1EEEEEEEEEvNT_6ParamsE,@"STO_CUDA_ENTRY STV_DEFAULT"
_ZN7cutlass13device_kernelIN5flash19enable_sm80_to_sm89INS1_16FlashAttnFwdSm80INS1_25CollectiveMainloopFwdSm80ILi8ELi1ELb0EN4cute5tupleIJNS5_1CILi128EEENS7_ILi32EEENS7_ILi256EEEEEELi256ENS_6half_tEfNS_4arch4Sm80ELb0ELb1ELb1ELb1ELb1ELb1ELb1ELb1EEENS1_21CollectiveEpilogueFwdINS6_IJS8_SA_S9_EEENS6_IJNS7_ILi1EEESI_SI_EEESC_SE_Li256ELb1ELb1ELb1ELb0EEENS1_36VarlenDynamicPersistentTileSchedulerILi128ELi32ELi256ELi256ELb1ELb1ELb0ELb1ELb0ELb1EEEEEEEEEvNT_6ParamsE:
[----:B------:R-:W-:Y:S01]  /*0000*/  LDC R1, c[0x0][0x28] ;  /* 0x00000a00ff017b82 */ /* 0x000fe20000000800 */
[----:B------:R-:W-:Y:S05]  /*0010*/  EXIT ;  /* 0x000000000000794d */ /* 0x000fea0003800000 */
.L_x_5:
        /* <DEDUP_REMOVED lines=14> */
.L_x_41:


//--------------------- .text._ZN7cutlass13device_kernelIN5flash19enable_sm80_to_sm89INS1_16FlashAttnFwdSm80INS1_25CollectiveMainloopFwdSm80ILi8ELi1ELb1EN4cute5tupleIJNS5_1CILi128EEENS7_ILi64EEENS7_ILi256EEEEEELi256ENS_6half_tEfNS_4arch4Sm80ELb1ELb0ELb1ELb0ELb1ELb0ELb1ELb1EEENS1_21CollectiveEpilogueFwdINS6_IJS8_SA_S9_EEENS6_IJNS7_ILi1EEESI_SI_EEESC_SE_Li256ELb0ELb1ELb1ELb0EEENS1_30DynamicPersistentTileSchedulerILi256ELi256ELb1ELb1ELb0EEEEEEEEEvNT_6ParamsE --------------------------
	.section	.text._ZN7cutlass13device_kernelIN5flash19enable_sm80_to_sm89INS1_16FlashAttnFwdSm80INS1_25CollectiveMainloopFwdSm80ILi8ELi1ELb1EN4cute5tupleIJNS5_1CILi128EEENS7_ILi64EEENS7_ILi256EEEEEELi256ENS_6half_tEfNS_4arch4Sm80ELb1ELb0ELb1ELb0ELb1ELb0ELb1ELb1EEENS1_21CollectiveEpilogueFwdINS6_IJS8_SA_S9_EEENS6_IJNS7_ILi1EEESI_SI_EEESC_SE_Li256ELb0ELb1ELb1ELb0EEENS1_30DynamicPersistentTileSchedulerILi256ELi256ELb1ELb1ELb0EEEEEEEEEvNT_6ParamsE,"ax",@progbits
	.align	128
.text._ZN7cutlass13device_kernelIN5flash19enable_sm80_to_sm89INS1_16FlashAttnFwdSm80INS1_25CollectiveMainloopFwdSm80ILi8ELi1ELb1EN4cute5tupleIJNS5_1CILi128EEENS7_ILi64EEENS7_ILi256EEEEEELi256ENS_6half_tEfNS_4arch4Sm80ELb1ELb0ELb1ELb0ELb1ELb0ELb1ELb1EEENS1_21CollectiveEpilogueFwdINS6_IJS8_SA_S9_EEENS6_IJNS7_ILi1EEESI_SI_EEESC_SE_Li256ELb0ELb1ELb1ELb0EEENS1_30DynamicPersistentTileSchedulerILi256ELi256ELb1ELb1ELb0EEEEEEEEEvNT_6ParamsE:
        .type           _ZN7cutlass13device_kernelIN5flash19enable_sm80_to_sm89INS1_16FlashAttnFwdSm80INS1_25CollectiveMainloopFwdSm80ILi8ELi1ELb1EN4cute5tupleIJNS5_1CILi128EEENS7_ILi64EEENS7_ILi256EEEEEELi256ENS_6half_tEfNS_4arch4Sm80ELb1ELb0ELb1ELb0ELb1ELb0ELb1ELb1EEENS1_21CollectiveEpilogueFwdINS6_IJS8_SA_S9_EEENS6_IJNS7_ILi1EEESI_SI_EEESC_SE_Li256ELb0ELb1ELb1ELb0EEENS1_30DynamicPersistentTileSchedulerILi256ELi256ELb1ELb1ELb0EEEEEEEEEvNT_6ParamsE,@function
        .size           _ZN7cutlass13device_kernelIN5flash19enable_sm80_to_sm89INS1_16FlashAttnFwdSm80INS1_25CollectiveMainloopFwdSm80ILi8ELi1ELb1EN4cute5tupleIJNS5_1CILi128EEENS7_ILi64EEENS7_ILi256EEEEEELi256ENS_6half_tEfNS_4arch4Sm80ELb1ELb0ELb1ELb0ELb1ELb0ELb1ELb1EEENS1_21CollectiveEpilogueFwdINS6_IJS8_SA_S9_EEENS6_IJNS7_ILi1EEESI_SI_EEESC_SE_Li256ELb0ELb1ELb1ELb0EEENS1_30DynamicPersistentTileSchedulerILi256ELi256ELb1ELb1ELb0EEEEEEEEEvNT_6ParamsE,(.L_x_42 - _ZN7cutlass13device_kernelIN5flash19enable_sm80_to_sm89INS1_16FlashAttnFwdSm80INS1_25CollectiveMainloopFwdSm80ILi8ELi1ELb1EN4cute5tupleIJNS5_1CILi128EEENS7_ILi64EEENS7_ILi256EEEEEELi256ENS_6half_tEfNS_4arch4Sm80ELb1ELb0ELb1ELb0ELb1ELb0ELb1ELb1EEENS1_21CollectiveEpilogueFwdINS6_IJS8_SA_S9_EEENS6_IJNS7_ILi1EEESI_SI_EEESC_SE_Li256ELb0ELb1ELb1ELb0EEENS1_30DynamicPersistentTileSchedulerILi256ELi256ELb1ELb1ELb0EEEEEEEEEvNT_6ParamsE)
        .other          _ZN7cutlass13device_kernelIN5flash19enable_sm80_to_sm89INS1_16FlashAttnFwdSm80INS1_25CollectiveMainloopFwdSm80ILi8ELi1ELb1EN4cute5tupleIJNS5_1CILi128EEENS7_ILi64EEENS7_ILi256EEEEEELi256ENS_6half_tEfNS_4arch4Sm80ELb1ELb0ELb1ELb0ELb1ELb0ELb1ELb1EEENS1_21CollectiveEpilogueFwdINS6_IJS8_SA_S9_EEENS6_IJNS7_ILi1EEESI_SI_EEESC_SE_Li256ELb0ELb1ELb1ELb0EEENS1_30DynamicPersistentTileSchedulerILi256ELi256ELb1ELb1ELb0EEEEEEEEEvNT_6ParamsE,@"STO_CUDA_ENTRY STV_DEFAULT"
_ZN7cutlass13device_kernelIN5flash19enable_sm80_to_sm89INS1_16FlashAttnFwdSm80INS1_25CollectiveMainloopFwdSm80ILi8ELi1ELb1EN4cute5tupleIJNS5_1CILi128EEENS7_ILi64EEENS7_ILi256EEEEEELi256ENS_6half_tEfNS_4arch4Sm80ELb1ELb0ELb1ELb0ELb1ELb0ELb1ELb1EEENS1_21CollectiveEpilogueFwdINS6_IJS8_SA_S9_EEENS6_IJNS7_ILi1EEESI_SI_EEESC_SE_Li256ELb0ELb1ELb1ELb0EEENS1_30DynamicPersistentTileSchedulerILi256ELi256ELb1ELb1ELb0EEEEEEEEEvNT_6ParamsE:
[----:B------:R-:W-:Y:S01]  /*0000*/  LDC R1, c[0x0][0x28] ;  /* 0x00000a00ff017b82 */ /* 0x000fe20000000800 */
[----:B------:R-:W-:Y:S05]  /*0010*/  EXIT ;  /* 0x000000000000794d */ /* 0x000fea0003800000 */
.L_x_6:
        /* <DEDUP_REMOVED lines=14> */
.L_x_42:


//--------------------- .text._ZN7cutlass13device_kernelIN5flash19enable_sm80_to_sm89INS1_16FlashAttnFwdSm80INS1_25CollectiveMainloopFwdSm80ILi8ELi1ELb1EN4cute5tupleIJNS5_1CILi128EEENS7_ILi48EEENS7_ILi256EEEEEELi256ENS_6half_tEfNS_4arch4Sm80ELb1ELb0ELb1ELb1ELb1ELb0ELb1ELb1EEENS1_21CollectiveEpilogueFwdINS6_IJS8_SA_S9_EEENS6_IJNS7_ILi1EEESI_SI_EEESC_SE_Li256ELb1ELb1ELb1ELb0EEENS1_36VarlenDynamicPersistentTileSchedulerILi128ELi48ELi256ELi256ELb1ELb1ELb0ELb1ELb1ELb1EEEEEEEEEvNT_6ParamsE --------------------------
	.section	.text._ZN7cutlass13device_kernelIN5flash19enable_sm80_to_sm89INS1_16FlashAttnFwdSm80INS1_25CollectiveMainloopFwdSm80ILi8ELi1ELb1EN4cute5tupleIJNS5_1CILi128EEENS7_ILi48EEENS7_ILi256EEEEEELi256ENS_6half_tEfNS_4arch4Sm80ELb1ELb0ELb1ELb1ELb1ELb0ELb1ELb1EEENS1_21CollectiveEpilogueFwdINS6_IJS8_SA_S9_EEENS6_IJNS7_ILi1EEESI_SI_EEESC_SE_Li256ELb1ELb1ELb1ELb0EEENS1_36VarlenDynamicPersistentTileSchedulerILi128ELi48ELi256ELi256ELb1ELb1ELb0ELb1ELb1ELb1EEEEEEEEEvNT_6ParamsE,"ax",@progbits
	.align	128
.text._ZN7cutlass13device_kernelIN5flash19enable_sm80_to_sm89INS1_16FlashAttnFwdSm80INS1_25CollectiveMainloopFwdSm80ILi8ELi1ELb1EN4cute5tupleIJNS5_1CILi128EEENS7_ILi48EEENS7_ILi256EEEEEELi256ENS_6half_tEfNS_4arch4Sm80ELb1ELb0ELb1ELb1ELb1ELb0ELb1ELb1EEENS1_21CollectiveEpilogueFwdINS6_IJS8_SA_S9_EEENS6_IJNS7_ILi1EEESI_SI_EEESC_SE_Li256ELb1ELb1ELb1ELb0EEENS1_36VarlenDynamicPersistentTileSchedulerILi128ELi48ELi256ELi256ELb1ELb1ELb0ELb1ELb1ELb1EEEEEEEEEvNT_6ParamsE:
        .type           _ZN7cutlass13device_kernelIN5flash19enable_sm80_to_sm89INS1_16FlashAttnFwdSm80INS1_25CollectiveMainloopFwdSm80ILi8ELi1ELb1EN4cute5tupleIJNS5_1CILi128EEENS7_ILi48EEENS7_ILi256EEEEEELi256ENS_6half_tEfNS_4arch4Sm80ELb1ELb0ELb1ELb1ELb1ELb0ELb1ELb1EEENS1_21CollectiveEpilogueFwdINS6_IJS8_SA_S9_EEENS6_IJNS7_ILi1EEESI_SI_EEESC_SE_Li256ELb1ELb1ELb1ELb0EEENS1_36VarlenDynamicPersistentTileSchedulerILi128ELi48ELi256ELi256ELb1ELb1ELb0ELb1ELb1ELb1EEEEEEEEEvNT_6ParamsE,@function
        .size           _ZN7cutlass13device_kernelIN5flash19enable_sm80_to_sm89INS1_16FlashAttnFwdSm80INS1_25CollectiveMainloopFwdSm80ILi8ELi1ELb1EN4cute5tupleIJNS5_1CILi128EEENS7_ILi48EEENS7_ILi256EEEEEELi256ENS_6half_tEfNS_4arch4Sm80ELb1ELb0ELb1ELb1ELb1ELb0ELb1ELb1EEENS1_21CollectiveEpilogueFwdINS6_IJS8_SA_S9_EEENS6_IJNS7_ILi1EEESI_SI_EEESC_SE_Li256ELb1ELb1ELb1ELb0EEENS1_36VarlenDynamicPersistentTileSchedulerILi128ELi48ELi256ELi256ELb1ELb1ELb0ELb1ELb1ELb1EEEEEEEEEvNT_6ParamsE,(.L_x_43 - _ZN7cutlass13device_kernelIN5flash19enable_sm80_to_sm89INS1_16FlashAttnFwdSm80INS1_25CollectiveMainloopFwdSm80ILi8ELi1ELb1EN4cute5tupleIJNS5_1CILi128EEENS7_ILi48EEENS7_ILi256EEEEEELi256ENS_6half_tEfNS_4arch4Sm80ELb1ELb0ELb1ELb1ELb1ELb0ELb1ELb1EEENS1_21CollectiveEpilogueFwdINS6_IJS8_SA_S9_EEENS6_IJNS7_ILi1EEESI_SI_EEESC_SE_Li256ELb1ELb1ELb1ELb0EEENS1_36VarlenDynamicPersistentTileSchedulerILi128ELi48ELi256ELi256ELb1ELb1ELb0ELb1ELb1ELb1EEEEEEEEEvNT_6ParamsE)
        .other          _ZN7cutlass13device_kernelIN5flash19enable_sm80_to_sm89INS1_16FlashAttnFwdSm80INS1_25CollectiveMainloopFwdSm80ILi8ELi1ELb1EN4cute5tupleIJNS5_1CILi128EEENS7_ILi48EEENS7_ILi256EEEEEELi256ENS_6half_tEfNS_4arch4Sm80ELb1ELb0ELb1ELb1ELb1ELb0ELb1ELb1EEENS1_21CollectiveEpilogueFwdINS6_IJS8_SA_S9_EEENS6_IJNS7_ILi1EEESI_SI_EEESC_SE_Li256ELb1ELb1ELb1ELb0EEENS1_36VarlenDynamicPersistentTileSchedulerILi128ELi48ELi256ELi256ELb1ELb1ELb0ELb1ELb1ELb1EEEEEEEEEvNT_6ParamsE,@"STO_CUDA_ENTRY STV_DEFAULT"
_ZN7cutlass13device_kernelIN5flash19enable_sm80_to_sm89INS1_16FlashAttnFwdSm80INS1_25CollectiveMainloopFwdSm80ILi8ELi1ELb1EN4cute5tupleIJNS5_1CILi128EEENS7_ILi48EEENS7_ILi256EEEEEELi256ENS_6half_tEfNS_4arch4Sm80ELb1ELb0ELb1ELb1ELb1ELb0ELb1ELb1EEENS1_21CollectiveEpilogueFwdINS6_IJS8_SA_S9_EEENS6_IJNS7_ILi1EEESI_SI_EEESC_SE_Li256ELb1ELb1ELb1ELb0EEENS1_36VarlenDynamicPersistentTileSchedulerILi128ELi48ELi256ELi256ELb1ELb1ELb0ELb1ELb1ELb1EEEEEEEEEvNT_6ParamsE:
[----:B------:R-:W-:Y:S01]  /*0000*/  LDC R1, c[0x0][0x28] ;  /* 0x00000a00ff017b82 */ /* 0x000fe20000000800 */
[----:B------:R-:W-:Y:S05]  /*0010*/  EXIT ;  /* 0x000000000000794d */ /* 0x000fea0003800000 */
.L_x_7:
        /* <DEDUP_REMOVED lines=14> */
.L_x_43:


//--------------------- .text._ZN7cutlass13device_kernelIN5flash19enable_sm80_to_sm89INS1_16FlashAttnFwdSm80INS1_25CollectiveMainloopFwdSm80ILi8ELi1ELb0EN4cute5tupleIJNS5_1CILi128EEENS7_ILi32EEENS7_ILi256EEEEEELi256ENS_6half_tEfNS_4arch4Sm80ELb1ELb0ELb1ELb1ELb1ELb1ELb1ELb1EEENS1_21CollectiveEpilogueFwdINS6_IJS8_SA_S9_EEENS6_IJNS7_ILi1EEESI_SI_EEESC_SE_Li256ELb1ELb1ELb1ELb0EEENS1_36VarlenDynamicPersistentTileSchedulerILi128ELi32ELi256ELi256ELb1ELb1ELb0ELb1ELb1ELb1EEEEEEEEEvNT_6ParamsE --------------------------
	.section	.text._ZN7cutlass13device_kernelIN5flash19enable_sm80_to_sm89INS1_16FlashAttnFwdSm80INS1_25CollectiveMainloopFwdSm80ILi8ELi1ELb0EN4cute5tupleIJNS5_1CILi128EEENS7_ILi32EEENS7_ILi256EEEEEELi256ENS_6half_tEfNS_4arch4Sm80ELb1ELb0ELb1ELb1ELb1ELb1ELb1ELb1EEENS1_21CollectiveEpilogueFwdINS6_IJS8_SA_S9_EEENS6_IJNS7_ILi1EEESI_SI_EEESC_SE_Li256ELb1ELb1ELb1ELb0EEENS1_36VarlenDynamicPersistentTileSchedulerILi128ELi32ELi256ELi256ELb1ELb1ELb0ELb1ELb1ELb1EEEEEEEEEvNT_6ParamsE,"ax",@progbits
	.align	128
.text._ZN7cutlass13device_kernelIN5flash19enable_sm80_to_sm89INS1_16FlashAttnFwdSm80INS1_25CollectiveMainloopFwdSm80ILi8ELi1ELb0EN4cute5tupleIJNS5_1CILi128EEENS7_ILi32EEENS7_ILi256EEEEEELi256ENS_6half_tEfNS_4arch4Sm80ELb1ELb0ELb1ELb1ELb1ELb1ELb1ELb1EEENS1_21CollectiveEpilogueFwdINS6_IJS8_SA_S9_EEENS6_IJNS7_ILi1EEESI_SI_EEESC_SE_Li256ELb1ELb1ELb1ELb0EEENS1_36VarlenDynamicPersistentTileSchedulerILi128ELi32ELi256ELi256ELb1ELb1ELb0ELb1ELb1ELb1EEEEEEEEEvNT_6ParamsE:
        .type           _ZN7cutlass13device_kernelIN5flash19enable_sm80_to_sm89INS1_16FlashAttnFwdSm80INS1_25CollectiveMainloopFwdSm80ILi8ELi1ELb0EN4cute5tupleIJNS5_1CILi128EEENS7_ILi32EEENS7_ILi256EEEEEELi256ENS_6half_tEfNS_4arch4Sm80ELb1ELb0ELb1ELb1ELb1ELb1ELb1ELb1EEENS1_21CollectiveEpilogueFwdINS6_IJS8_SA_S9_EEENS6_IJNS7_ILi1EEESI_SI_EEESC_SE_Li256ELb1ELb1ELb1ELb0EEENS1_36VarlenDynamicPersistentTileSchedulerILi128ELi32ELi256ELi256ELb1ELb1ELb0ELb1ELb1ELb1EEEEEEEEEvNT_6ParamsE,@function
        .size           _ZN7cutlass13device_kernelIN5flash19enable_sm80_to_sm89INS1_16FlashAttnFwdSm80INS1_25CollectiveMainloopFwdSm80ILi8ELi1ELb0EN4cute5tupleIJNS5_1CILi128EEENS7_ILi32EEENS7_ILi256EEEEEELi256ENS_6half_tEfNS_4arch4Sm80ELb1ELb0ELb1ELb1ELb1ELb1ELb1ELb1EEENS1_21CollectiveEpilogueFwdINS6_IJS8_SA_S9_EEENS6_IJNS7_ILi1EEESI_SI_EEESC_SE_Li256ELb1ELb1ELb1ELb0EEENS1_36VarlenDynamicPersistentTileSchedulerILi128ELi32ELi256ELi256ELb1ELb1ELb0ELb1ELb1ELb1EEEEEEEEEvNT_6ParamsE,(.L_x_44 - _ZN7cutlass13device_kernelIN5flash19enable_sm80_to_sm89INS1_16FlashAttnFwdSm80INS1_25CollectiveMainloopFwdSm80ILi8ELi1ELb0EN4cute5tupleIJNS5_1CILi128EEENS7_ILi32EEENS7_ILi256EEEEEELi256ENS_6half_tEfNS_4arch4Sm80ELb1ELb0ELb1ELb1ELb1ELb1ELb1ELb1EEENS1_21CollectiveEpilogueFwdINS6_IJS8_SA_S9_EEENS6_IJNS7_ILi1EEESI_SI_EEESC_SE_Li256ELb1ELb1ELb1ELb0EEENS1_36VarlenDynamicPersistentTileSchedulerILi128ELi32ELi256ELi256ELb1ELb1ELb0ELb1ELb1ELb1EEEEEEEEEvNT_6ParamsE)
        .other          _ZN7cutlass13device_kernelIN5flash19enable_sm80_to_sm89INS1_16FlashAttnFwdSm80INS1_25CollectiveMainloopFwdSm80ILi8ELi1ELb0EN4cute5tupleIJNS5_1CILi128EEENS7_ILi32EEENS7_ILi256EEEEEELi256ENS_6half_tEfNS_4arch4Sm80ELb1ELb0ELb1ELb1ELb1ELb1ELb1ELb1EEENS1_21CollectiveEpilogueFwdINS6_IJS8_SA_S9_EEENS6_IJNS7_ILi1EEESI_SI_EEESC_SE_Li256ELb1ELb1ELb1ELb0EEENS1_36VarlenDynamicPersistentTileSchedulerILi128ELi32ELi256ELi256ELb1ELb1ELb0ELb1ELb1ELb1EEEEEEEEEvNT_6ParamsE,@"STO_CUDA_ENTRY STV_DEFAULT"
_ZN7cutlass13device_kernelIN5flash19enable_sm80_to_sm89INS1_16FlashAttnFwdSm80INS1_25CollectiveMainloopFwdSm80ILi8ELi1ELb0EN4cute5tupleIJNS5_1CILi128EEENS7_ILi32EEENS7_ILi256EEEEEELi256ENS_6half_tEfNS_4arch4Sm80ELb1ELb0ELb1ELb1ELb1ELb1ELb1ELb1EEENS1_21CollectiveEpilogueFwdINS6_IJS8_SA_S9_EEENS6_IJNS7_ILi1EEESI_SI_EEESC_SE_Li256ELb1ELb1ELb1ELb0EEENS1_36VarlenDynamicPersistentTileSchedulerILi128ELi32ELi256ELi256ELb1ELb1ELb0ELb1ELb1ELb1EEEEEEEEEvNT_6ParamsE:
[----:B------:R-:W-:Y:S01]  /*0000*/  LDC R1, c[0x0][0x28] ;  /* 0x00000a00ff017b82 */ /* 0x000fe20000000800 */
[----:B------:R-:W-:Y:S05]  /*0010*/  EXIT ;  /* 0x000000000000794d */ /* 0x000fea0003800000 */
.L_x_8:
        /* <DEDUP_REMOVED lines=14> */
.L_x_44:


//--------------------- .text._ZN7cutlass13device_kernelIN5flash19enable_sm80_to_sm89INS1_16FlashAttnFwdSm80INS1_25CollectiveMainloopFwdSm80ILi8ELi1ELb0EN4cute5tupleIJNS5_1CILi128EEENS7_ILi96EEENS7_ILi256EEEEEELi256ENS_6half_tEfNS_4arch4Sm80ELb0ELb0ELb1ELb0ELb1ELb0ELb1ELb1EEENS1_21CollectiveEpilogueFwdINS6_IJS8_SA_S9_EEENS6_IJNS7_ILi1EEESI_SI_EEESC_SE_Li256ELb0ELb1ELb1ELb0EEENS1_19SingleTileSchedulerILb0ELb1ELb1ELi128EEEEEEEEEvNT_6ParamsE --------------------------
	.section	.text._ZN7cutlass13device_kernelIN5flash19enable_sm80_to_sm89INS1_16FlashAttnFwdSm80INS1_25CollectiveMainloopFwdSm80ILi8ELi1ELb0EN4cute5tupleIJNS5_1CILi128EEENS7_ILi96EEENS7_ILi256EEEEEELi256ENS_6half_tEfNS_4arch4Sm80ELb0ELb0ELb1ELb0ELb1ELb0ELb1ELb1EEENS1_21CollectiveEpilogueFwdINS6_IJS8_SA_S9_EEENS6_IJNS7_ILi1EEESI_SI_EEESC_SE_Li256ELb0ELb1ELb1ELb0EEENS1_19SingleTileSchedulerILb0ELb1ELb1ELi128EEEEEEEEEvNT_6ParamsE,"ax",@progbits
	.align	128
.text._ZN7cutlass13device_kernelIN5flash19enable_sm80_to_sm89INS1_16FlashAttnFwdSm80INS1_25CollectiveMainloopFwdSm80ILi8ELi1ELb0EN4cute5tupleIJNS5_1CILi128EEENS7_ILi96EEENS7_ILi256EEEEEELi256ENS_6half_tEfNS_4arch4Sm80ELb0ELb0ELb1ELb0ELb1ELb0ELb1ELb1EEENS1_21CollectiveEpilogueFwdINS6_IJS8_SA_S9_EEENS6_IJNS7_ILi1EEESI_SI_EEESC_SE_Li256ELb0ELb1ELb1ELb0EEENS1_19SingleTileSchedulerILb0ELb1ELb1ELi128EEEEEEEEEvNT_6ParamsE:
        .type           _ZN7cutlass13device_kernelIN5flash19enable_sm80_to_sm89INS1_16FlashAttnFwdSm80INS1_25CollectiveMainloopFwdSm80ILi8ELi1ELb0EN4cute5tupleIJNS5_1CILi128EEENS7_ILi96EEENS7_ILi256EEEEEELi256ENS_6half_tEfNS_4arch4Sm80ELb0ELb0ELb1ELb0ELb1ELb0ELb1ELb1EEENS1_21CollectiveEpilogueFwdINS6_IJS8_SA_S9_EEENS6_IJNS7_ILi1EEESI_SI_EEESC_SE_Li256ELb0ELb1ELb1ELb0EEENS1_19SingleTileSchedulerILb0ELb1ELb1ELi128EEEEEEEEEvNT_6ParamsE,@function
        .size           _ZN7cutlass13device_kernelIN5flash19enable_sm80_to_sm89INS1_16FlashAttnFwdSm80INS1_25CollectiveMainloopFwdSm80ILi8ELi1ELb0EN4cute5tupleIJNS5_1CILi128EEENS7_ILi96EEENS7_ILi256EEEEEELi256ENS_6half_tEfNS_4arch4Sm80ELb0ELb0ELb1ELb0ELb1ELb0ELb1ELb1EEENS1_21CollectiveEpilogueFwdINS6_IJS8_SA_S9_EEENS6_IJNS7_ILi1EEESI_SI_EEESC_SE_Li256ELb0ELb1ELb1ELb0EEENS1_19SingleTileSchedulerILb0ELb1ELb1ELi128EEEEEEEEEvNT_6ParamsE,(.L_x_45 - _ZN7cutlass13device_kernelIN5flash19enable_sm80_to_sm89INS1_16FlashAttnFwdSm80INS1_25CollectiveMainloopFwdSm80ILi8ELi1ELb0EN4cute5tupleIJNS5_1CILi128EEENS7_ILi96EEENS7_ILi256EEEEEELi256ENS_6half_tEfNS_4arch4Sm80ELb0ELb0ELb1ELb0ELb1ELb0ELb1ELb1EEENS1_21CollectiveEpilogueFwdINS6_IJS8_SA_S9_EEENS6_IJNS7_ILi1EEESI_SI_EEESC_SE_Li256ELb0ELb1ELb1ELb0EEENS1_19SingleTileSchedulerILb0ELb1ELb1ELi128EEEEEEEEEvNT_6ParamsE)
        .other          _ZN7cutlass13device_kernelIN5flash19enable_sm80_to_sm89INS1_16FlashAttnFwdSm80INS1_25CollectiveMainloopFwdSm80ILi8ELi1ELb0EN4cute5tupleIJNS5_1CILi128EEENS7_ILi96EEENS7_ILi256EEEEEELi256ENS_6half_tEfNS_4arch4Sm80ELb0ELb0ELb1ELb0ELb1ELb0ELb1ELb1EEENS1_21CollectiveEpilogueFwdINS6_IJS8_SA_S9_EEENS6_IJNS7_ILi1EEESI_SI_EEESC_SE_Li256ELb0ELb1ELb1ELb0EEENS1_19SingleTileSchedulerILb0ELb1ELb1ELi128EEEEEEEEEvNT_6ParamsE,@"STO_CUDA_ENTRY STV_DEFAULT"
_ZN7cutlass13device_kernelIN5flash19enable_sm80_to_sm89INS1_16FlashAttnFwdSm80INS1_25CollectiveMainloopFwdSm80ILi8ELi1ELb0EN4cute5tupleIJNS5_1CILi128EEENS7_ILi96EEENS7_ILi256EEEEEELi256ENS_6half_tEfNS_4arch4Sm80ELb0ELb0ELb1ELb0ELb1ELb0ELb1ELb1EEENS1_21CollectiveEpilogueFwdINS6_IJS8_SA_S9_EEENS6_IJNS7_ILi1EEESI_SI_EEESC_SE_Li256ELb0ELb1ELb1ELb0EEENS1_19SingleTileSchedulerILb0ELb1ELb1ELi128EEEEEEEEEvNT_6ParamsE:
[----:B------:R-:W-:Y:S01]  /*0000*/  LDC R1, c[0x0][0x28] ;  /* 0x00000a00ff017b82 */ /* 0x000fe20000000800 */
[----:B------:R-:W-:Y:S05]  /*0010*/  EXIT ;  /* 0x000000000000794d */ /* 0x000fea0003800000 */
.L_x_9:
        /* <DEDUP_REMOVED lines=14> */
.L_x_45:


//--------------------- .text._ZN7cutlass13device_kernelIN5flash19enable_sm80_to_sm89INS1_16FlashAttnFwdSm80INS1_25CollectiveMainloopFwdSm80ILi8ELi1ELb0EN4cute5tupleIJNS5_1CILi128EEENS7_ILi64EEENS7_ILi256EEEEEELi256ENS_6half_tEfNS_4arch4Sm80ELb0ELb0ELb1ELb1ELb1ELb0ELb1ELb1EEENS1_21CollectiveEpilogueFwdINS6_IJS8_SA_S9_EEENS6_IJNS7_ILi1EEESI_SI_EEESC_SE_Li256ELb1ELb1ELb1ELb0EEENS1_36VarlenDynamicPersistentTileSchedulerILi128ELi64ELi256ELi256ELb1ELb1ELb0ELb0ELb1ELb1EEEEEEEEEvNT_6ParamsE --------------------------
	.section	.text._ZN7cutlass13device_kernelIN5flash19enable_sm80_to_sm89INS1_16FlashAttnFwdSm80INS1_25CollectiveMainloopFwdSm80ILi8ELi1ELb0EN4cute5tupleIJNS5_1CILi128EEENS7_ILi64EEENS7_ILi256EEEEEELi256ENS_6half_tEfNS_4arch4Sm80ELb0ELb0ELb1ELb1ELb1ELb0ELb1ELb1EEENS1_21CollectiveEpilogueFwdINS6_IJS8_SA_S9_EEENS6_IJNS7_ILi1EEESI_SI_EEESC_SE_Li256ELb1ELb1ELb1ELb0EEENS1_36VarlenDynamicPersistentTileSchedulerILi128ELi64ELi256ELi256ELb1ELb1ELb0ELb0ELb1ELb1EEEEEEEEEvNT_6ParamsE,"ax",@progbits
	.align	128
.text._ZN7cutlass13device_kernelIN5flash19enable_sm80_to_sm89INS1_16FlashAttnFwdSm80INS1_25CollectiveMainloopFwdSm80ILi8ELi1ELb0EN4cute5tupleIJNS5_1CILi128EEENS7_ILi64EEENS7_ILi256EEEEEELi256ENS_6half_tEfNS_4arch4Sm80ELb0ELb0ELb1ELb1ELb1ELb0ELb1ELb1EEENS1_21CollectiveEpilogueFwdINS6_IJS8_SA_S9_EEENS6_IJNS7_ILi1EEESI_SI_EEESC_SE_Li256ELb1ELb1ELb1ELb0EEENS1_36VarlenDynamicPersistentTileSchedulerILi128ELi64ELi256ELi256ELb1ELb1ELb0ELb0ELb1ELb1EEEEEEEEEvNT_6ParamsE:
        .type           _ZN7cutlass13device_kernelIN5flash19enable_sm80_to_sm89INS1_16FlashAttnFwdSm80INS1_25CollectiveMainloopFwdSm80ILi8ELi1ELb0EN4cute5tupleIJNS5_1CILi128EEENS7_ILi64EEENS7_ILi256EEEEEELi256ENS_6half_tEfNS_4arch4Sm80ELb0ELb0ELb1ELb1ELb1ELb0ELb1ELb1EEENS1_21CollectiveEpilogueFwdINS6_IJS8_SA_S9_EEENS6_IJNS7_ILi1EEESI_SI_EEESC_SE_Li256ELb1ELb1ELb1ELb0EEENS1_36VarlenDynamicPersistentTileSchedulerILi128ELi64ELi256ELi256ELb1ELb1ELb0ELb0ELb1ELb1EEEEEEEEEvNT_6ParamsE,@function
        .size           _ZN7cutlass13device_kernelIN5flash19enable_sm80_to_sm89INS1_16FlashAttnFwdSm80INS1_25CollectiveMainloopFwdSm80ILi8ELi1ELb0EN4cute5tupleIJNS5_1CILi128EEENS7_ILi64EEENS7_ILi256EEEEEELi256ENS_6half_tEfNS_4arch4Sm80ELb0ELb0ELb1ELb1ELb1ELb0ELb1ELb1EEENS1_21CollectiveEpilogueFwdINS6_IJS8_SA_S9_EEENS6_IJNS7_ILi1EEESI_SI_EEESC_SE_Li256ELb1ELb1ELb1ELb0EEENS1_36VarlenDynamicPersistentTileSchedulerILi128ELi64ELi256ELi256ELb1ELb1ELb0ELb0ELb1ELb1EEEEEEEEEvNT_6ParamsE,(.L_x_46 - _ZN7cutlass13device_kernelIN5flash19enable_sm80_to_sm89INS1_16FlashAttnFwdSm80INS1_25CollectiveMainloopFwdSm80ILi8ELi1ELb0EN4cute5tupleIJNS5_1CILi128EEENS7_ILi64EEENS7_ILi256EEEEEELi256ENS_6half_tEfNS_4arch4Sm80ELb0ELb0ELb1ELb1ELb1ELb0ELb1ELb1EEENS1_21CollectiveEpilogueFwdINS6_IJS8_SA_S9_EEENS6_IJNS7_ILi1EEESI_SI_EEESC_SE_Li256ELb1ELb1ELb1ELb0EEENS1_36VarlenDynamicPersistentTileSchedulerILi128ELi64ELi256ELi256ELb1ELb1ELb0ELb0ELb1ELb1EEEEEEEEEvNT_6ParamsE)
        .other          _ZN7cutlass13device_kernelIN5flash19enable_sm80_to_sm89INS1_16FlashAttnFwdSm80INS1_25CollectiveMainloopFwdSm80ILi8ELi1ELb0EN4cute5tupleIJNS5_1CILi128EEENS7_ILi64EEENS7_ILi256EEEEEELi256ENS_6half_tEfNS_4arch4Sm80ELb0ELb0ELb1ELb1ELb1ELb0ELb1ELb1EEENS1_21CollectiveEpilogueFwdINS6_IJS8_SA_S9_EEENS6_IJNS7_ILi1EEESI_SI_EEESC_SE_Li256ELb1ELb1ELb1ELb0EEENS1_36VarlenDynamicPersistentTileSchedulerILi128ELi64ELi256ELi256ELb1ELb1ELb0ELb0ELb1ELb1EEEEEEEEEvNT_6ParamsE,@"STO_CUDA_ENTRY STV_DEFAULT"
_ZN7cutlass13device_kernelIN5flash19enable_sm80_to_sm89INS1_16FlashAttnFwdSm80INS1_25CollectiveMainloopFwdSm80ILi8ELi1ELb0EN4cute5tupleIJNS5_1CILi128EEENS7_ILi64EEENS7_ILi256EEEEEELi256ENS_6half_tEfNS_4arch4Sm80ELb0ELb0ELb1ELb1ELb1ELb0ELb1ELb1EEENS1_21CollectiveEpilogueFwdINS6_IJS8_SA_S9_EEENS6_IJNS7_ILi1EEESI_SI_EEESC_SE_Li256ELb1ELb1ELb1ELb0EEENS1_36VarlenDynamicPersistentTileSchedulerILi128ELi64ELi256ELi256ELb1ELb1ELb0ELb0ELb1ELb1EEEEEEEEEvNT_6ParamsE:
[----:B------:R-:W-:Y:S01]  /*0000*/  LDC R1, c[0x0][0x28] ;  /* 0x00000a00ff017b82 */ /* 0x000fe20000000800 */
[----:B------:R-:W-:Y:S05]  /*0010*/  EXIT ;  /* 0x000000000000794d */ /* 0x000fea0003800000 */
.L_x_10:
        /* <DEDUP_REMOVED lines=14> */
.L_x_46:


//--------------------- .text._ZN7cutlass13device_kernelIN5flash19enable_sm80_to_sm89INS1_16FlashAttnFwdSm80INS1_25CollectiveMainloopFwdSm80ILi8ELi1ELb0EN4cute5tupleIJNS5_1CILi128EEENS7_ILi48EEENS7_ILi256EEEEEELi256ENS_6half_tEfNS_4arch4Sm80ELb0ELb0ELb1ELb1ELb1ELb1ELb1ELb1EEENS1_21CollectiveEpilogueFwdINS6_IJS8_SA_S9_EEENS6_IJNS7_ILi1EEESI_SI_EEESC_SE_Li256ELb1ELb1ELb1ELb0EEENS1_36VarlenDynamicPersistentTileSchedulerILi128ELi48ELi256ELi256ELb1ELb1ELb0ELb0ELb1ELb1EEEEEEEEEvNT_6ParamsE --------------------------
	.section	.text._ZN7cutlass13device_kernelIN5flash19enable_sm80_to_sm89INS1_16FlashAttnFwdSm80INS1_25CollectiveMainloopFwdSm80ILi8ELi1ELb0EN4cute5tupleIJNS5_1CILi128EEENS7_ILi48EEENS7_ILi256EEEEEELi256ENS_6half_tEfNS_4arch4Sm80ELb0ELb0ELb1ELb1ELb1ELb1ELb1ELb1EEENS1_21CollectiveEpilogueFwdINS6_IJS8_SA_S9_EEENS6_IJNS7_ILi1EEESI_SI_EEESC_SE_Li256ELb1ELb1ELb1ELb0EEENS1_36VarlenDynamicPersistentTileSchedulerILi128ELi48ELi256ELi256ELb1ELb1ELb0ELb0ELb1ELb1EEEEEEEEEvNT_6ParamsE,"ax",@progbits
	.align	128
.text._ZN7cutlass13device_kernelIN5flash19enable_sm80_to_sm89INS1_16FlashAttnFwdSm80INS1_25CollectiveMainloopFwdSm80ILi8ELi1ELb0EN4cute5tupleIJNS5_1CILi128EEENS7_ILi48EEENS7_ILi256EEEEEELi256ENS_6half_tEfNS_4arch4Sm80ELb0ELb0ELb1ELb1ELb1ELb1ELb1ELb1EEENS1_21CollectiveEpilogueFwdINS6_IJS8_SA_S9_EEENS6_IJNS7_ILi1EEESI_SI_EEESC_SE_Li256ELb1ELb1ELb1ELb0EEENS1_36VarlenDynamicPersistentTileSchedulerILi128ELi48ELi256ELi256ELb1ELb1ELb0ELb0ELb1ELb1EEEEEEEEEvNT_6ParamsE:
        .type           _ZN7cutlass13device_kernelIN5flash19enable_sm80_to_sm89INS1_16FlashAttnFwdSm80INS1_25CollectiveMainloopFwdSm80ILi8ELi1ELb0EN4cute5tupleIJNS5_1CILi128EEENS7_ILi48EEENS7_ILi256EEEEEELi256ENS_6half_tEfNS_4arch4Sm80ELb0ELb0ELb1ELb1ELb1ELb1ELb1ELb1EEENS1_21CollectiveEpilogueFwdINS6_IJS8_SA_S9_EEENS6_IJNS7_ILi1EEESI_SI_EEESC_SE_Li256ELb1ELb1ELb1ELb0EEENS1_36VarlenDynamicPersistentTileSchedulerILi128ELi48ELi256ELi256ELb1ELb1ELb0ELb0ELb1ELb1EEEEEEEEEvNT_6ParamsE,@function
        .size           _ZN7cutlass13device_kernelIN5flash19enable_sm80_to_sm89INS1_16FlashAttnFwdSm80INS1_25CollectiveMainloopFwdSm80ILi8ELi1ELb0EN4cute5tupleIJNS5_1CILi128EEENS7_ILi48EEENS7_ILi256EEEEEELi256ENS_6half_tEfNS_4arch4Sm80ELb0ELb0ELb1ELb1ELb1ELb1ELb1ELb1EEENS1_21CollectiveEpilogueFwdINS6_IJS8_SA_S9_EEENS6_IJNS7_ILi1EEESI_SI_EEESC_SE_Li256ELb1ELb1ELb1ELb0EEENS1_36VarlenDynamicPersistentTileSchedulerILi128ELi48ELi256ELi256ELb1ELb1ELb0ELb0ELb1ELb1EEEEEEEEEvNT_6ParamsE,(.L_x_47 - _ZN7cutlass13device_kernelIN5flash19enable_sm80_to_sm89INS1_16FlashAttnFwdSm80INS1_25CollectiveMainloopFwdSm80ILi8ELi1ELb0EN4cute5tupleIJNS5_1CILi128EEENS7_ILi48EEENS7_ILi256EEEEEELi256ENS_6half_tEfNS_4arch4Sm80ELb0ELb0ELb1ELb1ELb1ELb1ELb1ELb1EEENS1_21CollectiveEpilogueFwdINS6_IJS8_SA_S9_EEENS6_IJNS7_ILi1EEESI_SI_EEESC_SE_Li256ELb1ELb1ELb1ELb0EEENS1_36VarlenDynamicPersistentTileSchedulerILi128ELi48ELi256ELi256ELb1ELb1ELb0ELb0ELb1ELb1EEEEEEEEEvNT_6ParamsE)
        .other          _ZN7cutlass13device_kernelIN5flash19enable_sm80_to_sm89INS1_16FlashAttnFwdSm80INS1_25CollectiveMainloopFwdSm80ILi8ELi1ELb0EN4cute5tupleIJNS5_1CILi128EEENS7_ILi48EEENS7_ILi256EEEEEELi256ENS_6half_tEfNS_4arch4Sm80ELb0ELb0ELb1ELb1ELb1ELb1ELb1ELb1EEENS1_21CollectiveEpilogueFwdINS6_IJS8_SA_S9_EEENS6_IJNS7_ILi1EEESI_SI_EEESC_SE_Li256ELb1ELb1ELb1ELb0EEENS1_36VarlenDynamicPersistentTileSchedulerILi128ELi48ELi256ELi256ELb1ELb1ELb0ELb0ELb1ELb1EEEEEEEEEvNT_6ParamsE,@"STO_CUDA_ENTRY STV_DEFAULT"
_ZN7cutlass13device_kernelIN5flash19enable_sm80_to_sm89INS1_16FlashAttnFwdSm80INS1_25CollectiveMainloopFwdSm80ILi8ELi1ELb0EN4cute5tupleIJNS5_1CILi128EEENS7_ILi48EEENS7_ILi256EEEEEELi256ENS_6half_tEfNS_4arch4Sm80ELb0ELb0ELb1ELb1ELb1ELb1ELb1ELb1EEENS1_21CollectiveEpilogueFwdINS6_IJS8_SA_S9_EEENS6_IJNS7_ILi1EEESI_SI_EEESC_SE_Li256ELb1ELb1ELb1ELb0EEENS1_36VarlenDynamicPersistentTileSchedulerILi128ELi48ELi256ELi256ELb1ELb1ELb0ELb0ELb1ELb1EEEEEEEEEvNT_6ParamsE:
[----:B------:R-:W-:Y:S01]  /*0000*/  LDC R1, c[0x0][0x28] ;  /* 0x00000a00ff017b82 */ /* 0x000fe20000000800 */
[----:B------:R-:W-:Y:S05]  /*0010*/  EXIT ;  /* 0x000000000000794d */ /* 0x000fea0003800000 */
.L_x_11:
        /* <DEDUP_REMOVED lines=14> */
.L_x_47:


//--------------------- .text._ZN7cutlass13device_kernelIN5flash19enable_sm80_to_sm89INS1_16FlashAttnFwdSm80INS1_25CollectiveMainloopFwdSm80ILi8ELi1ELb0EN4cute5tupleIJNS5_1CILi128EEENS7_ILi64EEENS7_ILi256EEEEEELi256ENS_6half_tEfNS_4arch4Sm80ELb0ELb1ELb1ELb0ELb1ELb0ELb1ELb1EEENS1_21CollectiveEpilogueFwdINS6_IJS8_SA_S9_EEENS6_IJNS7_ILi1EEESI_SI_EEESC_SE_Li256ELb0ELb1ELb1ELb0EEENS1_19SingleTileSchedulerILb0ELb1ELb1ELi128EEEEEEEEEvNT_6ParamsE --------------------------
	.section	.text._ZN7cutlass13device_kernelIN5flash19enable_sm80_to_sm89INS1_16FlashAttnFwdSm80INS1_25CollectiveMainloopFwdSm80ILi8ELi1ELb0EN4cute5tupleIJNS5_1CILi128EEENS7_ILi64EEENS7_ILi256EEEEEELi256ENS_6half_tEfNS_4arch4Sm80ELb0ELb1ELb1ELb0ELb1ELb0ELb1ELb1EEENS1_21CollectiveEpilogueFwdINS6_IJS8_SA_S9_EEENS6_IJNS7_ILi1EEESI_SI_EEESC_SE_Li256ELb0ELb1ELb1ELb0EEENS1_19SingleTileSchedulerILb0ELb1ELb1ELi128EEEEEEEEEvNT_6ParamsE,"ax",@progbits
	.align	128
.text._ZN7cutlass13device_kernelIN5flash19enable_sm80_to_sm89INS1_16FlashAttnFwdSm80INS1_25CollectiveMainloopFwdSm80ILi8ELi1ELb0EN4cute5tupleIJNS5_1CILi128EEENS7_ILi64EEENS7_ILi256EEEEEELi256ENS_6half_tEfNS_4arch4Sm80ELb0ELb1ELb1ELb0ELb1ELb0ELb1ELb1EEENS1_21CollectiveEpilogueFwdINS6_IJS8_SA_S9_EEENS6_IJNS7_ILi1EEESI_SI_EEESC_SE_Li256ELb0ELb1ELb1ELb0EEENS1_19SingleTileSchedulerILb0ELb1ELb1ELi128EEEEEEEEEvNT_6ParamsE:
        .type           _ZN7cutlass13device_kernelIN5flash19enable_sm80_to_sm89INS1_16FlashAttnFwdSm80INS1_25CollectiveMainloopFwdSm80ILi8ELi1ELb0EN4cute5tupleIJNS5_1CILi128EEENS7_ILi64EEENS7_ILi256EEEEEELi256ENS_6half_tEfNS_4arch4Sm80ELb0ELb1ELb1ELb0ELb1ELb0ELb1ELb1EEENS1_21CollectiveEpilogueFwdINS6_IJS8_SA_S9_EEENS6_IJNS7_ILi1EEESI_SI_EEESC_SE_Li256ELb0ELb1ELb1ELb0EEENS1_19SingleTileSchedulerILb0ELb1ELb1ELi128EEEEEEEEEvNT_6ParamsE,@function
        .size           _ZN7cutlass13device_kernelIN5flash19enable_sm80_to_sm89INS1_16FlashAttnFwdSm80INS1_25CollectiveMainloopFwdSm80ILi8ELi1ELb0EN4cute5tupleIJNS5_1CILi128EEENS7_ILi64EEENS7_ILi256EEEEEELi256ENS_6half_tEfNS_4arch4Sm80ELb0ELb1ELb1ELb0ELb1ELb0ELb1ELb1EEENS1_21CollectiveEpilogueFwdINS6_IJS8_SA_S9_EEENS6_IJNS7_ILi1EEESI_SI_EEESC_SE_Li256ELb0ELb1ELb1ELb0EEENS1_19SingleTileSchedulerILb0ELb1ELb1ELi128EEEEEEEEEvNT_6ParamsE,(.L_x_48 - _ZN7cutlass13device_kernelIN5flash19enable_sm80_to_sm89INS1_16FlashAttnFwdSm80INS1_25CollectiveMainloopFwdSm80ILi8ELi1ELb0EN4cute5tupleIJNS5_1CILi128EEENS7_ILi64EEENS7_ILi256EEEEEELi256ENS_6half_tEfNS_4arch4Sm80ELb0ELb1ELb1ELb0ELb1ELb0ELb1ELb1EEENS1_21CollectiveEpilogueFwdINS6_IJS8_SA_S9_EEENS6_IJNS7_ILi1EEESI_SI_EEESC_SE_Li256ELb0ELb1ELb1ELb0EEENS1_19SingleTileSchedulerILb0ELb1ELb1ELi128EEEEEEEEEvNT_6ParamsE)
        .other          _ZN7cutlass13device_kernelIN5flash19enable_sm80_to_sm89INS1_16FlashAttnFwdSm80INS1_25CollectiveMainloopFwdSm80ILi8ELi1ELb0EN4cute5tupleIJNS5_1CILi128EEENS7_ILi64EEENS7_ILi256EEEEEELi256ENS_6half_tEfNS_4arch4Sm80ELb0ELb1ELb1ELb0ELb1ELb0ELb1ELb1EEENS1_21CollectiveEpilogueFwdINS6_IJS8_SA_S9_EEENS6_IJNS7_ILi1EEESI_SI_EEESC_SE_Li256ELb0ELb1ELb1ELb0EEENS1_19SingleTileSchedulerILb0ELb1ELb1ELi128EEEEEEEEEvNT_6ParamsE,@"STO_CUDA_ENTRY STV_DEFAULT"
_ZN7cutlass13device_kernelIN5flash19enable_sm80_to_sm89INS1_16FlashAttnFwdSm80INS1_25CollectiveMainloopFwdSm80ILi8ELi1ELb0EN4cute5tupleIJNS5_1CILi128EEENS7_ILi64EEENS7_ILi256EEEEEELi256ENS_6half_tEfNS_4arch4Sm80ELb0ELb1ELb1ELb0ELb1ELb0ELb1ELb1EEENS1_21CollectiveEpilogueFwdINS6_IJS8_SA_S9_EEENS6_IJNS7_ILi1EEESI_SI_EEESC_SE_Li256ELb0ELb1ELb1ELb0EEENS1_19SingleTileSchedulerILb0ELb1ELb1ELi128EEEEEEEEEvNT_6ParamsE:
[----:B------:R-:W-:Y:S01]  /*0000*/  LDC R1, c[0x0][0x28] ;  /* 0x00000a00ff017b82 */ /* 0x000fe20000000800 */
[----:B------:R-:W-:Y:S05]  /*0010*/  EXIT ;  /* 0x000000000000794d */ /* 0x000fea0003800000 */
.L_x_12:
        /* <DEDUP_REMOVED lines=14> */
.L_x_48:


//--------------------- .text._ZN7cutlass13device_kernelIN5flash19enable_sm80_to_sm89INS1_16FlashAttnFwdSm80INS1_25CollectiveMainloopFwdSm80ILi8ELi1ELb0EN4cute5tupleIJNS5_1CILi128EEENS7_ILi64EEENS7_ILi256EEEEEELi256ENS_6half_tEfNS_4arch4Sm80ELb0ELb1ELb1ELb1ELb1ELb0ELb1ELb1EEENS1_21CollectiveEpilogueFwdINS6_IJS8_SA_S9_EEENS6_IJNS7_ILi1EEESI_SI_EEESC_SE_Li256ELb1ELb1ELb1ELb0EEENS1_36VarlenDynamicPersistentTileSchedulerILi128ELi64ELi256ELi256ELb1ELb1ELb0ELb1ELb0ELb1EEEEEEEEEvNT_6ParamsE --------------------------
	.section	.text._ZN7cutlass13device_kernelIN5flash19enable_sm80_to_sm89INS1_16FlashAttnFwdSm80INS1_25CollectiveMainloopFwdSm80ILi8ELi1ELb0EN4cute5tupleIJNS5_1CILi128EEENS7_ILi64EEENS7_ILi256EEEEEELi256ENS_6half_tEfNS_4arch4Sm80ELb0ELb1ELb1ELb1ELb1ELb0ELb1ELb1EEENS1_21CollectiveEpilogueFwdINS6_IJS8_SA_S9_EEENS6_IJNS7_ILi1EEESI_SI_EEESC_SE_Li256ELb1ELb1ELb1ELb0EEENS1_36VarlenDynamicPersistentTileSchedulerILi128ELi64ELi256ELi256ELb1ELb1ELb0ELb1ELb0ELb1EEEEEEEEEvNT_6ParamsE,"ax",@progbits
	.align	128
.text._ZN7cutlass13device_kernelIN5flash19enable_sm80_to_sm89INS1_16FlashAttnFwdSm80INS1_25CollectiveMainloopFwdSm80ILi8ELi1ELb0EN4cute5tupleIJNS5_1CILi128EEENS7_ILi64EEENS7_ILi256EEEEEELi256ENS_6half_tEfNS_4arch4Sm80ELb0ELb1ELb1ELb1ELb1ELb0ELb1ELb1EEENS1_21CollectiveEpilogueFwdINS6_IJS8_SA_S9_EEENS6_IJNS7_ILi1EEESI_SI_EEESC_SE_Li256ELb1ELb1ELb1ELb0EEENS1_36VarlenDynamicPersistentTileSchedulerILi128ELi64ELi256ELi256ELb1ELb1ELb0ELb1ELb0ELb1EEEEEEEEEvNT_6ParamsE:
        .type           _ZN7cutlass13device_kernelIN5flash19enable_sm80_to_sm89INS1_16FlashAttnFwdSm80INS1_25CollectiveMainloopFwdSm80ILi8ELi1ELb0EN4cute5tupleIJNS5_1CILi128EEENS7_ILi64EEENS7_ILi256EEEEEELi256ENS_6half_tEfNS_4arch4Sm80ELb0ELb1ELb1ELb1ELb1ELb0ELb1ELb1EEENS1_21CollectiveEpilogueFwdINS6_IJS8_SA_S9_EEENS6_IJNS7_ILi1EEESI_SI_EEESC_SE_Li256ELb1ELb1ELb1ELb0EEENS1_36VarlenDynamicPersistentTileSchedulerILi128ELi64ELi256ELi256ELb1ELb1ELb0ELb1ELb0ELb1EEEEEEEEEvNT_6ParamsE,@function
        .size           _ZN7cutlass13device_kernelIN5flash19enable_sm80_to_sm89INS1_16FlashAttnFwdSm80INS1_25CollectiveMainloopFwdSm80ILi8ELi1ELb0EN4cute5tupleIJNS5_1CILi128EEENS7_ILi64EEENS7_ILi256EEEEEELi256ENS_6half_tEfNS_4arch4Sm80ELb0ELb1ELb1ELb1ELb1ELb0ELb1ELb1EEENS1_21CollectiveEpilogueFwdINS6_IJS8_SA_S9_EEENS6_IJNS7_ILi1EEESI_SI_EEESC_SE_Li256ELb1ELb1ELb1ELb0EEENS1_36VarlenDynamicPersistentTileSchedulerILi128ELi64ELi256ELi256ELb1ELb1ELb0ELb1ELb0ELb1EEEEEEEEEvNT_6ParamsE,(.L_x_49 - _ZN7cutlass13device_kernelIN5flash19enable_sm80_to_sm89INS1_16FlashAttnFwdSm80INS1_25CollectiveMainloopFwdSm80ILi8ELi1ELb0EN4cute5tupleIJNS5_1CILi128EEENS7_ILi64EEENS7_ILi256EEEEEELi256ENS_6half_tEfNS_4arch4Sm80ELb0ELb1ELb1ELb1ELb1ELb0ELb1ELb1EEENS1_21CollectiveEpilogueFwdINS6_IJS8_SA_S9_EEENS6_IJNS7_ILi1EEESI_SI_EEESC_SE_Li256ELb1ELb1ELb1ELb0EEENS1_36VarlenDynamicPersistentTileSchedulerILi128ELi64ELi256ELi256ELb1ELb1ELb0ELb1ELb0ELb1EEEEEEEEEvNT_6ParamsE)
        .other          _ZN7cutlass13device_kernelIN5flash19enable_sm80_to_sm89INS1_16FlashAttnFwdSm80INS1_25CollectiveMainloopFwdSm80ILi8ELi1ELb0EN4cute5tupleIJNS5_1CILi128EEENS7_ILi64EEENS7_ILi256EEEEEELi256ENS_6half_tEfNS_4arch4Sm80ELb0ELb1ELb1ELb1ELb1ELb0ELb1ELb1EEENS1_21CollectiveEpilogueFwdINS6_IJS8_SA_S9_EEENS6_IJNS7_ILi1EEESI_SI_EEESC_SE_Li256ELb1ELb1ELb1ELb0EEENS1_36VarlenDynamicPersistentTileSchedulerILi128ELi64ELi256ELi256ELb1ELb1ELb0ELb1ELb0ELb1EEEEEEEEEvNT_6ParamsE,@"STO_CUDA_ENTRY STV_DEFAULT"
_ZN7cutlass13device_kernelIN5flash19enable_sm80_to_sm89INS1_16FlashAttnFwdSm80INS1_25CollectiveMainloopFwdSm80ILi8ELi1ELb0EN4cute5tupleIJNS5_1CILi128EEENS7_ILi64EEENS7_ILi256EEEEEELi256ENS_6half_tEfNS_4arch4Sm80ELb0ELb1ELb1ELb1ELb1ELb0ELb1ELb1EEENS1_21CollectiveEpilogueFwdINS6_IJS8_SA_S9_EEENS6_IJNS7_ILi1EEESI_SI_EEESC_SE_Li256ELb1ELb1ELb1ELb0EEENS1_36VarlenDynamicPersistentTileSchedulerILi128ELi64ELi256ELi256ELb1ELb1ELb0ELb1ELb0ELb1EEEEEEEEEvNT_6ParamsE:
[----:B------:R-:W-:Y:S01]  /*0000*/  LDC R1, c[0x0][0x28] ;  /* 0x00000a00ff017b82 */ /* 0x000fe20000000800 */
[----:B------:R-:W-:Y:S05]  /*0010*/  EXIT ;  /* 0x000000000000794d */ /* 0x000fea0003800000 */
.L_x_13:
        /* <DEDUP_REMOVED lines=14> */
.L_x_49:


//--------------------- .text._ZN7cutlass13device_kernelIN5flash19enable_sm80_to_sm89INS1_16FlashAttnFwdSm80INS1_25CollectiveMainloopFwdSm80ILi8ELi1ELb0EN4cute5tupleIJNS5_1CILi128EEENS7_ILi48EEENS7_ILi256EEEEEELi256ENS_6half_tEfNS_4arch4Sm80ELb0ELb1ELb1ELb1ELb1ELb1ELb1ELb1EEENS1_21CollectiveEpilogueFwdINS6_IJS8_SA_S9_EEENS6_IJNS7_ILi1EEESI_SI_EEESC_SE_Li256ELb1ELb1ELb1ELb0EEENS1_36VarlenDynamicPersistentTileSchedulerILi128ELi48ELi256ELi256ELb1ELb1ELb0ELb1ELb0ELb1EEEEEEEEEvNT_6ParamsE --------------------------
	.section	.text._ZN7cutlass13device_kernelIN5flash19enable_sm80_to_sm89INS1_16FlashAttnFwdSm80INS1_25CollectiveMainloopFwdSm80ILi8ELi1ELb0EN4cute5tupleIJNS5_1CILi128EEENS7_ILi48EEENS7_ILi256EEEEEELi256ENS_6half_tEfNS_4arch4Sm80ELb0ELb1ELb1ELb1ELb1ELb1ELb1ELb1EEENS1_21CollectiveEpilogueFwdINS6_IJS8_SA_S9_EEENS6_IJNS7_ILi1EEESI_SI_EEESC_SE_Li256ELb1ELb1ELb1ELb0EEENS1_36VarlenDynamicPersistentTileSchedulerILi128ELi48ELi256ELi256ELb1ELb1ELb0ELb1ELb0ELb1EEEEEEEEEvNT_6ParamsE,"ax",@progbits
	.align	128
.text._ZN7cutlass13device_kernelIN5flash19enable_sm80_to_sm89INS1_16FlashAttnFwdSm80INS1_25CollectiveMainloopFwdSm80ILi8ELi1ELb0EN4cute5tupleIJNS5_1CILi128EEENS7_ILi48EEENS7_ILi256EEEEEELi256ENS_6half_tEfNS_4arch4Sm80ELb0ELb1ELb1ELb1ELb1ELb1ELb1ELb1EEENS1_21CollectiveEpilogueFwdINS6_IJS8_SA_S9_EEENS6_IJNS7_ILi1EEESI_SI_EEESC_SE_Li256ELb1ELb1ELb1ELb0EEENS1_36VarlenDynamicPersistentTileSchedulerILi128ELi48ELi256ELi256ELb1ELb1ELb0ELb1ELb0ELb1EEEEEEEEEvNT_6ParamsE:
        .type           _ZN7cutlass13device_kernelIN5flash19enable_sm80_to_sm89INS1_16FlashAttnFwdSm80INS1_25CollectiveMainloopFwdSm80ILi8ELi1ELb0EN4cute5tupleIJNS5_1CILi128EEENS7_ILi48EEENS7_ILi256EEEEEELi256ENS_6half_tEfNS_4arch4Sm80ELb0ELb1ELb1ELb1ELb1ELb1ELb1ELb1EEENS1_21CollectiveEpilogueFwdINS6_IJS8_SA_S9_EEENS6_IJNS7_ILi1EEESI_SI_EEESC_SE_Li256ELb1ELb1ELb1ELb0EEENS1_36VarlenDynamicPersistentTileSchedulerILi128ELi48ELi256ELi256ELb1ELb1ELb0ELb1ELb0ELb1EEEEEEEEEvNT_6ParamsE,@function
        .size           _ZN7cutlass13device_kernelIN5flash19enable_sm80_to_sm89INS1_16FlashAttnFwdSm80INS1_25CollectiveMainloopFwdSm80ILi8ELi1ELb0EN4cute5tupleIJNS5_1CILi128EEENS7_ILi48EEENS7_ILi256EEEEEELi256ENS_6half_tEfNS_4arch4Sm80ELb0ELb1ELb1ELb1ELb1ELb1ELb1ELb1EEENS1_21CollectiveEpilogueFwdINS6_IJS8_SA_S9_EEENS6_IJNS7_ILi1EEESI_SI_EEESC_SE_Li256ELb1ELb1ELb1ELb0EEENS1_36VarlenDynamicPersistentTileSchedulerILi128ELi48ELi256ELi256ELb1ELb1ELb0ELb1ELb0ELb1EEEEEEEEEvNT_6ParamsE,(.L_x_50 - _ZN7cutlass13device_kernelIN5flash19enable_sm80_to_sm89INS1_16FlashAttnFwdSm80INS1_25CollectiveMainloopFwdSm80ILi8ELi1ELb0EN4cute5tupleIJNS5_1CILi128EEENS7_ILi48EEENS7_ILi256EEEEEELi256ENS_6half_tEfNS_4arch4Sm80ELb0ELb1ELb1ELb1ELb1ELb1ELb1ELb1EEENS1_21CollectiveEpilogueFwdINS6_IJS8_SA_S9_EEENS6_IJNS7_ILi1EEESI_SI_EEESC_SE_Li256ELb1ELb1ELb1ELb0EEENS1_36VarlenDynamicPersistentTileSchedulerILi128ELi48ELi256ELi256ELb1ELb1ELb0ELb1ELb0ELb1EEEEEEEEEvNT_6ParamsE)
        .other          _ZN7cutlass13device_kernelIN5flash19enable_sm80_to_sm89INS1_16FlashAttnFwdSm80INS1_25CollectiveMainloopFwdSm80ILi8ELi1ELb0EN4cute5tupleIJNS5_1CILi128EEENS7_ILi48EEENS7_ILi256EEEEEELi256ENS_6half_tEfNS_4arch4Sm80ELb0ELb1ELb1ELb1ELb1ELb1ELb1ELb1EEENS1_21CollectiveEpilogueFwdINS6_IJS8_SA_S9_EEENS6_IJNS7_ILi1EEESI_SI_EEESC_SE_Li256ELb1ELb1ELb1ELb0EEENS1_36VarlenDynamicPersistentTileSchedulerILi128ELi48ELi256ELi256ELb1ELb1ELb0ELb1ELb0ELb1EEEEEEEEEvNT_6ParamsE,@"STO_CUDA_ENTRY STV_DEFAULT"
_ZN7cutlass13device_kernelIN5flash19enable_sm80_to_sm89INS1_16FlashAttnFwdSm80INS1_25CollectiveMainloopFwdSm80ILi8ELi1ELb0EN4cute5tupleIJNS5_1CILi128EEENS7_ILi48EEENS7_ILi256EEEEEELi256ENS_6half_tEfNS_4arch4Sm80ELb0ELb1ELb1ELb1ELb1ELb1ELb1ELb1EEENS1_21CollectiveEpilogueFwdINS6_IJS8_SA_S9_EEENS6_IJNS7_ILi1EEESI_SI_EEESC_SE_Li256ELb1ELb1ELb1ELb0EEENS1_36VarlenDynamicPersistentTileSchedulerILi128ELi48ELi256ELi256ELb1ELb1ELb0ELb1ELb0ELb1EEEEEEEEEvNT_6ParamsE:
[----:B------:R-:W-:Y:S01]  /*0000*/  LDC R1, c[0x0][0x28] ;  /* 0x00000a00ff017b82 */ /* 0x000fe20000000800 */
[----:B------:R-:W-:Y:S05]  /*0010*/  EXIT ;  /* 0x000000000000794d */ /* 0x000fea0003800000 */
.L_x_14:
        /* <DEDUP_REMOVED lines=14> */
.L_x_50:


//--------------------- .text._ZN7cutlass13device_kernelIN5flash19enable_sm80_to_sm89INS1_16FlashAttnFwdSm80INS1_25CollectiveMainloopFwdSm80ILi8ELi1ELb0EN4cute5tupleIJNS5_1CILi128EEENS7_ILi96EEENS7_ILi256EEEEEELi256ENS_6half_tEfNS_4arch4Sm80ELb1ELb0ELb1ELb0ELb1ELb0ELb1ELb1EEENS1_21CollectiveEpilogueFwdINS6_IJS8_SA_S9_EEENS6_IJNS7_ILi1EEESI_SI_EEESC_SE_Li256ELb0ELb1ELb1ELb0EEENS1_30DynamicPersistentTileSchedulerILi256ELi256ELb1ELb1ELb0EEEEEEEEEvNT_6ParamsE --------------------------
	.section	.text._ZN7cutlass13device_kernelIN5flash19enable_sm80_to_sm89INS1_16FlashAttnFwdSm80INS1_25CollectiveMainloopFwdSm80ILi8ELi1ELb0EN4cute5tupleIJNS5_1CILi128EEENS7_ILi96EEENS7_ILi256EEEEEELi256ENS_6half_tEfNS_4arch4Sm80ELb1ELb0ELb1ELb0ELb1ELb0ELb1ELb1EEENS1_21CollectiveEpilogueFwdINS6_IJS8_SA_S9_EEENS6_IJNS7_ILi1EEESI_SI_EEESC_SE_Li256ELb0ELb1ELb1ELb0EEENS1_30DynamicPersistentTileSchedulerILi256ELi256ELb1ELb1ELb0EEEEEEEEEvNT_6ParamsE,"ax",@progbits
	.align	128
.text._ZN7cutlass13device_kernelIN5flash19enable_sm80_to_sm89INS1_16FlashAttnFwdSm80INS1_25CollectiveMainloopFwdSm80ILi8ELi1ELb0EN4cute5tupleIJNS5_1CILi128EEENS7_ILi96EEENS7_ILi256EEEEEELi256ENS_6half_tEfNS_4arch4Sm80ELb1ELb0ELb1ELb0ELb1ELb0ELb1ELb1EEENS1_21CollectiveEpilogueFwdINS6_IJS8_SA_S9_EEENS6_IJNS7_ILi1EEESI_SI_EEESC_SE_Li256ELb0ELb1ELb1ELb0EEENS1_30DynamicPersistentTileSchedulerILi256ELi256ELb1ELb1ELb0EEEEEEEEEvNT_6ParamsE:
        .type           _ZN7cutlass13device_kernelIN5flash19enable_sm80_to_sm89INS1_16FlashAttnFwdSm80INS1_25CollectiveMainloopFwdSm80ILi8ELi1ELb0EN4cute5tupleIJNS5_1CILi128EEENS7_ILi96EEENS7_ILi256EEEEEELi256ENS_6half_tEfNS_4arch4Sm80ELb1ELb0ELb1ELb0ELb1ELb0ELb1ELb1EEENS1_21CollectiveEpilogueFwdINS6_IJS8_SA_S9_EEENS6_IJNS7_ILi1EEESI_SI_EEESC_SE_Li256ELb0ELb1ELb1ELb0EEENS1_30DynamicPersistentTileSchedulerILi256ELi256ELb1ELb1ELb0EEEEEEEEEvNT_6ParamsE,@function
        .size           _ZN7cutlass13device_kernelIN5flash19enable_sm80_to_sm89INS1_16FlashAttnFwdSm80INS1_25CollectiveMainloopFwdSm80ILi8ELi1ELb0EN4cute5tupleIJNS5_1CILi128EEENS7_ILi96EEENS7_ILi256EEEEEELi256ENS_6half_tEfNS_4arch4Sm80ELb1ELb0ELb1ELb0ELb1ELb0ELb1ELb1EEENS1_21CollectiveEpilogueFwdINS6_IJS8_SA_S9_EEENS6_IJNS7_ILi1EEESI_SI_EEESC_SE_Li256ELb0ELb1ELb1ELb0EEENS1_30DynamicPersistentTileSchedulerILi256ELi256ELb1ELb1ELb0EEEEEEEEEvNT_6ParamsE,(.L_x_51 - _ZN7cutlass13device_kernelIN5flash19enable_sm80_to_sm89INS1_16FlashAttnFwdSm80INS1_25CollectiveMainloopFwdSm80ILi8ELi1ELb0EN4cute5tupleIJNS5_1CILi128EEENS7_ILi96EEENS7_ILi256EEEEEELi256ENS_6half_tEfNS_4arch4Sm80ELb1ELb0ELb1ELb0ELb1ELb0ELb1ELb1EEENS1_21CollectiveEpilogueFwdINS6_IJS8_SA_S9_EEENS6_IJNS7_ILi1EEESI_SI_EEESC_SE_Li256ELb0ELb1ELb1ELb0EEENS1_30DynamicPersistentTileSchedulerILi256ELi256ELb1ELb1ELb0EEEEEEEEEvNT_6ParamsE)
        .other          _ZN7cutlass13device_kernelIN5flash19enable_sm80_to_sm89INS1_16FlashAttnFwdSm80INS1_25CollectiveMainloopFwdSm80ILi8ELi1ELb0EN4cute5tupleIJNS5_1CILi128EEENS7_ILi96EEENS7_ILi256EEEEEELi256ENS_6half_tEfNS_4arch4Sm80ELb1ELb0ELb1ELb0ELb1ELb0ELb1ELb1EEENS1_21CollectiveEpilogueFwdINS6_IJS8_SA_S9_EEENS6_IJNS7_ILi1EEESI_SI_EEESC_SE_Li256ELb0ELb1ELb1ELb0EEENS1_30DynamicPersistentTileSchedulerILi256ELi256ELb1ELb1ELb0EEEEEEEEEvNT_6ParamsE,@"STO_CUDA_ENTRY STV_DEFAULT"
_ZN7cutlass13device_kernelIN5flash19enable_sm80_to_sm89INS1_16FlashAttnFwdSm80INS1_25CollectiveMainloopFwdSm80ILi8ELi1ELb0EN4cute5tupleIJNS5_1CILi128EEENS7_ILi96EEENS7_ILi256EEEEEELi256ENS_6half_tEfNS_4arch4Sm80ELb1ELb0ELb1ELb0ELb1ELb0ELb1ELb1EEENS1_21CollectiveEpilogueFwdINS6_IJS8_SA_S9_EEENS6_IJNS7_ILi1EEESI_SI_EEESC_SE_Li256ELb0ELb1ELb1ELb0EEENS1_30DynamicPersistentTileSchedulerILi256ELi256ELb1ELb1ELb0EEEEEEEEEvNT_6ParamsE:
[----:B------:R-:W-:Y:S01]  /*0000*/  LDC R1, c[0x0][0x28] ;  /* 0x00000a00ff017b82 */ /* 0x000fe20000000800 */
[----:B------:R-:W-:Y:S05]  /*0010*/  EXIT ;  /* 0x000000000000794d */ /* 0x000fea0003800000 */
.L_x_15:
        /* <DEDUP_REMOVED lines=14> */
.L_x_51:


//--------------------- .text._ZN7cutlass13device_kernelIN5flash19enable_sm80_to_sm89INS1_16FlashAttnFwdSm80INS1_25CollectiveMainloopFwdSm80ILi8ELi1ELb0EN4cute5tupleIJNS5_1CILi128EEENS7_ILi64EEENS7_ILi256EEEEEELi256ENS_6half_tEfNS_4arch4Sm80ELb1ELb0ELb1ELb1ELb1ELb0ELb1ELb1EEENS1_21CollectiveEpilogueFwdINS6_IJS8_SA_S9_EEENS6_IJNS7_ILi1EEESI_SI_EEESC_SE_Li256ELb1ELb1ELb1ELb0EEENS1_36VarlenDynamicPersistentTileSchedulerILi128ELi64ELi256ELi256ELb1ELb1ELb0ELb1ELb1ELb1EEEEEEEEEvNT_6ParamsE --------------------------
	.section	.text._ZN7cutlass13device_kernelIN5flash19enable_sm80_to_sm89INS1_16FlashAttnFwdSm80INS1_25CollectiveMainloopFwdSm80ILi8ELi1ELb0EN4cute5tupleIJNS5_1CILi128EEENS7_ILi64EEENS7_ILi256EEEEEELi256ENS_6half_tEfNS_4arch4Sm80ELb1ELb0ELb1ELb1ELb1ELb0ELb1ELb1EEENS1_21CollectiveEpilogueFwdINS6_IJS8_SA_S9_EEENS6_IJNS7_ILi1EEESI_SI_EEESC_SE_Li256ELb1ELb1ELb1ELb0EEENS1_36VarlenDynamicPersistentTileSchedulerILi128ELi64ELi256ELi256ELb1ELb1ELb0ELb1ELb1ELb1EEEEEEEEEvNT_6ParamsE,"ax",@progbits
	.align	128
.text._ZN7cutlass13device_kernelIN5flash19enable_sm80_to_sm89INS1_16FlashAttnFwdSm80INS1_25CollectiveMainloopFwdSm80ILi8ELi1ELb0EN4cute5tupleIJNS5_1CILi128EEENS7_ILi64EEENS7_ILi256EEEEEELi256ENS_6half_tEfNS_4arch4Sm80ELb1ELb0ELb1ELb1ELb1ELb0ELb1ELb1EEENS1_21CollectiveEpilogueFwdINS6_IJS8_SA_S9_EEENS6_IJNS7_ILi1EEESI_SI_EEESC_SE_Li256ELb1ELb1ELb1ELb0EEENS1_36VarlenDynamicPersistentTileSchedulerILi128ELi64ELi256ELi256ELb1ELb1ELb0ELb1ELb1ELb1EEEEEEEEEvNT_6ParamsE:
        .type           _ZN7cutlass13device_kernelIN5flash19enable_sm80_to_sm89INS1_16FlashAttnFwdSm80INS1_25CollectiveMainloopFwdSm80ILi8ELi1ELb0EN4cute5tupleIJNS5_1CILi128EEENS7_ILi64EEENS7_ILi256EEEEEELi256ENS_6half_tEfNS_4arch4Sm80ELb1ELb0ELb1ELb1ELb1ELb0ELb1ELb1EEENS1_21CollectiveEpilogueFwdINS6_IJS8_SA_S9_EEENS6_IJNS7_ILi1EEESI_SI_EEESC_SE_Li256ELb1ELb1ELb1ELb0EEENS1_36VarlenDynamicPersistentTileSchedulerILi128ELi64ELi256ELi256ELb1ELb1ELb0ELb1ELb1ELb1EEEEEEEEEvNT_6ParamsE,@function
        .size           _ZN7cutlass13device_kernelIN5flash19enable_sm80_to_sm89INS1_16FlashAttnFwdSm80INS1_25CollectiveMainloopFwdSm80ILi8ELi1ELb0EN4cute5tupleIJNS5_1CILi128EEENS7_ILi64EEENS7_ILi256EEEEEELi256ENS_6half_tEfNS_4arch4Sm80ELb1ELb0ELb1ELb1ELb1ELb0ELb1ELb1EEENS1_21CollectiveEpilogueFwdINS6_IJS8_SA_S9_EEENS6_IJNS7_ILi1EEESI_SI_EEESC_SE_Li256ELb1ELb1ELb1ELb0EEENS1_36VarlenDynamicPersistentTileSchedulerILi128ELi64ELi256ELi256ELb1ELb1ELb0ELb1ELb1ELb1EEEEEEEEEvNT_6ParamsE,(.L_x_52 - _ZN7cutlass13device_kernelIN5flash19enable_sm80_to_sm89INS1_16FlashAttnFwdSm80INS1_25CollectiveMainloopFwdSm80ILi8ELi1ELb0EN4cute5tupleIJNS5_1CILi128EEENS7_ILi64EEENS7_ILi256EEEEEELi256ENS_6half_tEfNS_4arch4Sm80ELb1ELb0ELb1ELb1ELb1ELb0ELb1ELb1EEENS1_21CollectiveEpilogueFwdINS6_IJS8_SA_S9_EEENS6_IJNS7_ILi1EEESI_SI_EEESC_SE_Li256ELb1ELb1ELb1ELb0EEENS1_36VarlenDynamicPersistentTileSchedulerILi128ELi64ELi256ELi256ELb1ELb1ELb0ELb1ELb1ELb1EEEEEEEEEvNT_6ParamsE)
        .other          _ZN7cutlass13device_kernelIN5flash19enable_sm80_to_sm89INS1_16FlashAttnFwdSm80INS1_25CollectiveMainloopFwdSm80ILi8ELi1ELb0EN4cute5tupleIJNS5_1CILi128EEENS7_ILi64EEENS7_ILi256EEEEEELi256ENS_6half_tEfNS_4arch4Sm80ELb1ELb0ELb1ELb1ELb1ELb0ELb1ELb1EEENS1_21CollectiveEpilogueFwdINS6_IJS8_SA_S9_EEENS6_IJNS7_ILi1EEESI_SI_EEESC_SE_Li256ELb1ELb1ELb1ELb0EEENS1_36VarlenDynamicPersistentTileSchedulerILi128ELi64ELi256ELi256ELb1ELb1ELb0ELb1ELb1ELb1EEEEEEEEEvNT_6ParamsE,@"STO_CUDA_ENTRY STV_DEFAULT"
_ZN7cutlass13device_kernelIN5flash19enable_sm80_to_sm89INS1_16FlashAttnFwdSm80INS1_25CollectiveMainloopFwdSm80ILi8ELi1ELb0EN4cute5tupleIJNS5_1CILi128EEENS7_ILi64EEENS7_ILi256EEEEEELi256ENS_6half_tEfNS_4arch4Sm80ELb1ELb0ELb1ELb1ELb1ELb0ELb1ELb1EEENS1_21CollectiveEpilogueFwdINS6_IJS8_SA_S9_EEENS6_IJNS7_ILi1EEESI_SI_EEESC_SE_Li256ELb1ELb1ELb1ELb0EEENS1_36VarlenDynamicPersistentTileSchedulerILi128ELi64ELi256ELi256ELb1ELb1ELb0ELb1ELb1ELb1EEEEEEEEEvNT_6ParamsE:
[----:B------:R-:W-:Y:S01]  /*0000*/  LDC R1, c[0x0][0x28] ;  /* 0x00000a00ff017b82 */ /* 0x000fe20000000800 */
[----:B------:R-:W-:Y:S05]  /*0010*/  EXIT ;  /* 0x000000000000794d */ /* 0x000fea0003800000 */
.L_x_16:
        /* <DEDUP_REMOVED lines=14> */
.L_x_52:


//--------------------- .text._ZN7cutlass13device_kernelIN5flash19enable_sm80_to_sm89INS1_16FlashAttnFwdSm80INS1_25CollectiveMainloopFwdSm80ILi8ELi1ELb0EN4cute5tupleIJNS5_1CILi128EEENS7_ILi48EEENS7_ILi256EEEEEELi256ENS_6half_tEfNS_4arch4Sm80ELb1ELb0ELb1ELb1ELb1ELb1ELb1ELb1EEENS1_21CollectiveEpilogueFwdINS6_IJS8_SA_S9_EEENS6_IJNS7_ILi1EEESI_SI_EEESC_SE_Li256ELb1ELb1ELb1ELb0EEENS1_36VarlenDynamicPersistentTileSchedulerILi128ELi48ELi256ELi256ELb1ELb1ELb0ELb1ELb1ELb1EEEEEEEEEvNT_6ParamsE --------------------------
	.section	.text._ZN7cutlass13device_kernelIN5flash19enable_sm80_to_sm89INS1_16FlashAttnFwdSm80INS1_25CollectiveMainloopFwdSm80ILi8ELi1ELb0EN4cute5tupleIJNS5_1CILi128EEENS7_ILi48EEENS7_ILi256EEEEEELi256ENS_6half_tEfNS_4arch4Sm80ELb1ELb0ELb1ELb1ELb1ELb1ELb1ELb1EEENS1_21CollectiveEpilogueFwdINS6_IJS8_SA_S9_EEENS6_IJNS7_ILi1EEESI_SI_EEESC_SE_Li256ELb1ELb1ELb1ELb0EEENS1_36VarlenDynamicPersistentTileSchedulerILi128ELi48ELi256ELi256ELb1ELb1ELb0ELb1ELb1ELb1EEEEEEEEEvNT_6ParamsE,"ax",@progbits
	.align	128
.text._ZN7cutlass13device_kernelIN5flash19enable_sm80_to_sm89INS1_16FlashAttnFwdSm80INS1_25CollectiveMainloopFwdSm80ILi8ELi1ELb0EN4cute5tupleIJNS5_1CILi128EEENS7_ILi48EEENS7_ILi256EEEEEELi256ENS_6half_tEfNS_4arch4Sm80ELb1ELb0ELb1ELb1ELb1ELb1ELb1ELb1EEENS1_21CollectiveEpilogueFwdINS6_IJS8_SA_S9_EEENS6_IJNS7_ILi1EEESI_SI_EEESC_SE_Li256ELb1ELb1ELb1ELb0EEENS1_36VarlenDynamicPersistentTileSchedulerILi128ELi48ELi256ELi256ELb1ELb1ELb0ELb1ELb1ELb1EEEEEEEEEvNT_6ParamsE:
        .type           _ZN7cutlass13device_kernelIN5flash19enable_sm80_to_sm89INS1_16FlashAttnFwdSm80INS1_25CollectiveMainloopFwdSm80ILi8ELi1ELb0EN4cute5tupleIJNS5_1CILi128EEENS7_ILi48EEENS7_ILi256EEEEEELi256ENS_6half_tEfNS_4arch4Sm80ELb1ELb0ELb1ELb1ELb1ELb1ELb1ELb1EEENS1_21CollectiveEpilogueFwdINS6_IJS8_SA_S9_EEENS6_IJNS7_ILi1EEESI_SI_EEESC_SE_Li256ELb1ELb1ELb1ELb0EEENS1_36VarlenDynamicPersistentTileSchedulerILi128ELi48ELi256ELi256ELb1ELb1ELb0ELb1ELb1ELb1EEEEEEEEEvNT_6ParamsE,@function
        .size           _ZN7cutlass13device_kernelIN5flash19enable_sm80_to_sm89INS1_16FlashAttnFwdSm80INS1_25CollectiveMainloopFwdSm80ILi8ELi1ELb0EN4cute5tupleIJNS5_1CILi128EEENS7_ILi48EEENS7_ILi256EEEEEELi256ENS_6half_tEfNS_4arch4Sm80ELb1ELb0ELb1ELb1ELb1ELb1ELb1ELb1EEENS1_21CollectiveEpilogueFwdINS6_IJS8_SA_S9_EEENS6_IJNS7_ILi1EEESI_SI_EEESC_SE_Li256ELb1ELb1ELb1ELb0EEENS1_36VarlenDynamicPersistentTileSchedulerILi128ELi48ELi256ELi256ELb1ELb1ELb0ELb1ELb1ELb1EEEEEEEEEvNT_6ParamsE,(.L_x_53 - _ZN7cutlass13device_kernelIN5flash19enable_sm80_to_sm89INS1_16FlashAttnFwdSm80INS1_25CollectiveMainloopFwdSm80ILi8ELi1ELb0EN4cute5tupleIJNS5_1CILi128EEENS7_ILi48EEENS7_ILi256EEEEEELi256ENS_6half_tEfNS_4arch4Sm80ELb1ELb0ELb1ELb1ELb1ELb1ELb1ELb1EEENS1_21CollectiveEpilogueFwdINS6_IJS8_SA_S9_EEENS6_IJNS7_ILi1EEESI_SI_EEESC_SE_Li256ELb1ELb1ELb1ELb0EEENS1_36VarlenDynamicPersistentTileSchedulerILi128ELi48ELi256ELi256ELb1ELb1ELb0ELb1ELb1ELb1EEEEEEEEEvNT_6ParamsE)
        .other          _ZN7cutlass13device_kernelIN5flash19enable_sm80_to_sm89INS1_16FlashAttnFwdSm80INS1_25CollectiveMainloopFwdSm80ILi8ELi1ELb0EN4cute5tupleIJNS5_1CILi128EEENS7_ILi48EEENS7_ILi256EEEEEELi256ENS_6half_tEfNS_4arch4Sm80ELb1ELb0ELb1ELb1ELb1ELb1ELb1ELb1EEENS1_21CollectiveEpilogueFwdINS6_IJS8_SA_S9_EEENS6_IJNS7_ILi1EEESI_SI_EEESC_SE_Li256ELb1ELb1ELb1ELb0EEENS1_36VarlenDynamicPersistentTileSchedulerILi128ELi48ELi256ELi256ELb1ELb1ELb0ELb1ELb1ELb1EEEEEEEEEvNT_6ParamsE,@"STO_CUDA_ENTRY STV_DEFAULT"
_ZN7cutlass13device_kernelIN5flash19enable_sm80_to_sm89INS1_16FlashAttnFwdSm80INS1_25CollectiveMainloopFwdSm80ILi8ELi1ELb0EN4cute5tupleIJNS5_1CILi128EEENS7_ILi48EEENS7_ILi256EEEEEELi256ENS_6half_tEfNS_4arch4Sm80ELb1ELb0ELb1ELb1ELb1ELb1ELb1ELb1EEENS1_21CollectiveEpilogueFwdINS6_IJS8_SA_S9_EEENS6_IJNS7_ILi1EEESI_SI_EEESC_SE_Li256ELb1ELb1ELb1ELb0EEENS1_36VarlenDynamicPersistentTileSchedulerILi128ELi48ELi256ELi256ELb1ELb1ELb0ELb1ELb1ELb1EEEEEEEEEvNT_6ParamsE:
[----:B------:R-:W-:Y:S01]  /*0000*/  LDC R1, c[0x0][0x28] ;  /* 0x00000a00ff017b82 */ /* 0x000fe20000000800 */
[----:B------:R-:W-:Y:S05]  /*0010*/  EXIT ;  /* 0x000000000000794d */ /* 0x000fea0003800000 */
.L_x_17:
        /* <DEDUP_REMOVED lines=14> */
.L_x_53:


//--------------------- .text._ZN7cutlass13device_kernelIN5flash19enable_sm80_to_sm89INS1_16FlashAttnFwdSm80INS1_25CollectiveMainloopFwdSm80ILi8ELi1ELb1EN4cute5tupleIJNS5_1CILi128EEENS7_ILi64EEENS7_ILi256EEEEEELi256ENS_6half_tEfNS_4arch4Sm80ELb0ELb0ELb0ELb0ELb1ELb0ELb1ELb1EEENS1_21CollectiveEpilogueFwdINS6_IJS8_SA_S9_EEENS6_IJNS7_ILi1EEESI_SI_EEESC_SE_Li256ELb0ELb1ELb1ELb0EEENS1_19SingleTileSchedulerILb0ELb1ELb1ELi128EEEEEEEEEvNT_6ParamsE --------------------------
	.section	.text._ZN7cutlass13device_kernelIN5flash19enable_sm80_to_sm89INS1_16FlashAttnFwdSm80INS1_25CollectiveMainloopFwdSm80ILi8ELi1ELb1EN4cute5tupleIJNS5_1CILi128EEENS7_ILi64EEENS7_ILi256EEEEEELi256ENS_6half_tEfNS_4arch4Sm80ELb0ELb0ELb0ELb0ELb1ELb0ELb1ELb1EEENS1_21CollectiveEpilogueFwdINS6_IJS8_SA_S9_EEENS6_IJNS7_ILi1EEESI_SI_EEESC_SE_Li256ELb0ELb1ELb1ELb0EEENS1_19SingleTileSchedulerILb0ELb1ELb1ELi128EEEEEEEEEvNT_6ParamsE,"ax",@progbits
	.align	128
.text._ZN7cutlass13device_kernelIN5flash19enable_sm80_to_sm89INS1_16FlashAttnFwdSm80INS1_25CollectiveMainloopFwdSm80ILi8ELi1ELb1EN4cute5tupleIJNS5_1CILi128EEENS7_ILi64EEENS7_ILi256EEEEEELi256ENS_6half_tEfNS_4arch4Sm80ELb0ELb0ELb0ELb0ELb1ELb0ELb1ELb1EEENS1_21CollectiveEpilogueFwdINS6_IJS8_SA_S9_EEENS6_IJNS7_ILi1EEESI_SI_EEESC_SE_Li256ELb0ELb1ELb1ELb0EEENS1_19SingleTileSchedulerILb0ELb1ELb1ELi128EEEEEEEEEvNT_6ParamsE:
        .type           _ZN7cutlass13device_kernelIN5flash19enable_sm80_to_sm89INS1_16FlashAttnFwdSm80INS1_25CollectiveMainloopFwdSm80ILi8ELi1ELb1EN4cute5tupleIJNS5_1CILi128EEENS7_ILi64EEENS7_ILi256EEEEEELi256ENS_6half_tEfNS_4arch4Sm80ELb0ELb0ELb0ELb0ELb1ELb0ELb1ELb1EEENS1_21CollectiveEpilogueFwdINS6_IJS8_SA_S9_EEENS6_IJNS7_ILi1EEESI_SI_EEESC_SE_Li256ELb0ELb1ELb1ELb0EEENS1_19SingleTileSchedulerILb0ELb1ELb1ELi128EEEEEEEEEvNT_6ParamsE,@function
        .size           _ZN7cutlass13device_kernelIN5flash19enable_sm80_to_sm89INS1_16FlashAttnFwdSm80INS1_25CollectiveMainloopFwdSm80ILi8ELi1ELb1EN4cute5tupleIJNS5_1CILi128EEENS7_ILi64EEENS7_ILi256EEEEEELi256ENS_6half_tEfNS_4arch4Sm80ELb0ELb0ELb0ELb0ELb1ELb0ELb1ELb1EEENS1_21CollectiveEpilogueFwdINS6_IJS8_SA_S9_EEENS6_IJNS7_ILi1EEESI_SI_EEESC_SE_Li256ELb0ELb1ELb1ELb0EEENS1_19SingleTileSchedulerILb0ELb1ELb1ELi128EEEEEEEEEvNT_6ParamsE,(.L_x_54 - _ZN7cutlass13device_kernelIN5flash19enable_sm80_to_sm89INS1_16FlashAttnFwdSm80INS1_25CollectiveMainloopFwdSm80ILi8ELi1ELb1EN4cute5tupleIJNS5_1CILi128EEENS7_ILi64EEENS7_ILi256EEEEEELi256ENS_6half_tEfNS_4arch4Sm80ELb0ELb0ELb0ELb0ELb1ELb0ELb1ELb1EEENS1_21CollectiveEpilogueFwdINS6_IJS8_SA_S9_EEENS6_IJNS7_ILi1EEESI_SI_EEESC_SE_Li256ELb0ELb1ELb1ELb0EEENS1_19SingleTileSchedulerILb0ELb1ELb1ELi128EEEEEEEEEvNT_6ParamsE)
        .other          _ZN7cutlass13device_kernelIN5flash19enable_sm80_to_sm89INS1_16FlashAttnFwdSm80INS1_25CollectiveMainloopFwdSm80ILi8ELi1ELb1EN4cute5tupleIJNS5_1CILi128EEENS7_ILi64EEENS7_ILi256EEEEEELi256ENS_6half_tEfNS_4arch4Sm80ELb0ELb0ELb0ELb0ELb1ELb0ELb1ELb1EEENS1_21CollectiveEpilogueFwdINS6_IJS8_SA_S9_EEENS6_IJNS7_ILi1EEESI_SI_EEESC_SE_Li256ELb0ELb1ELb1ELb0EEENS1_19SingleTileSchedulerILb0ELb1ELb1ELi128EEEEEEEEEvNT_6ParamsE,@"STO_CUDA_ENTRY STV_DEFAULT"
_ZN7cutlass13device_kernelIN5flash19enable_sm80_to_sm89INS1_16FlashAttnFwdSm80INS1_25CollectiveMainloopFwdSm80ILi8ELi1ELb1EN4cute5tupleIJNS5_1CILi128EEENS7_ILi64EEENS7_ILi256EEEEEELi256ENS_6half_tEfNS_4arch4Sm80ELb0ELb0ELb0ELb0ELb1ELb0ELb1ELb1EEENS1_21CollectiveEpilogueFwdINS6_IJS8_SA_S9_EEENS6_IJNS7_ILi1EEESI_SI_EEESC_SE_Li256ELb0ELb1ELb1ELb0EEENS1_19SingleTileSchedulerILb0ELb1ELb1ELi128EEEEEEEEEvNT_6ParamsE:
[----:B------:R-:W-:Y:S01]  /*0000*/  LDC R1, c[0x0][0x28] ;  /* 0x00000a00ff017b82 */ /* 0x000fe20000000800 */
[----:B------:R-:W-:Y:S05]  /*0010*/  EXIT ;  /* 0x000000000000794d */ /* 0x000fea0003800000 */
.L_x_18:
        /* <DEDUP_REMOVED lines=14> */
.L_x_54:


//--------------------- .text._ZN7cutlass13device_kernelIN5flash19enable_sm80_to_sm89INS1_16FlashAttnFwdSm80INS1_25CollectiveMainloopFwdSm80ILi8ELi1ELb1EN4cute5tupleIJNS5_1CILi128EEENS7_ILi48EEENS7_ILi256EEEEEELi256ENS_6half_tEfNS_4arch4Sm80ELb0ELb0ELb0ELb1ELb1ELb0ELb1ELb1EEENS1_21CollectiveEpilogueFwdINS6_IJS8_SA_S9_EEENS6_IJNS7_ILi1EEESI_SI_EEESC_SE_Li256ELb1ELb1ELb1ELb0EEENS1_36VarlenDynamicPersistentTileSchedulerILi128ELi48ELi256ELi256ELb1ELb1ELb0ELb0ELb1ELb1EEEEEEEEEvNT_6ParamsE --------------------------
	.section	.text._ZN7cutlass13device_kernelIN5flash19enable_sm80_to_sm89INS1_16FlashAttnFwdSm80INS1_25CollectiveMainloopFwdSm80ILi8ELi1ELb1EN4cute5tupleIJNS5_1CILi128EEENS7_ILi48EEENS7_ILi256EEEEEELi256ENS_6half_tEfNS_4arch4Sm80ELb0ELb0ELb0ELb1ELb1ELb0ELb1ELb1EEENS1_21CollectiveEpilogueFwdINS6_IJS8_SA_S9_EEENS6_IJNS7_ILi1EEESI_SI_EEESC_SE_Li256ELb1ELb1ELb1ELb0EEENS1_36VarlenDynamicPersistentTileSchedulerILi128ELi48ELi256ELi256ELb1ELb1ELb0ELb0ELb1ELb1EEEEEEEEEvNT_6ParamsE,"ax",@progbits
	.align	128
.text._ZN7cutlass13device_kernelIN5flash19enable_sm80_to_sm89INS1_16FlashAttnFwdSm80INS1_25CollectiveMainloopFwdSm80ILi8ELi1ELb1EN4cute5tupleIJNS5_1CILi128EEENS7_ILi48EEENS7_ILi256EEEEEELi256ENS_6half_tEfNS_4arch4Sm80ELb0ELb0ELb0ELb1ELb1ELb0ELb1ELb1EEENS1_21CollectiveEpilogueFwdINS6_IJS8_SA_S9_EEENS6_IJNS7_ILi1EEESI_SI_EEESC_SE_Li256ELb1ELb1ELb1ELb0EEENS1_36VarlenDynamicPersistentTileSchedulerILi128ELi48ELi256ELi256ELb1ELb1ELb0ELb0ELb1ELb1EEEEEEEEEvNT_6ParamsE:
        .type           _ZN7cutlass13device_kernelIN5flash19enable_sm80_to_sm89INS1_16FlashAttnFwdSm80INS1_25CollectiveMainloopFwdSm80ILi8ELi1ELb1EN4cute5tupleIJNS5_1CILi128EEENS7_ILi48EEENS7_ILi256EEEEEELi256ENS_6half_tEfNS_4arch4Sm80ELb0ELb0ELb0ELb1ELb1ELb0ELb1ELb1EEENS1_21CollectiveEpilogueFwdINS6_IJS8_SA_S9_EEENS6_IJNS7_ILi1EEESI_SI_EEESC_SE_Li256ELb1ELb1ELb1ELb0EEENS1_36VarlenDynamicPersistentTileSchedulerILi128ELi48ELi256ELi256ELb1ELb1ELb0ELb0ELb1ELb1EEEEEEEEEvNT_6ParamsE,@function
        .size           _ZN7cutlass13device_kernelIN5flash19enable_sm80_to_sm89INS1_16FlashAttnFwdSm80INS1_25CollectiveMainloopFwdSm80ILi8ELi1ELb1EN4cute5tupleIJNS5_1CILi128EEENS7_ILi48EEENS7_ILi256EEEEEELi256ENS_6half_tEfNS_4arch4Sm80ELb0ELb0ELb0ELb1ELb1ELb0ELb1ELb1EEENS1_21CollectiveEpilogueFwdINS6_IJS8_SA_S9_EEENS6_IJNS7_ILi1EEESI_SI_EEESC_SE_Li256ELb1ELb1ELb1ELb0EEENS1_36VarlenDynamicPersistentTileSchedulerILi128ELi48ELi256ELi256ELb1ELb1ELb0ELb0ELb1ELb1EEEEEEEEEvNT_6ParamsE,(.L_x_55 - _ZN7cutlass13device_kernelIN5flash19enable_sm80_to_sm89INS1_16FlashAttnFwdSm80INS1_25CollectiveMainloopFwdSm80ILi8ELi1ELb1EN4cute5tupleIJNS5_1CILi128EEENS7_ILi48EEENS7_ILi256EEEEEELi256ENS_6half_tEfNS_4arch4Sm80ELb0ELb0ELb0ELb1ELb1ELb0ELb1ELb1EEENS1_21CollectiveEpilogueFwdINS6_IJS8_SA_S9_EEENS6_IJNS7_ILi1EEESI_SI_EEESC_SE_Li256ELb1ELb1ELb1ELb0EEENS1_36VarlenDynamicPersistentTileSchedulerILi128ELi48ELi256ELi256ELb1ELb1ELb0ELb0ELb1ELb1EEEEEEEEEvNT_6ParamsE)
        .other          _ZN7cutlass13device_kernelIN5flash19enable_sm80_to_sm89INS1_16FlashAttnFwdSm80INS1_25CollectiveMainloopFwdSm80ILi8ELi1ELb1EN4cute5tupleIJNS5_1CILi128EEENS7_ILi48EEENS7_ILi256EEEEEELi256ENS_6half_tEfNS_4arch4Sm80ELb0ELb0ELb0ELb1ELb1ELb0ELb1ELb1EEENS1_21CollectiveEpilogueFwdINS6_IJS8_SA_S9_EEENS6_IJNS7_ILi1EEESI_SI_EEESC_SE_Li256ELb1ELb1ELb1ELb0EEENS1_36VarlenDynamicPersistentTileSchedulerILi128ELi48ELi256ELi256ELb1ELb1ELb0ELb0ELb1ELb1EEEEEEEEEvNT_6ParamsE,@"STO_CUDA_ENTRY STV_DEFAULT"
_ZN7cutlass13device_kernelIN5flash19enable_sm80_to_sm89INS1_16FlashAttnFwdSm80INS1_25CollectiveMainloopFwdSm80ILi8ELi1ELb1EN4cute5tupleIJNS5_1CILi128EEENS7_ILi48EEENS7_ILi256EEEEEELi256ENS_6half_tEfNS_4arch4Sm80ELb0ELb0ELb0ELb1ELb1ELb0ELb1ELb1EEENS1_21CollectiveEpilogueFwdINS6_IJS8_SA_S9_EEENS6_IJNS7_ILi1EEESI_SI_EEESC_SE_Li256ELb1ELb1ELb1ELb0EEENS1_36VarlenDynamicPersistentTileSchedulerILi128ELi48ELi256ELi256ELb1ELb1ELb0ELb0ELb1ELb1EEEEEEEEEvNT_6ParamsE:
[----:B------:R-:W-:Y:S01]  /*0000*/  LDC R1, c[0x0][0x28] ;  /* 0x00000a00ff017b82 */ /* 0x000fe20000000800 */
[----:B------:R-:W-:Y:S05]  /*0010*/  EXIT ;  /* 0x000000000000794d */ /* 0x000fea0003800000 */
.L_x_19:
        /* <DEDUP_REMOVED lines=14> */
.L_x_55:


//--------------------- .text._ZN7cutlass13device_kernelIN5flash19enable_sm80_to_sm89INS1_16FlashAttnFwdSm80INS1_25CollectiveMainloopFwdSm80ILi8ELi1ELb0EN4cute5tupleIJNS5_1CILi128EEENS7_ILi32EEENS7_ILi256EEEEEELi256ENS_6half_tEfNS_4arch4Sm80ELb0ELb0ELb0ELb1ELb1ELb1ELb1ELb1EEENS1_21CollectiveEpilogueFwdINS6_IJS8_SA_S9_EEENS6_IJNS7_ILi1EEESI_SI_EEESC_SE_Li256ELb1ELb1ELb1ELb0EEENS1_36VarlenDynamicPersistentTileSchedulerILi128ELi32ELi256ELi256ELb1ELb1ELb0ELb0ELb1ELb1EEEEEEEEEvNT_6ParamsE --------------------------
	.section	.text._ZN7cutlass13device_kernelIN5flash19enable_sm80_to_sm89INS1_16FlashAttnFwdSm80INS1_25CollectiveMainloopFwdSm80ILi8ELi1ELb0EN4cute5tupleIJNS5_1CILi128EEENS7_ILi32EEENS7_ILi256EEEEEELi256ENS_6half_tEfNS_4arch4Sm80ELb0ELb0ELb0ELb1ELb1ELb1ELb1ELb1EEENS1_21CollectiveEpilogueFwdINS6_IJS8_SA_S9_EEENS6_IJNS7_ILi1EEESI_SI_EEESC_SE_Li256ELb1ELb1ELb1ELb0EEENS1_36VarlenDynamicPersistentTileSchedulerILi128ELi32ELi256ELi256ELb1ELb1ELb0ELb0ELb1ELb1EEEEEEEEEvNT_6ParamsE,"ax",@progbits
	.align	128
.text._ZN7cutlass13device_kernelIN5flash19enable_sm80_to_sm89INS1_16FlashAttnFwdSm80INS1_25CollectiveMainloopFwdSm80ILi8ELi1ELb0EN4cute5tupleIJNS5_1CILi128EEENS7_ILi32EEENS7_ILi256EEEEEELi256ENS_6half_tEfNS_4arch4Sm80ELb0ELb0ELb0ELb1ELb1ELb1ELb1ELb1EEENS1_21CollectiveEpilogueFwdINS6_IJS8_SA_S9_EEENS6_IJNS7_ILi1EEESI_SI_EEESC_SE_Li256ELb1ELb1ELb1ELb0EEENS1_36VarlenDynamicPersistentTileSchedulerILi128ELi32ELi256ELi256ELb1ELb1ELb0ELb0ELb1ELb1EEEEEEEEEvNT_6ParamsE:
        .type           _ZN7cutlass13device_kernelIN5flash19enable_sm80_to_sm89INS1_16FlashAttnFwdSm80INS1_25CollectiveMainloopFwdSm80ILi8ELi1ELb0EN4cute5tupleIJNS5_1CILi128EEENS7_ILi32EEENS7_ILi256EEEEEELi256ENS_6half_tEfNS_4arch4Sm80ELb0ELb0ELb0ELb1ELb1ELb1ELb1ELb1EEENS1_21CollectiveEpilogueFwdINS6_IJS8_SA_S9_EEENS6_IJNS7_ILi1EEESI_SI_EEESC_SE_Li256ELb1ELb1ELb1ELb0EEENS1_36VarlenDynamicPersistentTileSchedulerILi128ELi32ELi256ELi256ELb1ELb1ELb0ELb0ELb1ELb1EEEEEEEEEvNT_6ParamsE,@function
        .size           _ZN7cutlass13device_kernelIN5flash19enable_sm80_to_sm89INS1_16FlashAttnFwdSm80INS1_25CollectiveMainloopFwdSm80ILi8ELi1ELb0EN4cute5tupleIJNS5_1CILi128EEENS7_ILi32EEENS7_ILi256EEEEEELi256ENS_6half_tEfNS_4arch4Sm80ELb0ELb0ELb0ELb1ELb1ELb1ELb1ELb1EEENS1_21CollectiveEpilogueFwdINS6_IJS8_SA_S9_EEENS6_IJNS7_ILi1EEESI_SI_EEESC_SE_Li256ELb1ELb1ELb1ELb0EEENS1_36VarlenDynamicPersistentTileSchedulerILi128ELi32ELi256ELi256ELb1ELb1ELb0ELb0ELb1ELb1EEEEEEEEEvNT_6ParamsE,(.L_x_56 - _ZN7cutlass13device_kernelIN5flash19enable_sm80_to_sm89INS1_16FlashAttnFwdSm80INS1_25CollectiveMainloopFwdSm80ILi8ELi1ELb0EN4cute5tupleIJNS5_1CILi128EEENS7_ILi32EEENS7_ILi256EEEEEELi256ENS_6half_tEfNS_4arch4Sm80ELb0ELb0ELb0ELb1ELb1ELb1ELb1ELb1EEENS1_21CollectiveEpilogueFwdINS6_IJS8_SA_S9_EEENS6_IJNS7_ILi1EEESI_SI_EEESC_SE_Li256ELb1ELb1ELb1ELb0EEENS1_36VarlenDynamicPersistentTileSchedulerILi128ELi32ELi256ELi256ELb1ELb1ELb0ELb0ELb1ELb1EEEEEEEEEvNT_6ParamsE)
        .other          _ZN7cutlass13device_kernelIN5flash19enable_sm80_to_sm89INS1_16FlashAttnFwdSm80INS1_25CollectiveMainloopFwdSm80ILi8ELi1ELb0EN4cute5tupleIJNS5_1CILi128EEENS7_ILi32EEENS7_ILi256EEEEEELi256ENS_6half_tEfNS_4arch4Sm80ELb0ELb0ELb0ELb1ELb1ELb1ELb1ELb1EEENS1_21CollectiveEpilogueFwdINS6_IJS8_SA_S9_EEENS6_IJNS7_ILi1EEESI_SI_EEESC_SE_Li256ELb1ELb1ELb1ELb0EEENS1_36VarlenDynamicPersistentTileSchedulerILi128ELi32ELi256ELi256ELb1ELb1ELb0ELb0ELb1ELb1EEEEEEEEEvNT_6ParamsE,@"STO_CUDA_ENTRY STV_DEFAULT"
_ZN7cutlass13device_kernelIN5flash19enable_sm80_to_sm89INS1_16FlashAttnFwdSm80INS1_25CollectiveMainloopFwdSm80ILi8ELi1ELb0EN4cute5tupleIJNS5_1CILi128EEENS7_ILi32EEENS7_ILi256EEEEEELi256ENS_6half_tEfNS_4arch4Sm80ELb0ELb0ELb0ELb1ELb1ELb1ELb1ELb1EEENS1_21CollectiveEpilogueFwdINS6_IJS8_SA_S9_EEENS6_IJNS7_ILi1EEESI_SI_EEESC_SE_Li256ELb1ELb1ELb1ELb0EEENS1_36VarlenDynamicPersistentTileSchedulerILi128ELi32ELi256ELi256ELb1ELb1ELb0ELb0ELb1ELb1EEEEEEEEEvNT_6ParamsE:
[----:B------:R-:W-:Y:S01]  /*0000*/  LDC R1, c[0x0][0x28] ;  /* 0x00000a00ff017b82 */ /* 0x000fe20000000800 */
[----:B------:R-:W-:Y:S05]  /*0010*/  EXIT ;  /* 0x000000000000794d */ /* 0x000fea0003800000 */
.L_x_20:
        /* <DEDUP_REMOVED lines=14> */
.L_x_56:


//--------------------- .text._ZN7cutlass13device_kernelIN5flash19enable_sm80_to_sm89INS1_16FlashAttnFwdSm80INS1_25CollectiveMainloopFwdSm80ILi8ELi1ELb1EN4cute5tupleIJNS5_1CILi128EEENS7_ILi48EEENS7_ILi256EEEEEELi256ENS_6half_tEfNS_4arch4Sm80ELb0ELb1ELb0ELb0ELb1ELb0ELb1ELb1EEENS1_21CollectiveEpilogueFwdINS6_IJS8_SA_S9_EEENS6_IJNS7_ILi1EEESI_SI_EEESC_SE_Li256ELb0ELb1ELb1ELb0EEENS1_19SingleTileSchedulerILb0ELb1ELb1ELi128EEEEEEEEEvNT_6ParamsE --------------------------
	.section	.text._ZN7cutlass13device_kernelIN5flash19enable_sm80_to_sm89INS1_16FlashAttnFwdSm80INS1_25CollectiveMainloopFwdSm80ILi8ELi1ELb1EN4cute5tupleIJNS5_1CILi128EEENS7_ILi48EEENS7_ILi256EEEEEELi256ENS_6half_tEfNS_4arch4Sm80ELb0ELb1ELb0ELb0ELb1ELb0ELb1ELb1EEENS1_21CollectiveEpilogueFwdINS6_IJS8_SA_S9_EEENS6_IJNS7_ILi1EEESI_SI_EEESC_SE_Li256ELb0ELb1ELb1ELb0EEENS1_19SingleTileSchedulerILb0ELb1ELb1ELi128EEEEEEEEEvNT_6ParamsE,"ax",@progbits
	.align	128
.text._ZN7cutlass13device_kernelIN5flash19enable_sm80_to_sm89INS1_16FlashAttnFwdSm80INS1_25CollectiveMainloopFwdSm80ILi8ELi1ELb1EN4cute5tupleIJNS5_1CILi128EEENS7_ILi48EEENS7_ILi256EEEEEELi256ENS_6half_tEfNS_4arch4Sm80ELb0ELb1ELb0ELb0ELb1ELb0ELb1ELb1EEENS1_21CollectiveEpilogueFwdINS6_IJS8_SA_S9_EEENS6_IJNS7_ILi1EEESI_SI_EEESC_SE_Li256ELb0ELb1ELb1ELb0EEENS1_19SingleTileSchedulerILb0ELb1ELb1ELi128EEEEEEEEEvNT_6ParamsE:
        .type           _ZN7cutlass13device_kernelIN5flash19enable_sm80_to_sm89INS1_16FlashAttnFwdSm80INS1_25CollectiveMainloopFwdSm80ILi8ELi1ELb1EN4cute5tupleIJNS5_1CILi128EEENS7_ILi48EEENS7_ILi256EEEEEELi256ENS_6half_tEfNS_4arch4Sm80ELb0ELb1ELb0ELb0ELb1ELb0ELb1ELb1EEENS1_21CollectiveEpilogueFwdINS6_IJS8_SA_S9_EEENS6_IJNS7_ILi1EEESI_SI_EEESC_SE_Li256ELb0ELb1ELb1ELb0EEENS1_19SingleTileSchedulerILb0ELb1ELb1ELi128EEEEEEEEEvNT_6ParamsE,@function
        .size           _ZN7cutlass13device_kernelIN5flash19enable_sm80_to_sm89INS1_16FlashAttnFwdSm80INS1_25CollectiveMainloopFwdSm80ILi8ELi1ELb1EN4cute5tupleIJNS5_1CILi128EEENS7_ILi48EEENS7_ILi256EEEEEELi256ENS_6half_tEfNS_4arch4Sm80ELb0ELb1ELb0ELb0ELb1ELb0ELb1ELb1EEENS1_21CollectiveEpilogueFwdINS6_IJS8_SA_S9_EEENS6_IJNS7_ILi1EEESI_SI_EEESC_SE_Li256ELb0ELb1ELb1ELb0EEENS1_19SingleTileSchedulerILb0ELb1ELb1ELi128EEEEEEEEEvNT_6ParamsE,(.L_x_57 - _ZN7cutlass13device_kernelIN5flash19enable_sm80_to_sm89INS1_16FlashAttnFwdSm80INS1_25CollectiveMainloopFwdSm80ILi8ELi1ELb1EN4cute5tupleIJNS5_1CILi128EEENS7_ILi48EEENS7_ILi256EEEEEELi256ENS_6half_tEfNS_4arch4Sm80ELb0ELb1ELb0ELb0ELb1ELb0ELb1ELb1EEENS1_21CollectiveEpilogueFwdINS6_IJS8_SA_S9_EEENS6_IJNS7_ILi1EEESI_SI_EEESC_SE_Li256ELb0ELb1ELb1ELb0EEENS1_19SingleTileSchedulerILb0ELb1ELb1ELi128EEEEEEEEEvNT_6ParamsE)
        .other          _ZN7cutlass13device_kernelIN5flash19enable_sm80_to_sm89INS1_16FlashAttnFwdSm80INS1_25CollectiveMainloopFwdSm80ILi8ELi1ELb1EN4cute5tupleIJNS5_1CILi128EEENS7_ILi48EEENS7_ILi256EEEEEELi256ENS_6half_tEfNS_4arch4Sm80ELb0ELb1ELb0ELb0ELb1ELb0ELb1ELb1EEENS1_21CollectiveEpilogueFwdINS6_IJS8_SA_S9_EEENS6_IJNS7_ILi1EEESI_SI_EEESC_SE_Li256ELb0ELb1ELb1ELb0EEENS1_19SingleTileSchedulerILb0ELb1ELb1ELi128EEEEEEEEEvNT_6ParamsE,@"STO_CUDA_ENTRY STV_DEFAULT"
_ZN7cutlass13device_kernelIN5flash19enable_sm80_to_sm89INS1_16FlashAttnFwdSm80INS1_25CollectiveMainloopFwdSm80ILi8ELi1ELb1EN4cute5tupleIJNS5_1CILi128EEENS7_ILi48EEENS7_ILi256EEEEEELi256ENS_6half_tEfNS_4arch4Sm80ELb0ELb1ELb0ELb0ELb1ELb0ELb1ELb1EEENS1_21CollectiveEpilogueFwdINS6_IJS8_SA_S9_EEENS6_IJNS7_ILi1EEESI_SI_EEESC_SE_Li256ELb0ELb1ELb1ELb0EEENS1_19SingleTileSchedulerILb0ELb1ELb1ELi128EEEEEEEEEvNT_6ParamsE:
[----:B------:R-:W-:Y:S01]  /*0000*/  LDC R1, c[0x0][0x28] ;  /* 0x00000a00ff017b82 */ /* 0x000fe20000000800 */
[----:B------:R-:W-:Y:S05]  /*0010*/  EXIT ;  /* 0x000000000000794d */ /* 0x000fea0003800000 */
.L_x_21:
        /* <DEDUP_REMOVED lines=14> */
.L_x_57:


//--------------------- .text._ZN7cutlass13device_kernelIN5flash19enable_sm80_to_sm89INS1_16FlashAttnFwdSm80INS1_25CollectiveMainloopFwdSm80ILi8ELi1ELb1EN4cute5tupleIJNS5_1CILi128EEENS7_ILi48EEENS7_ILi256EEEEEELi256ENS_6half_tEfNS_4arch4Sm80ELb0ELb1ELb0ELb1ELb1ELb0ELb1ELb1EEENS1_21CollectiveEpilogueFwdINS6_IJS8_SA_S9_EEENS6_IJNS7_ILi1EEESI_SI_EEESC_SE_Li256ELb1ELb1ELb1ELb0EEENS1_36VarlenDynamicPersistentTileSchedulerILi128ELi48ELi256ELi256ELb1ELb1ELb0ELb1ELb0ELb1EEEEEEEEEvNT_6ParamsE --------------------------
	.section	.text._ZN7cutlass13device_kernelIN5flash19enable_sm80_to_sm89INS1_16FlashAttnFwdSm80INS1_25CollectiveMainloopFwdSm80ILi8ELi1ELb1EN4cute5tupleIJNS5_1CILi128EEENS7_ILi48EEENS7_ILi256EEEEEELi256ENS_6half_tEfNS_4arch4Sm80ELb0ELb1ELb0ELb1ELb1ELb0ELb1ELb1EEENS1_21CollectiveEpilogueFwdINS6_IJS8_SA_S9_EEENS6_IJNS7_ILi1EEESI_SI_EEESC_SE_Li256ELb1ELb1ELb1ELb0EEENS1_36VarlenDynamicPersistentTileSchedulerILi128ELi48ELi256ELi256ELb1ELb1ELb0ELb1ELb0ELb1EEEEEEEEEvNT_6ParamsE,"ax",@progbits
	.align	128
.text._ZN7cutlass13device_kernelIN5flash19enable_sm80_to_sm89INS1_16FlashAttnFwdSm80INS1_25CollectiveMainloopFwdSm80ILi8ELi1ELb1EN4cute5tupleIJNS5_1CILi128EEENS7_ILi48EEENS7_ILi256EEEEEELi256ENS_6half_tEfNS_4arch4Sm80ELb0ELb1ELb0ELb1ELb1ELb0ELb1ELb1EEENS1_21CollectiveEpilogueFwdINS6_IJS8_SA_S9_EEENS6_IJNS7_ILi1EEESI_SI_EEESC_SE_Li256ELb1ELb1ELb1ELb0EEENS1_36VarlenDynamicPersistentTileSchedulerILi128ELi48ELi256ELi256ELb1ELb1ELb0ELb1ELb0ELb1EEEEEEEEEvNT_6ParamsE:
        .type           _ZN7cutlass13device_kernelIN5flash19enable_sm80_to_sm89INS1_16FlashAttnFwdSm80INS1_25CollectiveMainloopFwdSm80ILi8ELi1ELb1EN4cute5tupleIJNS5_1CILi128EEENS7_ILi48EEENS7_ILi256EEEEEELi256ENS_6half_tEfNS_4arch4Sm80ELb0ELb1ELb0ELb1ELb1ELb0ELb1ELb1EEENS1_21CollectiveEpilogueFwdINS6_IJS8_SA_S9_EEENS6_IJNS7_ILi1EEESI_SI_EEESC_SE_Li256ELb1ELb1ELb1ELb0EEENS1_36VarlenDynamicPersistentTileSchedulerILi128ELi48ELi256ELi256ELb1ELb1ELb0ELb1ELb0ELb1EEEEEEEEEvNT_6ParamsE,@function
        .size           _ZN7cutlass13device_kernelIN5flash19enable_sm80_to_sm89INS1_16FlashAttnFwdSm80INS1_25CollectiveMainloopFwdSm80ILi8ELi1ELb1EN4cute5tupleIJNS5_1CILi128EEENS7_ILi48EEENS7_ILi256EEEEEELi256ENS_6half_tEfNS_4arch4Sm80ELb0ELb1ELb0ELb1ELb1ELb0ELb1ELb1EEENS1_21CollectiveEpilogueFwdINS6_IJS8_SA_S9_EEENS6_IJNS7_ILi1EEESI_SI_EEESC_SE_Li256ELb1ELb1ELb1ELb0EEENS1_36VarlenDynamicPersistentTileSchedulerILi128ELi48ELi256ELi256ELb1ELb1ELb0ELb1ELb0ELb1EEEEEEEEEvNT_6ParamsE,(.L_x_58 - _ZN7cutlass13device_kernelIN5flash19enable_sm80_to_sm89INS1_16FlashAttnFwdSm80INS1_25CollectiveMainloopFwdSm80ILi8ELi1ELb1EN4cute5tupleIJNS5_1CILi128EEENS7_ILi48EEENS7_ILi256EEEEEELi256ENS_6half_tEfNS_4arch4Sm80ELb0ELb1ELb0ELb1ELb1ELb0ELb1ELb1EEENS1_21CollectiveEpilogueFwdINS6_IJS8_SA_S9_EEENS6_IJNS7_ILi1EEESI_SI_EEESC_SE_Li256ELb1ELb1ELb1ELb0EEENS1_36VarlenDynamicPersistentTileSchedulerILi128ELi48ELi256ELi256ELb1ELb1ELb0ELb1ELb0ELb1EEEEEEEEEvNT_6ParamsE)
        .other          _ZN7cutlass13device_kernelIN5flash19enable_sm80_to_sm89INS1_16FlashAttnFwdSm80INS1_25CollectiveMainloopFwdSm80ILi8ELi1ELb1EN4cute5tupleIJNS5_1CILi128EEENS7_ILi48EEENS7_ILi256EEEEEELi256ENS_6half_tEfNS_4arch4Sm80ELb0ELb1ELb0ELb1ELb1ELb0ELb1ELb1EEENS1_21CollectiveEpilogueFwdINS6_IJS8_SA_S9_EEENS6_IJNS7_ILi1EEESI_SI_EEESC_SE_Li256ELb1ELb1ELb1ELb0EEENS1_36VarlenDynamicPersistentTileSchedulerILi128ELi48ELi256ELi256ELb1ELb1ELb0ELb1ELb0ELb1EEEEEEEEEvNT_6ParamsE,@"STO_CUDA_ENTRY STV_DEFAULT"
_ZN7cutlass13device_kernelIN5flash19enable_sm80_to_sm89INS1_16FlashAttnFwdSm80INS1_25CollectiveMainloopFwdSm80ILi8ELi1ELb1EN4cute5tupleIJNS5_1CILi128EEENS7_ILi48EEENS7_ILi256EEEEEELi256ENS_6half_tEfNS_4arch4Sm80ELb0ELb1ELb0ELb1ELb1ELb0ELb1ELb1EEENS1_21CollectiveEpilogueFwdINS6_IJS8_SA_S9_EEENS6_IJNS7_ILi1EEESI_SI_EEESC_SE_Li256ELb1ELb1ELb1ELb0EEENS1_36VarlenDynamicPersistentTileSchedulerILi128ELi48ELi256ELi256ELb1ELb1ELb0ELb1ELb0ELb1EEEEEEEEEvNT_6ParamsE:
[----:B------:R-:W-:Y:S01]  /*0000*/  LDC R1, c[0x0][0x28] ;  /* 0x00000a00ff017b82 */ /* 0x000fe20000000800 */
[----:B------:R-:W-:Y:S05]  /*0010*/  EXIT ;  /* 0x000000000000794d */ /* 0x000fea0003800000 */
.L_x_22:
        /* <DEDUP_REMOVED lines=14> */
.L_x_58:


//--------------------- .text._ZN7cutlass13device_kernelIN5flash19enable_sm80_to_sm89INS1_16FlashAttnFwdSm80INS1_25CollectiveMainloopFwdSm80ILi8ELi1ELb0EN4cute5tupleIJNS5_1CILi128EEENS7_ILi32EEENS7_ILi256EEEEEELi256ENS_6half_tEfNS_4arch4Sm80ELb0ELb1ELb0ELb1ELb1ELb1ELb1ELb1EEENS1_21CollectiveEpilogueFwdINS6_IJS8_SA_S9_EEENS6_IJNS7_ILi1EEESI_SI_EEESC_SE_Li256ELb1ELb1ELb1ELb0EEENS1_36VarlenDynamicPersistentTileSchedulerILi128ELi32ELi256ELi256ELb1ELb1ELb0ELb1ELb0ELb1EEEEEEEEEvNT_6ParamsE --------------------------
	.section	.text._ZN7cutlass13device_kernelIN5flash19enable_sm80_to_sm89INS1_16FlashAttnFwdSm80INS1_25CollectiveMainloopFwdSm80ILi8ELi1ELb0EN4cute5tupleIJNS5_1CILi128EEENS7_ILi32EEENS7_ILi256EEEEEELi256ENS_6half_tEfNS_4arch4Sm80ELb0ELb1ELb0ELb1ELb1ELb1ELb1ELb1EEENS1_21CollectiveEpilogueFwdINS6_IJS8_SA_S9_EEENS6_IJNS7_ILi1EEESI_SI_EEESC_SE_Li256ELb1ELb1ELb1ELb0EEENS1_36VarlenDynamicPersistentTileSchedulerILi128ELi32ELi256ELi256ELb1ELb1ELb0ELb1ELb0ELb1EEEEEEEEEvNT_6ParamsE,"ax",@progbits
	.align	128
.text._ZN7cutlass13device_kernelIN5flash19enable_sm80_to_sm89INS1_16FlashAttnFwdSm80INS1_25CollectiveMainloopFwdSm80ILi8ELi1ELb0EN4cute5tupleIJNS5_1CILi128EEENS7_ILi32EEENS7_ILi256EEEEEELi256ENS_6half_tEfNS_4arch4Sm80ELb0ELb1ELb0ELb1ELb1ELb1ELb1ELb1EEENS1_21CollectiveEpilogueFwdINS6_IJS8_SA_S9_EEENS6_IJNS7_ILi1EEESI_SI_EEESC_SE_Li256ELb1ELb1ELb1ELb0EEENS1_36VarlenDynamicPersistentTileSchedulerILi128ELi32ELi256ELi256ELb1ELb1ELb0ELb1ELb0ELb1EEEEEEEEEvNT_6ParamsE:
        .type           _ZN7cutlass13device_kernelIN5flash19enable_sm80_to_sm89INS1_16FlashAttnFwdSm80INS1_25CollectiveMainloopFwdSm80ILi8ELi1ELb0EN4cute5tupleIJNS5_1CILi128EEENS7_ILi32EEENS7_ILi256EEEEEELi256ENS_6half_tEfNS_4arch4Sm80ELb0ELb1ELb0ELb1ELb1ELb1ELb1ELb1EEENS1_21CollectiveEpilogueFwdINS6_IJS8_SA_S9_EEENS6_IJNS7_ILi1EEESI_SI_EEESC_SE_Li256ELb1ELb1ELb1ELb0EEENS1_36VarlenDynamicPersistentTileSchedulerILi128ELi32ELi256ELi256ELb1ELb1ELb0ELb1ELb0ELb1EEEEEEEEEvNT_6ParamsE,@function
        .size           _ZN7cutlass13device_kernelIN5flash19enable_sm80_to_sm89INS1_16FlashAttnFwdSm80INS1_25CollectiveMainloopFwdSm80ILi8ELi1ELb0EN4cute5tupleIJNS5_1CILi128EEENS7_ILi32EEENS7_ILi256EEEEEELi256ENS_6half_tEfNS_4arch4Sm80ELb0ELb1ELb0ELb1ELb1ELb1ELb1ELb1EEENS1_21CollectiveEpilogueFwdINS6_IJS8_SA_S9_EEENS6_IJNS7_ILi1EEESI_SI_EEESC_SE_Li256ELb1ELb1ELb1ELb0EEENS1_36VarlenDynamicPersistentTileSchedulerILi128ELi32ELi256ELi256ELb1ELb1ELb0ELb1ELb0ELb1EEEEEEEEEvNT_6ParamsE,(.L_x_59 - _ZN7cutlass13device_kernelIN5flash19enable_sm80_to_sm89INS1_16FlashAttnFwdSm80INS1_25CollectiveMainloopFwdSm80ILi8ELi1ELb0EN4cute5tupleIJNS5_1CILi128EEENS7_ILi32EEENS7_ILi256EEEEEELi256ENS_6half_tEfNS_4arch4Sm80ELb0ELb1ELb0ELb1ELb1ELb1ELb1ELb1EEENS1_21CollectiveEpilogueFwdINS6_IJS8_SA_S9_EEENS6_IJNS7_ILi1EEESI_SI_EEESC_SE_Li256ELb1ELb1ELb1ELb0EEENS1_36VarlenDynamicPersistentTileSchedulerILi128ELi32ELi256ELi256ELb1ELb1ELb0ELb1ELb0ELb1EEEEEEEEEvNT_6ParamsE)
        .other          _ZN7cutlass13device_kernelIN5flash19enable_sm80_to_sm89INS1_16FlashAttnFwdSm80INS1_25CollectiveMainloopFwdSm80ILi8ELi1ELb0EN4cute5tupleIJNS5_1CILi128EEENS7_ILi32EEENS7_ILi256EEEEEELi256ENS_6half_tEfNS_4arch4Sm80ELb0ELb1ELb0ELb1ELb1ELb1ELb1ELb1EEENS1_21CollectiveEpilogueFwdINS6_IJS8_SA_S9_EEENS6_IJNS7_ILi1EEESI_SI_EEESC_SE_Li256ELb1ELb1ELb1ELb0EEENS1_36VarlenDynamicPersistentTileSchedulerILi128ELi32ELi256ELi256ELb1ELb1ELb0ELb1ELb0ELb1EEEEEEEEEvNT_6ParamsE,@"STO_CUDA_ENTRY STV_DEFAULT"
_ZN7cutlass13device_kernelIN5flash19enable_sm80_to_sm89INS1_16FlashAttnFwdSm80INS1_25CollectiveMainloopFwdSm80ILi8ELi1ELb0EN4cute5tupleIJNS5_1CILi128EEENS7_ILi32EEENS7_ILi256EEEEEELi256ENS_6half_tEfNS_4arch4Sm80ELb0ELb1ELb0ELb1ELb1ELb1ELb1ELb1EEENS1_21CollectiveEpilogueFwdINS6_IJS8_SA_S9_EEENS6_IJNS7_ILi1EEESI_SI_EEESC_SE_Li256ELb1ELb1ELb1ELb0EEENS1_36VarlenDynamicPersistentTileSchedulerILi128ELi32ELi256ELi256ELb1ELb1ELb0ELb1ELb0ELb1EEEEEEEEEvNT_6ParamsE:
[----:B------:R-:W-:Y:S01]  /*0000*/  LDC R1, c[0x0][0x28] ;  /* 0x00000a00ff017b82 */ /* 0x000fe20000000800 */
[----:B------:R-:W-:Y:S05]  /*0010*/  EXIT ;  /* 0x000000000000794d */ /* 0x000fea0003800000 */
.L_x_23:
        /* <DEDUP_REMOVED lines=14> */
.L_x_59:


//--------------------- .text._ZN7cutlass13device_kernelIN5flash19enable_sm80_to_sm89INS1_16FlashAttnFwdSm80INS1_25CollectiveMainloopFwdSm80ILi8ELi1ELb1EN4cute5tupleIJNS5_1CILi128EEENS7_ILi64EEENS7_ILi256EEEEEELi256ENS_6half_tEfNS_4arch4Sm80ELb1ELb0ELb0ELb0ELb1ELb0ELb1ELb1EEENS1_21CollectiveEpilogueFwdINS6_IJS8_SA_S9_EEENS6_IJNS7_ILi1EEESI_SI_EEESC_SE_Li256ELb0ELb1ELb1ELb0EEENS1_30DynamicPersistentTileSchedulerILi256ELi256ELb1ELb1ELb0EEEEEEEEEvNT_6ParamsE --------------------------
	.section	.text._ZN7cutlass13device_kernelIN5flash19enable_sm80_to_sm89INS1_16FlashAttnFwdSm80INS1_25CollectiveMainloopFwdSm80ILi8ELi1ELb1EN4cute5tupleIJNS5_1CILi128EEENS7_ILi64EEENS7_ILi256EEEEEELi256ENS_6half_tEfNS_4arch4Sm80ELb1ELb0ELb0ELb0ELb1ELb0ELb1ELb1EEENS1_21CollectiveEpilogueFwdINS6_IJS8_SA_S9_EEENS6_IJNS7_ILi1EEESI_SI_EEESC_SE_Li256ELb0ELb1ELb1ELb0EEENS1_30DynamicPersistentTileSchedulerILi256ELi256ELb1ELb1ELb0EEEEEEEEEvNT_6ParamsE,"ax",@progbits
	.align	128
.text._ZN7cutlass13device_kernelIN5flash19enable_sm80_to_sm89INS1_16FlashAttnFwdSm80INS1_25CollectiveMainloopFwdSm80ILi8ELi1ELb1EN4cute5tupleIJNS5_1CILi128EEENS7_ILi64EEENS7_ILi256EEEEEELi256ENS_6half_tEfNS_4arch4Sm80ELb1ELb0ELb0ELb0ELb1ELb0ELb1ELb1EEENS1_21CollectiveEpilogueFwdINS6_IJS8_SA_S9_EEENS6_IJNS7_ILi1EEESI_SI_EEESC_SE_Li256ELb0ELb1ELb1ELb0EEENS1_30DynamicPersistentTileSchedulerILi256ELi256ELb1ELb1ELb0EEEEEEEEEvNT_6ParamsE:
        .type           _ZN7cutlass13device_kernelIN5flash19enable_sm80_to_sm89INS1_16FlashAttnFwdSm80INS1_25CollectiveMainloopFwdSm80ILi8ELi1ELb1EN4cute5tupleIJNS5_1CILi128EEENS7_ILi64EEENS7_ILi256EEEEEELi256ENS_6half_tEfNS_4arch4Sm80ELb1ELb0ELb0ELb0ELb1ELb0ELb1ELb1EEENS1_21CollectiveEpilogueFwdINS6_IJS8_SA_S9_EEENS6_IJNS7_ILi1EEESI_SI_EEESC_SE_Li256ELb0ELb1ELb1ELb0EEENS1_30DynamicPersistentTileSchedulerILi256ELi256ELb1ELb1ELb0EEEEEEEEEvNT_6ParamsE,@function
        .size           _ZN7cutlass13device_kernelIN5flash19enable_sm80_to_sm89INS1_16FlashAttnFwdSm80INS1_25CollectiveMainloopFwdSm80ILi8ELi1ELb1EN4cute5tupleIJNS5_1CILi128EEENS7_ILi64EEENS7_ILi256EEEEEELi256ENS_6half_tEfNS_4arch4Sm80ELb1ELb0ELb0ELb0ELb1ELb0ELb1ELb1EEENS1_21CollectiveEpilogueFwdINS6_IJS8_SA_S9_EEENS6_IJNS7_ILi1EEESI_SI_EEESC_SE_Li256ELb0ELb1ELb1ELb0EEENS1_30DynamicPersistentTileSchedulerILi256ELi256ELb1ELb1ELb0EEEEEEEEEvNT_6ParamsE,(.L_x_60 - _ZN7cutlass13device_kernelIN5flash19enable_sm80_to_sm89INS1_16FlashAttnFwdSm80INS1_25CollectiveMainloopFwdSm80ILi8ELi1ELb1EN4cute5tupleIJNS5_1CILi128EEENS7_ILi64EEENS7_ILi256EEEEEELi256ENS_6half_tEfNS_4arch4Sm80ELb1ELb0ELb0ELb0ELb1ELb0ELb1ELb1EEENS1_21CollectiveEpilogueFwdINS6_IJS8_SA_S9_EEENS6_IJNS7_ILi1EEESI_SI_EEESC_SE_Li256ELb0ELb1ELb1ELb0EEENS1_30DynamicPersistentTileSchedulerILi256ELi256ELb1ELb1ELb0EEEEEEEEEvNT_6ParamsE)
        .other          _ZN7cutlass13device_kernelIN5flash19enable_sm80_to_sm89INS1_16FlashAttnFwdSm80INS1_25CollectiveMainloopFwdSm80ILi8ELi1ELb1EN4cute5tupleIJNS5_1CILi128EEENS7_ILi64EEENS7_ILi256EEEEEELi256ENS_6half_tEfNS_4arch4Sm80ELb1ELb0ELb0ELb0ELb1ELb0ELb1ELb1EEENS1_21CollectiveEpilogueFwdINS6_IJS8_SA_S9_EEENS6_IJNS7_ILi1EEESI_SI_EEESC_SE_Li256ELb0ELb1ELb1ELb0EEENS1_30DynamicPersistentTileSchedulerILi256ELi256ELb1ELb1ELb0EEEEEEEEEvNT_6ParamsE,@"STO_CUDA_ENTRY STV_DEFAULT"
_ZN7cutlass13device_kernelIN5flash19enable_sm80_to_sm89INS1_16FlashAttnFwdSm80INS1_25CollectiveMainloopFwdSm80ILi8ELi1ELb1EN4cute5tupleIJNS5_1CILi128EEENS7_ILi64EEENS7_ILi256EEEEEELi256ENS_6half_tEfNS_4arch4Sm80ELb1ELb0ELb0ELb0ELb1ELb0ELb1ELb1EEENS1_21CollectiveEpilogueFwdINS6_IJS8_SA_S9_EEENS6_IJNS7_ILi1EEESI_SI_EEESC_SE_Li256ELb0ELb1ELb1ELb0EEENS1_30DynamicPersistentTileSchedulerILi256ELi256ELb1ELb1ELb0EEEEEEEEEvNT_6ParamsE:
[----:B------:R-:W-:Y:S01]  /*0000*/  LDC R1, c[0x0][0x28] ;  /* 0x00000a00ff017b82 */ /* 0x000fe20000000800 */
[----:B------:R-:W-:Y:S05]  /*0010*/  EXIT ;  /* 0x000000000000794d */ /* 0x000fea0003800000 */
.L_x_24:
        /* <DEDUP_REMOVED lines=14> */
.L_x_60:


//--------------------- .text._ZN7cutlass13device_kernelIN5flash19enable_sm80_to_sm89INS1_16FlashAttnFwdSm80INS1_25CollectiveMainloopFwdSm80ILi8ELi1ELb1EN4cute5tupleIJNS5_1CILi128EEENS7_ILi48EEENS7_ILi256EEEEEELi256ENS_6half_tEfNS_4arch4Sm80ELb1ELb0ELb0ELb1ELb1ELb0ELb1ELb1EEENS1_21CollectiveEpilogueFwdINS6_IJS8_SA_S9_EEENS6_IJNS7_ILi1EEESI_SI_EEESC_SE_Li256ELb1ELb1ELb1ELb0EEENS1_36VarlenDynamicPersistentTileSchedulerILi128ELi48ELi256ELi256ELb1ELb1ELb0ELb1ELb1ELb1EEEEEEEEEvNT_6ParamsE --------------------------
	.section	.text._ZN7cutlass13device_kernelIN5flash19enable_sm80_to_sm89INS1_16FlashAttnFwdSm80INS1_25CollectiveMainloopFwdSm80ILi8ELi1ELb1EN4cute5tupleIJNS5_1CILi128EEENS7_ILi48EEENS7_ILi256EEEEEELi256ENS_6half_tEfNS_4arch4Sm80ELb1ELb0ELb0ELb1ELb1ELb0ELb1ELb1EEENS1_21CollectiveEpilogueFwdINS6_IJS8_SA_S9_EEENS6_IJNS7_ILi1EEESI_SI_EEESC_SE_Li256ELb1ELb1ELb1ELb0EEENS1_36VarlenDynamicPersistentTileSchedulerILi128ELi48ELi256ELi256ELb1ELb1ELb0ELb1ELb1ELb1EEEEEEEEEvNT_6ParamsE,"ax",@progbits
	.align	128
.text._ZN7cutlass13device_kernelIN5flash19enable_sm80_to_sm89INS1_16FlashAttnFwdSm80INS1_25CollectiveMainloopFwdSm80ILi8ELi1ELb1EN4cute5tupleIJNS5_1CILi128EEENS7_ILi48EEENS7_ILi256EEEEEELi256ENS_6half_tEfNS_4arch4Sm80ELb1ELb0ELb0ELb1ELb1ELb0ELb1ELb1EEENS1_21CollectiveEpilogueFwdINS6_IJS8_SA_S9_EEENS6_IJNS7_ILi1EEESI_SI_EEESC_SE_Li256ELb1ELb1ELb1ELb0EEENS1_36VarlenDynamicPersistentTileSchedulerILi128ELi48ELi256ELi256ELb1ELb1ELb0ELb1ELb1ELb1EEEEEEEEEvNT_6ParamsE:
        .type           _ZN7cutlass13device_kernelIN5flash19enable_sm80_to_sm89INS1_16FlashAttnFwdSm80INS1_25CollectiveMainloopFwdSm80ILi8ELi1ELb1EN4cute5tupleIJNS5_1CILi128EEENS7_ILi48EEENS7_ILi256EEEEEELi256ENS_6half_tEfNS_4arch4Sm80ELb1ELb0ELb0ELb1ELb1ELb0ELb1ELb1EEENS1_21CollectiveEpilogueFwdINS6_IJS8_SA_S9_EEENS6_IJNS7_ILi1EEESI_SI_EEESC_SE_Li256ELb1ELb1ELb1ELb0EEENS1_36VarlenDynamicPersistentTileSchedulerILi128ELi48ELi256ELi256ELb1ELb1ELb0ELb1ELb1ELb1EEEEEEEEEvNT_6ParamsE,@function
        .size           _ZN7cutlass13device_kernelIN5flash19enable_sm80_to_sm89INS1_16FlashAttnFwdSm80INS1_25CollectiveMainloopFwdSm80ILi8ELi1ELb1EN4cute5tupleIJNS5_1CILi128EEENS7_ILi48EEENS7_ILi256EEEEEELi256ENS_6half_tEfNS_4arch4Sm80ELb1ELb0ELb0ELb1ELb1ELb0ELb1ELb1EEENS1_21CollectiveEpilogueFwdINS6_IJS8_SA_S9_EEENS6_IJNS7_ILi1EEESI_SI_EEESC_SE_Li256ELb1ELb1ELb1ELb0EEENS1_36VarlenDynamicPersistentTileSchedulerILi128ELi48ELi256ELi256ELb1ELb1ELb0ELb1ELb1ELb1EEEEEEEEEvNT_6ParamsE,(.L_x_61 - _ZN7cutlass13device_kernelIN5flash19enable_sm80_to_sm89INS1_16FlashAttnFwdSm80INS1_25CollectiveMainloopFwdSm80ILi8ELi1ELb1EN4cute5tupleIJNS5_1CILi128EEENS7_ILi48EEENS7_ILi256EEEEEELi256ENS_6half_tEfNS_4arch4Sm80ELb1ELb0ELb0ELb1ELb1ELb0ELb1ELb1EEENS1_21CollectiveEpilogueFwdINS6_IJS8_SA_S9_EEENS6_IJNS7_ILi1EEESI_SI_EEESC_SE_Li256ELb1ELb1ELb1ELb0EEENS1_36VarlenDynamicPersistentTileSchedulerILi128ELi48ELi256ELi256ELb1ELb1ELb0ELb1ELb1ELb1EEEEEEEEEvNT_6ParamsE)
        .other          _ZN7cutlass13device_kernelIN5flash19enable_sm80_to_sm89INS1_16FlashAttnFwdSm80INS1_25CollectiveMainloopFwdSm80ILi8ELi1ELb1EN4cute5tupleIJNS5_1CILi128EEENS7_ILi48EEENS7_ILi256EEEEEELi256ENS_6half_tEfNS_4arch4Sm80ELb1ELb0ELb0ELb1ELb1ELb0ELb1ELb1EEENS1_21CollectiveEpilogueFwdINS6_IJS8_SA_S9_EEENS6_IJNS7_ILi1EEESI_SI_EEESC_SE_Li256ELb1ELb1ELb1ELb0EEENS1_36VarlenDynamicPersistentTileSchedulerILi128ELi48ELi256ELi256ELb1ELb1ELb0ELb1ELb1ELb1EEEEEEEEEvNT_6ParamsE,@"STO_CUDA_ENTRY STV_DEFAULT"
_ZN7cutlass13device_kernelIN5flash19enable_sm80_to_sm89INS1_16FlashAttnFwdSm80INS1_25CollectiveMainloopFwdSm80ILi8ELi1ELb1EN4cute5tupleIJNS5_1CILi128EEENS7_ILi48EEENS7_ILi256EEEEEELi256ENS_6half_tEfNS_4arch4Sm80ELb1ELb0ELb0ELb1ELb1ELb0ELb1ELb1EEENS1_21CollectiveEpilogueFwdINS6_IJS8_SA_S9_EEENS6_IJNS7_ILi1EEESI_SI_EEESC_SE_Li256ELb1ELb1ELb1ELb0EEENS1_36VarlenDynamicPersistentTileSchedulerILi128ELi48ELi256ELi256ELb1ELb1ELb0ELb1ELb1ELb1EEEEEEEEEvNT_6ParamsE:
[----:B------:R-:W-:Y:S01]  /*0000*/  LDC R1, c[0x0][0x28] ;  /* 0x00000a00ff017b82 */ /* 0x000fe20000000800 */
[----:B------:R-:W-:Y:S05]  /*0010*/  EXIT ;  /* 0x000000000000794d */ /* 0x000fea0003800000 */
.L_x_25:
        /* <DEDUP_REMOVED lines=14> */
.L_x_61:


//--------------------- .text._ZN7cutlass13device_kernelIN5flash19enable_sm80_to_sm89INS1_16FlashAttnFwdSm80INS1_25CollectiveMainloopFwdSm80ILi8ELi1ELb0EN4cute5tupleIJNS5_1CILi128EEENS7_ILi32EEENS7_ILi256EEEEEELi256ENS_6half_tEfNS_4arch4Sm80ELb1ELb0ELb0ELb1ELb1ELb1ELb1ELb1EEENS1_21CollectiveEpilogueFwdINS6_IJS8_SA_S9_EEENS6_IJNS7_ILi1EEESI_SI_EEESC_SE_Li256ELb1ELb1ELb1ELb0EEENS1_36VarlenDynamicPersistentTileSchedulerILi128ELi32ELi256ELi256ELb1ELb1ELb0ELb1ELb1ELb1EEEEEEEEEvNT_6ParamsE --------------------------
	.section	.text._ZN7cutlass13device_kernelIN5flash19enable_sm80_to_sm89INS1_16FlashAttnFwdSm80INS1_25CollectiveMainloopFwdSm80ILi8ELi1ELb0EN4cute5tupleIJNS5_1CILi128EEENS7_ILi32EEENS7_ILi256EEEEEELi256ENS_6half_tEfNS_4arch4Sm80ELb1ELb0ELb0ELb1ELb1ELb1ELb1ELb1EEENS1_21CollectiveEpilogueFwdINS6_IJS8_SA_S9_EEENS6_IJNS7_ILi1EEESI_SI_EEESC_SE_Li256ELb1ELb1ELb1ELb0EEENS1_36VarlenDynamicPersistentTileSchedulerILi128ELi32ELi256ELi256ELb1ELb1ELb0ELb1ELb1ELb1EEEEEEEEEvNT_6ParamsE,"ax",@progbits
	.align	128
.text._ZN7cutlass13device_kernelIN5flash19enable_sm80_to_sm89INS1_16FlashAttnFwdSm80INS1_25CollectiveMainloopFwdSm80ILi8ELi1ELb0EN4cute5tupleIJNS5_1CILi128EEENS7_ILi32EEENS7_ILi256EEEEEELi256ENS_6half_tEfNS_4arch4Sm80ELb1ELb0ELb0ELb1ELb1ELb1ELb1ELb1EEENS1_21CollectiveEpilogueFwdINS6_IJS8_SA_S9_EEENS6_IJNS7_ILi1EEESI_SI_EEESC_SE_Li256ELb1ELb1ELb1ELb0EEENS1_36VarlenDynamicPersistentTileSchedulerILi128ELi32ELi256ELi256ELb1ELb1ELb0ELb1ELb1ELb1EEEEEEEEEvNT_6ParamsE:
        .type           _ZN7cutlass13device_kernelIN5flash19enable_sm80_to_sm89INS1_16FlashAttnFwdSm80INS1_25CollectiveMainloopFwdSm80ILi8ELi1ELb0EN4cute5tupleIJNS5_1CILi128EEENS7_ILi32EEENS7_ILi256EEEEEELi256ENS_6half_tEfNS_4arch4Sm80ELb1ELb0ELb0ELb1ELb1ELb1ELb1ELb1EEENS1_21CollectiveEpilogueFwdINS6_IJS8_SA_S9_EEENS6_IJNS7_ILi1EEESI_SI_EEESC_SE_Li256ELb1ELb1ELb1ELb0EEENS1_36VarlenDynamicPersistentTileSchedulerILi128ELi32ELi256ELi256ELb1ELb1ELb0ELb1ELb1ELb1EEEEEEEEEvNT_6ParamsE,@function
        .size           _ZN7cutlass13device_kernelIN5flash19enable_sm80_to_sm89INS1_16FlashAttnFwdSm80INS1_25CollectiveMainloopFwdSm80ILi8ELi1ELb0EN4cute5tupleIJNS5_1CILi128EEENS7_ILi32EEENS7_ILi256EEEEEELi256ENS_6half_tEfNS_4arch4Sm80ELb1ELb0ELb0ELb1ELb1ELb1ELb1ELb1EEENS1_21CollectiveEpilogueFwdINS6_IJS8_SA_S9_EEENS6_IJNS7_ILi1EEESI_SI_EEESC_SE_Li256ELb1ELb1ELb1ELb0EEENS1_36VarlenDynamicPersistentTileSchedulerILi128ELi32ELi256ELi256ELb1ELb1ELb0ELb1ELb1ELb1EEEEEEEEEvNT_6ParamsE,(.L_x_62 - _ZN7cutlass13device_kernelIN5flash19enable_sm80_to_sm89INS1_16FlashAttnFwdSm80INS1_25CollectiveMainloopFwdSm80ILi8ELi1ELb0EN4cute5tupleIJNS5_1CILi128EEENS7_ILi32EEENS7_ILi256EEEEEELi256ENS_6half_tEfNS_4arch4Sm80ELb1ELb0ELb0ELb1ELb1ELb1ELb1ELb1EEENS1_21CollectiveEpilogueFwdINS6_IJS8_SA_S9_EEENS6_IJNS7_ILi1EEESI_SI_EEESC_SE_Li256ELb1ELb1ELb1ELb0EEENS1_36VarlenDynamicPersistentTileSchedulerILi128ELi32ELi256ELi256ELb1ELb1ELb0ELb1ELb1ELb1EEEEEEEEEvNT_6ParamsE)
        .other          _ZN7cutlass13device_kernelIN5flash19enable_sm80_to_sm89INS1_16FlashAttnFwdSm80INS1_25CollectiveMainloopFwdSm80ILi8ELi1ELb0EN4cute5tupleIJNS5_1CILi128EEENS7_ILi32EEENS7_ILi256EEEEEELi256ENS_6half_tEfNS_4arch4Sm80ELb1ELb0ELb0ELb1ELb1ELb1ELb1ELb1EEENS1_21CollectiveEpilogueFwdINS6_IJS8_SA_S9_EEENS6_IJNS7_ILi1EEESI_SI_EEESC_SE_Li256ELb1ELb1ELb1ELb0EEENS1_36VarlenDynamicPersistentTileSchedulerILi128ELi32ELi256ELi256ELb1ELb1ELb0ELb1ELb1ELb1EEEEEEEEEvNT_6ParamsE,@"STO_CUDA_ENTRY STV_DEFAULT"
_ZN7cutlass13device_kernelIN5flash19enable_sm80_to_sm89INS1_16FlashAttnFwdSm80INS1_25CollectiveMainloopFwdSm80ILi8ELi1ELb0EN4cute5tupleIJNS5_1CILi128EEENS7_ILi32EEENS7_ILi256EEEEEELi256ENS_6half_tEfNS_4arch4Sm80ELb1ELb0ELb0ELb1ELb1ELb1ELb1ELb1EEENS1_21CollectiveEpilogueFwdINS6_IJS8_SA_S9_EEENS6_IJNS7_ILi1EEESI_SI_EEESC_SE_Li256ELb1ELb1ELb1ELb0EEENS1_36VarlenDynamicPersistentTileSchedulerILi128ELi32ELi256ELi256ELb1ELb1ELb0ELb1ELb1ELb1EEEEEEEEEvNT_6ParamsE:
[----:B------:R-:W-:Y:S01]  /*0000*/  LDC R1, c[0x0][0x28] ;  /* 0x00000a00ff017b82 */ /* 0x000fe20000000800 */
[----:B------:R-:W-:Y:S05]  /*0010*/  EXIT ;  /* 0x000000000000794d */ /* 0x000fea0003800000 */
.L_x_26:
        /* <DEDUP_REMOVED lines=14> */
.L_x_62:


//--------------------- .text._ZN7cutlass13device_kernelIN5flash19enable_sm80_to_sm89INS1_16FlashAttnFwdSm80INS1_25CollectiveMainloopFwdSm80ILi8ELi1ELb0EN4cute5tupleIJNS5_1CILi128EEENS7_ILi96EEENS7_ILi256EEEEEELi256ENS_6half_tEfNS_4arch4Sm80ELb0ELb0ELb0ELb0ELb1ELb0ELb1ELb1EEENS1_21CollectiveEpilogueFwdINS6_IJS8_SA_S9_EEENS6_IJNS7_ILi1EEESI_SI_EEESC_SE_Li256ELb0ELb1ELb1ELb0EEENS1_19SingleTileSchedulerILb0ELb1ELb1ELi128EEEEEEEEEvNT_6ParamsE --------------------------
	.section	.text._ZN7cutlass13device_kernelIN5flash19enable_sm80_to_sm89INS1_16FlashAttnFwdSm80INS1_25CollectiveMainloopFwdSm80ILi8ELi1ELb0EN4cute5tupleIJNS5_1CILi128EEENS7_ILi96EEENS7_ILi256EEEEEELi256ENS_6half_tEfNS_4arch4Sm80ELb0ELb0ELb0ELb0ELb1ELb0ELb1ELb1EEENS1_21CollectiveEpilogueFwdINS6_IJS8_SA_S9_EEENS6_IJNS7_ILi1EEESI_SI_EEESC_SE_Li256ELb0ELb1ELb1ELb0EEENS1_19SingleTileSchedulerILb0ELb1ELb1ELi128EEEEEEEEEvNT_6ParamsE,"ax",@progbits
	.align	128
.text._ZN7cutlass13device_kernelIN5flash19enable_sm80_to_sm89INS1_16FlashAttnFwdSm80INS1_25CollectiveMainloopFwdSm80ILi8ELi1ELb0EN4cute5tupleIJNS5_1CILi128EEENS7_ILi96EEENS7_ILi256EEEEEELi256ENS_6half_tEfNS_4arch4Sm80ELb0ELb0ELb0ELb0ELb1ELb0ELb1ELb1EEENS1_21CollectiveEpilogueFwdINS6_IJS8_SA_S9_EEENS6_IJNS7_ILi1EEESI_SI_EEESC_SE_Li256ELb0ELb1ELb1ELb0EEENS1_19SingleTileSchedulerILb0ELb1ELb1ELi128EEEEEEEEEvNT_6ParamsE:
        .type           _ZN7cutlass13device_kernelIN5flash19enable_sm80_to_sm89INS1_16FlashAttnFwdSm80INS1_25CollectiveMainloopFwdSm80ILi8ELi1ELb0EN4cute5tupleIJNS5_1CILi128EEENS7_ILi96EEENS7_ILi256EEEEEELi256ENS_6half_tEfNS_4arch4Sm80ELb0ELb0ELb0ELb0ELb1ELb0ELb1ELb1EEENS1_21CollectiveEpilogueFwdINS6_IJS8_SA_S9_EEENS6_IJNS7_ILi1EEESI_SI_EEESC_SE_Li256ELb0ELb1ELb1ELb0EEENS1_19SingleTileSchedulerILb0ELb1ELb1ELi128EEEEEEEEEvNT_6ParamsE,@function
        .size           _ZN7cutlass13device_kernelIN5flash19enable_sm80_to_sm89INS1_16FlashAttnFwdSm80INS1_25CollectiveMainloopFwdSm80ILi8ELi1ELb0EN4cute5tupleIJNS5_1CILi128EEENS7_ILi96EEENS7_ILi256EEEEEELi256ENS_6half_tEfNS_4arch4Sm80ELb0ELb0ELb0ELb0ELb1ELb0ELb1ELb1EEENS1_21CollectiveEpilogueFwdINS6_IJS8_SA_S9_EEENS6_IJNS7_ILi1EEESI_SI_EEESC_SE_Li256ELb0ELb1ELb1ELb0EEENS1_19SingleTileSchedulerILb0ELb1ELb1ELi128EEEEEEEEEvNT_6ParamsE,(.L_x_63 - _ZN7cutlass13device_kernelIN5flash19enable_sm80_to_sm89INS1_16FlashAttnFwdSm80INS1_25CollectiveMainloopFwdSm80ILi8ELi1ELb0EN4cute5tupleIJNS5_1CILi128EEENS7_ILi96EEENS7_ILi256EEEEEELi256ENS_6half_tEfNS_4arch4Sm80ELb0ELb0ELb0ELb0ELb1ELb0ELb1ELb1EEENS1_21CollectiveEpilogueFwdINS6_IJS8_SA_S9_EEENS6_IJNS7_ILi1EEESI_SI_EEESC_SE_Li256ELb0ELb1ELb1ELb0EEENS1_19SingleTileSchedulerILb0ELb1ELb1ELi128EEEEEEEEEvNT_6ParamsE)
        .other          _ZN7cutlass13device_kernelIN5flash19enable_sm80_to_sm89INS1_16FlashAttnFwdSm80INS1_25CollectiveMainloopFwdSm80ILi8ELi1ELb0EN4cute5tupleIJNS5_1CILi128EEENS7_ILi96EEENS7_ILi256EEEEEELi256ENS_6half_tEfNS_4arch4Sm80ELb0ELb0ELb0ELb0ELb1ELb0ELb1ELb1EEENS1_21CollectiveEpilogueFwdINS6_IJS8_SA_S9_EEENS6_IJNS7_ILi1EEESI_SI_EEESC_SE_Li256ELb0ELb1ELb1ELb0EEENS1_19SingleTileSchedulerILb0ELb1ELb1ELi128EEEEEEEEEvNT_6ParamsE,@"STO_CUDA_ENTRY STV_DEFAULT"
_ZN7cutlass13device_kernelIN5flash19enable_sm80_to_sm89INS1_16FlashAttnFwdSm80INS1_25CollectiveMainloopFwdSm80ILi8ELi1ELb0EN4cute5tupleIJNS5_1CILi128EEENS7_ILi96EEENS7_ILi256EEEEEELi256ENS_6half_tEfNS_4arch4Sm80ELb0ELb0ELb0ELb0ELb1ELb0ELb1ELb1EEENS1_21CollectiveEpilogueFwdINS6_IJS8_SA_S9_EEENS6_IJNS7_ILi1EEESI_SI_EEESC_SE_Li256ELb0ELb1ELb1ELb0EEENS1_19SingleTileSchedulerILb0ELb1ELb1ELi128EEEEEEEEEvNT_6ParamsE:
[----:B------:R-:W-:Y:S01]  /*0000*/  LDC R1, c[0x0][0x28] ;  /* 0x00000a00ff017b82 */ /* 0x000fe20000000800 */
[----:B------:R-:W-:Y:S05]  /*0010*/  EXIT ;  /* 0x000000000000794d */ /* 0x000fea0003800000 */
.L_x_27:
        /* <DEDUP_REMOVED lines=14> */
.L_x_63:


//--------------------- .text._ZN7cutlass13device_kernelIN5flash19enable_sm80_to_sm89INS1_16FlashAttnFwdSm80INS1_25CollectiveMainloopFwdSm80ILi8ELi1ELb0EN4cute5tupleIJNS5_1CILi128EEENS7_ILi64EEENS7_ILi256EEEEEELi256ENS_6half_tEfNS_4arch4Sm80ELb0ELb0ELb0ELb1ELb1ELb0ELb1ELb1EEENS1_21CollectiveEpilogueFwdINS6_IJS8_SA_S9_EEENS6_IJNS7_ILi1EEESI_SI_EEESC_SE_Li256ELb1ELb1ELb1ELb0EEENS1_36VarlenDynamicPersistentTileSchedulerILi128ELi64ELi256ELi256ELb1ELb1ELb0ELb0ELb1ELb1EEEEEEEEEvNT_6ParamsE --------------------------
	.section	.text._ZN7cutlass13device_kernelIN5flash19enable_sm80_to_sm89INS1_16FlashAttnFwdSm80INS1_25CollectiveMainloopFwdSm80ILi8ELi1ELb0EN4cute5tupleIJNS5_1CILi128EEENS7_ILi64EEENS7_ILi256EEEEEELi256ENS_6half_tEfNS_4arch4Sm80ELb0ELb0ELb0ELb1ELb1ELb0ELb1ELb1EEENS1_21CollectiveEpilogueFwdINS6_IJS8_SA_S9_EEENS6_IJNS7_ILi1EEESI_SI_EEESC_SE_Li256ELb1ELb1ELb1ELb0EEENS1_36VarlenDynamicPersistentTileSchedulerILi128ELi64ELi256ELi256ELb1ELb1ELb0ELb0ELb1ELb1EEEEEEEEEvNT_6ParamsE,"ax",@progbits
	.align	128
.text._ZN7cutlass13device_kernelIN5flash19enable_sm80_to_sm89INS1_16FlashAttnFwdSm80INS1_25CollectiveMainloopFwdSm80ILi8ELi1ELb0EN4cute5tupleIJNS5_1CILi128EEENS7_ILi64EEENS7_ILi256EEEEEELi256ENS_6half_tEfNS_4arch4Sm80ELb0ELb0ELb0ELb1ELb1ELb0ELb1ELb1EEENS1_21CollectiveEpilogueFwdINS6_IJS8_SA_S9_EEENS6_IJNS7_ILi1EEESI_SI_EEESC_SE_Li256ELb1ELb1ELb1ELb0EEENS1_36VarlenDynamicPersistentTileSchedulerILi128ELi64ELi256ELi256ELb1ELb1ELb0ELb0ELb1ELb1EEEEEEEEEvNT_6ParamsE:
        .type           _ZN7cutlass13device_kernelIN5flash19enable_sm80_to_sm89INS1_16FlashAttnFwdSm80INS1_25CollectiveMainloopFwdSm80ILi8ELi1ELb0EN4cute5tupleIJNS5_1CILi128EEENS7_ILi64EEENS7_ILi256EEEEEELi256ENS_6half_tEfNS_4arch4Sm80ELb0ELb0ELb0ELb1ELb1ELb0ELb1ELb1EEENS1_21CollectiveEpilogueFwdINS6_IJS8_SA_S9_EEENS6_IJNS7_ILi1EEESI_SI_EEESC_SE_Li256ELb1ELb1ELb1ELb0EEENS1_36VarlenDynamicPersistentTileSchedulerILi128ELi64ELi256ELi256ELb1ELb1ELb0ELb0ELb1ELb1EEEEEEEEEvNT_6ParamsE,@function
        .size           _ZN7cutlass13device_kernelIN5flash19enable_sm80_to_sm89INS1_16FlashAttnFwdSm80INS1_25CollectiveMainloopFwdSm80ILi8ELi1ELb0EN4cute5tupleIJNS5_1CILi128EEENS7_ILi64EEENS7_ILi256EEEEEELi256ENS_6half_tEfNS_4arch4Sm80ELb0ELb0ELb0ELb1ELb1ELb0ELb1ELb1EEENS1_21CollectiveEpilogueFwdINS6_IJS8_SA_S9_EEENS6_IJNS7_ILi1EEESI_SI_EEESC_SE_Li256ELb1ELb1ELb1ELb0EEENS1_36VarlenDynamicPersistentTileSchedulerILi128ELi64ELi256ELi256ELb1ELb1ELb0ELb0ELb1ELb1EEEEEEEEEvNT_6ParamsE,(.L_x_64 - _ZN7cutlass13device_kernelIN5flash19enable_sm80_to_sm89INS1_16FlashAttnFwdSm80INS1_25CollectiveMainloopFwdSm80ILi8ELi1ELb0EN4cute5tupleIJNS5_1CILi128EEENS7_ILi64EEENS7_ILi256EEEEEELi256ENS_6half_tEfNS_4arch4Sm80ELb0ELb0ELb0ELb1ELb1ELb0ELb1ELb1EEENS1_21CollectiveEpilogueFwdINS6_IJS8_SA_S9_EEENS6_IJNS7_ILi1EEESI_SI_EEESC_SE_Li256ELb1ELb1ELb1ELb0EEENS1_36VarlenDynamicPersistentTileSchedulerILi128ELi64ELi256ELi256ELb1ELb1ELb0ELb0ELb1ELb1EEEEEEEEEvNT_6ParamsE)
        .other          _ZN7cutlass13device_kernelIN5flash19enable_sm80_to_sm89INS1_16FlashAttnFwdSm80INS1_25CollectiveMainloopFwdSm80ILi8ELi1ELb0EN4cute5tupleIJNS5_1CILi128EEENS7_ILi64EEENS7_ILi256EEEEEELi256ENS_6half_tEfNS_4arch4Sm80ELb0ELb0ELb0ELb1ELb1ELb0ELb1ELb1EEENS1_21CollectiveEpilogueFwdINS6_IJS8_SA_S9_EEENS6_IJNS7_ILi1EEESI_SI_EEESC_SE_Li256ELb1ELb1ELb1ELb0EEENS1_36VarlenDynamicPersistentTileSchedulerILi128ELi64ELi256ELi256ELb1ELb1ELb0ELb0ELb1ELb1EEEEEEEEEvNT_6ParamsE,@"STO_CUDA_ENTRY STV_DEFAULT"
_ZN7cutlass13device_kernelIN5flash19enable_sm80_to_sm89INS1_16FlashAttnFwdSm80INS1_25CollectiveMainloopFwdSm80ILi8ELi1ELb0EN4cute5tupleIJNS5_1CILi128EEENS7_ILi64EEENS7_ILi256EEEEEELi256ENS_6half_tEfNS_4arch4Sm80ELb0ELb0ELb0ELb1ELb1ELb0ELb1ELb1EEENS1_21CollectiveEpilogueFwdINS6_IJS8_SA_S9_EEENS6_IJNS7_ILi1EEESI_SI_EEESC_SE_Li256ELb1ELb1ELb1ELb0EEENS1_36VarlenDynamicPersistentTileSchedulerILi128ELi64ELi256ELi256ELb1ELb1ELb0ELb0ELb1ELb1EEEEEEEEEvNT_6ParamsE:
[----:B------:R-:W-:Y:S01]  /*0000*/  LDC R1, c[0x0][0x28] ;  /* 0x00000a00ff017b82 */ /* 0x000fe20000000800 */
[----:B------:R-:W-:Y:S05]  /*0010*/  EXIT ;  /* 0x000000000000794d */ /* 0x000fea0003800000 */
.L_x_28:
        /* <DEDUP_REMOVED lines=14> */
.L_x_64:


//--------------------- .text._ZN7cutlass13device_kernelIN5flash19enable_sm80_to_sm89INS1_16FlashAttnFwdSm80INS1_25CollectiveMainloopFwdSm80ILi8ELi1ELb0EN4cute5tupleIJNS5_1CILi128EEENS7_ILi48EEENS7_ILi256EEEEEELi256ENS_6half_tEfNS_4arch4Sm80ELb0ELb0ELb0ELb1ELb1ELb1ELb1ELb1EEENS1_21CollectiveEpilogueFwdINS6_IJS8_SA_S9_EEENS6_IJNS7_ILi1EEESI_SI_EEESC_SE_Li256ELb1ELb1ELb1ELb0EEENS1_36VarlenDynamicPersistentTileSchedulerILi128ELi48ELi256ELi256ELb1ELb1ELb0ELb0ELb1ELb1EEEEEEEEEvNT_6ParamsE --------------------------
	.section	.text._ZN7cutlass13device_kernelIN5flash19enable_sm80_to_sm89INS1_16FlashAttnFwdSm80INS1_25CollectiveMainloopFwdSm80ILi8ELi1ELb0EN4cute5tupleIJNS5_1CILi128EEENS7_ILi48EEENS7_ILi256EEEEEELi256ENS_6half_tEfNS_4arch4Sm80ELb0ELb0ELb0ELb1ELb1ELb1ELb1ELb1EEENS1_21CollectiveEpilogueFwdINS6_IJS8_SA_S9_EEENS6_IJNS7_ILi1EEESI_SI_EEESC_SE_Li256ELb1ELb1ELb1ELb0EEENS1_36VarlenDynamicPersistentTileSchedulerILi128ELi48ELi256ELi256ELb1ELb1ELb0ELb0ELb1ELb1EEEEEEEEEvNT_6ParamsE,"ax",@progbits
	.align	128
.text._ZN7cutlass13device_kernelIN5flash19enable_sm80_to_sm89INS1_16FlashAttnFwdSm80INS1_25CollectiveMainloopFwdSm80ILi8ELi1ELb0EN4cute5tupleIJNS5_1CILi128EEENS7_ILi48EEENS7_ILi256EEEEEELi256ENS_6half_tEfNS_4arch4Sm80ELb0ELb0ELb0ELb1ELb1ELb1ELb1ELb1EEENS1_21CollectiveEpilogueFwdINS6_IJS8_SA_S9_EEENS6_IJNS7_ILi1EEESI_SI_EEESC_SE_Li256ELb1ELb1ELb1ELb0EEENS1_36VarlenDynamicPersistentTileSchedulerILi128ELi48ELi256ELi256ELb1ELb1ELb0ELb0ELb1ELb1EEEEEEEEEvNT_6ParamsE:
        .type           _ZN7cutlass13device_kernelIN5flash19enable_sm80_to_sm89INS1_16FlashAttnFwdSm80INS1_25CollectiveMainloopFwdSm80ILi8ELi1ELb0EN4cute5tupleIJNS5_1CILi128EEENS7_ILi48EEENS7_ILi256EEEEEELi256ENS_6half_tEfNS_4arch4Sm80ELb0ELb0ELb0ELb1ELb1ELb1ELb1ELb1EEENS1_21CollectiveEpilogueFwdINS6_IJS8_SA_S9_EEENS6_IJNS7_ILi1EEESI_SI_EEESC_SE_Li256ELb1ELb1ELb1ELb0EEENS1_36VarlenDynamicPersistentTileSchedulerILi128ELi48ELi256ELi256ELb1ELb1ELb0ELb0ELb1ELb1EEEEEEEEEvNT_6ParamsE,@function
        .size           _ZN7cutlass13device_kernelIN5flash19enable_sm80_to_sm89INS1_16FlashAttnFwdSm80INS1_25CollectiveMainloopFwdSm80ILi8ELi1ELb0EN4cute5tupleIJNS5_1CILi128EEENS7_ILi48EEENS7_ILi256EEEEEELi256ENS_6half_tEfNS_4arch4Sm80ELb0ELb0ELb0ELb1ELb1ELb1ELb1ELb1EEENS1_21CollectiveEpilogueFwdINS6_IJS8_SA_S9_EEENS6_IJNS7_ILi1EEESI_SI_EEESC_SE_Li256ELb1ELb1ELb1ELb0EEENS1_36VarlenDynamicPersistentTileSchedulerILi128ELi48ELi256ELi256ELb1ELb1ELb0ELb0ELb1ELb1EEEEEEEEEvNT_6ParamsE,(.L_x_65 - _ZN7cutlass13device_kernelIN5flash19enable_sm80_to_sm89INS1_16FlashAttnFwdSm80INS1_25CollectiveMainloopFwdSm80ILi8ELi1ELb0EN4cute5tupleIJNS5_1CILi128EEENS7_ILi48EEENS7_ILi256EEEEEELi256ENS_6half_tEfNS_4arch4Sm80ELb0ELb0ELb0ELb1ELb1ELb1ELb1ELb1EEENS1_21CollectiveEpilogueFwdINS6_IJS8_SA_S9_EEENS6_IJNS7_ILi1EEESI_SI_EEESC_SE_Li256ELb1ELb1ELb1ELb0EEENS1_36VarlenDynamicPersistentTileSchedulerILi128ELi48ELi256ELi256ELb1ELb1ELb0ELb0ELb1ELb1EEEEEEEEEvNT_6ParamsE)
        .other          _ZN7cutlass13device_kernelIN5flash19enable_sm80_to_sm89INS1_16FlashAttnFwdSm80INS1_25CollectiveMainloopFwdSm80ILi8ELi1ELb0EN4cute5tupleIJNS5_1CILi128EEENS7_ILi48EEENS7_ILi256EEEEEELi256ENS_6half_tEfNS_4arch4Sm80ELb0ELb0ELb0ELb1ELb1ELb1ELb1ELb1EEENS1_21CollectiveEpilogueFwdINS6_IJS8_SA_S9_EEENS6_IJNS7_ILi1EEESI_SI_EEESC_SE_Li256ELb1ELb1ELb1ELb0EEENS1_36VarlenDynamicPersistentTileSchedulerILi128ELi48ELi256ELi256ELb1ELb1ELb0ELb0ELb1ELb1EEEEEEEEEvNT_6ParamsE,@"STO_CUDA_ENTRY STV_DEFAULT"
_ZN7cutlass13device_kernelIN5flash19enable_sm80_to_sm89INS1_16FlashAttnFwdSm80INS1_25CollectiveMainloopFwdSm80ILi8ELi1ELb0EN4cute5tupleIJNS5_1CILi128EEENS7_ILi48EEENS7_ILi256EEEEEELi256ENS_6half_tEfNS_4arch4Sm80ELb0ELb0ELb0ELb1ELb1ELb1ELb1ELb1EEENS1_21CollectiveEpilogueFwdINS6_IJS8_SA_S9_EEENS6_IJNS7_ILi1EEESI_SI_EEESC_SE_Li256ELb1ELb1ELb1ELb0EEENS1_36VarlenDynamicPersistentTileSchedulerILi128ELi48ELi256ELi256ELb1ELb1ELb0ELb0ELb1ELb1EEEEEEEEEvNT_6ParamsE:
[----:B------:R-:W-:Y:S01]  /*0000*/  LDC R1, c[0x0][0x28] ;  /* 0x00000a00ff017b82 */ /* 0x000fe20000000800 */
[----:B------:R-:W-:Y:S05]  /*0010*/  EXIT ;  /* 0x000000000000794d */ /* 0x000fea0003800000 */
.L_x_29:
        /* <DEDUP_REMOVED lines=14> */
.L_x_65:


//--------------------- .text._ZN7cutlass13device_kernelIN5flash19enable_sm80_to_sm89INS1_16FlashAttnFwdSm80INS1_25CollectiveMainloopFwdSm80ILi8ELi1ELb0EN4cute5tupleIJNS5_1CILi128EEENS7_ILi64EEENS7_ILi256EEEEEELi256ENS_6half_tEfNS_4arch4Sm80ELb0ELb1ELb0ELb0ELb1ELb0ELb1ELb1EEENS1_21CollectiveEpilogueFwdINS6_IJS8_SA_S9_EEENS6_IJNS7_ILi1EEESI_SI_EEESC_SE_Li256ELb0ELb1ELb1ELb0EEENS1_19SingleTileSchedulerILb0ELb1ELb1ELi128EEEEEEEEEvNT_6ParamsE --------------------------
	.section	.text._ZN7cutlass13device_kernelIN5flash19enable_sm80_to_sm89INS1_16FlashAttnFwdSm80INS1_25CollectiveMainloopFwdSm80ILi8ELi1ELb0EN4cute5tupleIJNS5_1CILi128EEENS7_ILi64EEENS7_ILi256EEEEEELi256ENS_6half_tEfNS_4arch4Sm80ELb0ELb1ELb0ELb0ELb1ELb0ELb1ELb1EEENS1_21CollectiveEpilogueFwdINS6_IJS8_SA_S9_EEENS6_IJNS7_ILi1EEESI_SI_EEESC_SE_Li256ELb0ELb1ELb1ELb0EEENS1_19SingleTileSchedulerILb0ELb1ELb1ELi128EEEEEEEEEvNT_6ParamsE,"ax",@progbits
	.align	128
.text._ZN7cutlass13device_kernelIN5flash19enable_sm80_to_sm89INS1_16FlashAttnFwdSm80INS1_25CollectiveMainloopFwdSm80ILi8ELi1ELb0EN4cute5tupleIJNS5_1CILi128EEENS7_ILi64EEENS7_ILi256EEEEEELi256ENS_6half_tEfNS_4arch4Sm80ELb0ELb1ELb0ELb0ELb1ELb0ELb1ELb1EEENS1_21CollectiveEpilogueFwdINS6_IJS8_SA_S9_EEENS6_IJNS7_ILi1EEESI_SI_EEESC_SE_Li256ELb0ELb1ELb1ELb0EEENS1_19SingleTileSchedulerILb0ELb1ELb1ELi128EEEEEEEEEvNT_6ParamsE:
        .type           _ZN7cutlass13device_kernelIN5flash19enable_sm80_to_sm89INS1_16FlashAttnFwdSm80INS1_25CollectiveMainloopFwdSm80ILi8ELi1ELb0EN4cute5tupleIJNS5_1CILi128EEENS7_ILi64EEENS7_ILi256EEEEEELi256ENS_6half_tEfNS_4arch4Sm80ELb0ELb1ELb0ELb0ELb1ELb0ELb1ELb1EEENS1_21CollectiveEpilogueFwdINS6_IJS8_SA_S9_EEENS6_IJNS7_ILi1EEESI_SI_EEESC_SE_Li256ELb0ELb1ELb1ELb0EEENS1_19SingleTileSchedulerILb0ELb1ELb1ELi128EEEEEEEEEvNT_6ParamsE,@function
        .size           _ZN7cutlass13device_kernelIN5flash19enable_sm80_to_sm89INS1_16FlashAttnFwdSm80INS1_25CollectiveMainloopFwdSm80ILi8ELi1ELb0EN4cute5tupleIJNS5_1CILi128EEENS7_ILi64EEENS7_ILi256EEEEEELi256ENS_6half_tEfNS_4arch4Sm80ELb0ELb1ELb0ELb0ELb1ELb0ELb1ELb1EEENS1_21CollectiveEpilogueFwdINS6_IJS8_SA_S9_EEENS6_IJNS7_ILi1EEESI_SI_EEESC_SE_Li256ELb0ELb1ELb1ELb0EEENS1_19SingleTileSchedulerILb0ELb1ELb1ELi128EEEEEEEEEvNT_6ParamsE,(.L_x_66 - _ZN7cutlass13device_kernelIN5flash19enable_sm80_to_sm89INS1_16FlashAttnFwdSm80INS1_25CollectiveMainloopFwdSm80ILi8ELi1ELb0EN4cute5tupleIJNS5_1CILi128EEENS7_ILi64EEENS7_ILi256EEEEEELi256ENS_6half_tEfNS_4arch4Sm80ELb0ELb1ELb0ELb0ELb1ELb0ELb1ELb1EEENS1_21CollectiveEpilogueFwdINS6_IJS8_SA_S9_EEENS6_IJNS7_ILi1EEESI_SI_EEESC_SE_Li256ELb0ELb1ELb1ELb0EEENS1_19SingleTileSchedulerILb0ELb1ELb1ELi128EEEEEEEEEvNT_6ParamsE)
        .other          _ZN7cutlass13device_kernelIN5flash19enable_sm80_to_sm89INS1_16FlashAttnFwdSm80INS1_25CollectiveMainloopFwdSm80ILi8ELi1ELb0EN4cute5tupleIJNS5_1CILi128EEENS7_ILi64EEENS7_ILi256EEEEEELi256ENS_6half_tEfNS_4arch4Sm80ELb0ELb1ELb0ELb0ELb1ELb0ELb1ELb1EEENS1_21CollectiveEpilogueFwdINS6_IJS8_SA_S9_EEENS6_IJNS7_ILi1EEESI_SI_EEESC_SE_Li256ELb0ELb1ELb1ELb0EEENS1_19SingleTileSchedulerILb0ELb1ELb1ELi128EEEEEEEEEvNT_6ParamsE,@"STO_CUDA_ENTRY STV_DEFAULT"
_ZN7cutlass13device_kernelIN5flash19enable_sm80_to_sm89INS1_16FlashAttnFwdSm80INS1_25CollectiveMainloopFwdSm80ILi8ELi1ELb0EN4cute5tupleIJNS5_1CILi128EEENS7_ILi64EEENS7_ILi256EEEEEELi256ENS_6half_tEfNS_4arch4Sm80ELb0ELb1ELb0ELb0ELb1ELb0ELb1ELb1EEENS1_21CollectiveEpilogueFwdINS6_IJS8_SA_S9_EEENS6_IJNS7_ILi1EEESI_SI_EEESC_SE_Li256ELb0ELb1ELb1ELb0EEENS1_19SingleTileSchedulerILb0ELb1ELb1ELi128EEEEEEEEEvNT_6ParamsE:
[----:B------:R-:W-:Y:S01]  /*0000*/  LDC R1, c[0x0][0x28] ;  /* 0x00000a00ff017b82 */ /* 0x000fe20000000800 */
[----:B------:R-:W-:Y:S05]  /*0010*/  EXIT ;  /* 0x000000000000794d */ /* 0x000fea0003800000 */
.L_x_30:
        /* <DEDUP_REMOVED lines=14> */
.L_x_66:


//--------------------- .text._ZN7cutlass13device_kernelIN5flash19enable_sm80_to_sm89INS1_16FlashAttnFwdSm80INS1_25CollectiveMainloopFwdSm80ILi8ELi1ELb0EN4cute5tupleIJNS5_1CILi128EEENS7_ILi64EEENS7_ILi256EEEEEELi256ENS_6half_tEfNS_4arch4Sm80ELb0ELb1ELb0ELb1ELb1ELb0ELb1ELb1EEENS1_21CollectiveEpilogueFwdINS6_IJS8_SA_S9_EEENS6_IJNS7_ILi1EEESI_SI_EEESC_SE_Li256ELb1ELb1ELb1ELb0EEENS1_36VarlenDynamicPersistentTileSchedulerILi128ELi64ELi256ELi256ELb1ELb1ELb0ELb1ELb0ELb1EEEEEEEEEvNT_6ParamsE --------------------------
	.section	.text._ZN7cutlass13device_kernelIN5flash19enable_sm80_to_sm89INS1_16FlashAttnFwdSm80INS1_25CollectiveMainloopFwdSm80ILi8ELi1ELb0EN4cute5tupleIJNS5_1CILi128EEENS7_ILi64EEENS7_ILi256EEEEEELi256ENS_6half_tEfNS_4arch4Sm80ELb0ELb1ELb0ELb1ELb1ELb0ELb1ELb1EEENS1_21CollectiveEpilogueFwdINS6_IJS8_SA_S9_EEENS6_IJNS7_ILi1EEESI_SI_EEESC_SE_Li256ELb1ELb1ELb1ELb0EEENS1_36VarlenDynamicPersistentTileSchedulerILi128ELi64ELi256ELi256ELb1ELb1ELb0ELb1ELb0ELb1EEEEEEEEEvNT_6ParamsE,"ax",@progbits
	.align	128
.text._ZN7cutlass13device_kernelIN5flash19enable_sm80_to_sm89INS1_16FlashAttnFwdSm80INS1_25CollectiveMainloopFwdSm80ILi8ELi1ELb0EN4cute5tupleIJNS5_1CILi128EEENS7_ILi64EEENS7_ILi256EEEEEELi256ENS_6half_tEfNS_4arch4Sm80ELb0ELb1ELb0ELb1ELb1ELb0ELb1ELb1EEENS1_21CollectiveEpilogueFwdINS6_IJS8_SA_S9_EEENS6_IJNS7_ILi1EEESI_SI_EEESC_SE_Li256ELb1ELb1ELb1ELb0EEENS1_36VarlenDynamicPersistentTileSchedulerILi128ELi64ELi256ELi256ELb1ELb1ELb0ELb1ELb0ELb1EEEEEEEEEvNT_6ParamsE:
        .type           _ZN7cutlass13device_kernelIN5flash19enable_sm80_to_sm89INS1_16FlashAttnFwdSm80INS1_25CollectiveMainloopFwdSm80ILi8ELi1ELb0EN4cute5tupleIJNS5_1CILi128EEENS7_ILi64EEENS7_ILi256EEEEEELi256ENS_6half_tEfNS_4arch4Sm80ELb0ELb1ELb0ELb1ELb1ELb0ELb1ELb1EEENS1_21CollectiveEpilogueFwdINS6_IJS8_SA_S9_EEENS6_IJNS7_ILi1EEESI_SI_EEESC_SE_Li256ELb1ELb1ELb1ELb0EEENS1_36VarlenDynamicPersistentTileSchedulerILi128ELi64ELi256ELi256ELb1ELb1ELb0ELb1ELb0ELb1EEEEEEEEEvNT_6ParamsE,@function
        .size           _ZN7cutlass13device_kernelIN5flash19enable_sm80_to_sm89INS1_16FlashAttnFwdSm80INS1_25CollectiveMainloopFwdSm80ILi8ELi1ELb0EN4cute5tupleIJNS5_1CILi128EEENS7_ILi64EEENS7_ILi256EEEEEELi256ENS_6half_tEfNS_4arch4Sm80ELb0ELb1ELb0ELb1ELb1ELb0ELb1ELb1EEENS1_21CollectiveEpilogueFwdINS6_IJS8_SA_S9_EEENS6_IJNS7_ILi1EEESI_SI_EEESC_SE_Li256ELb1ELb1ELb1ELb0EEENS1_36VarlenDynamicPersistentTileSchedulerILi128ELi64ELi256ELi256ELb1ELb1ELb0ELb1ELb0ELb1EEEEEEEEEvNT_6ParamsE,(.L_x_67 - _ZN7cutlass13device_kernelIN5flash19enable_sm80_to_sm89INS1_16FlashAttnFwdSm80INS1_25CollectiveMainloopFwdSm80ILi8ELi1ELb0EN4cute5tupleIJNS5_1CILi128EEENS7_ILi64EEENS7_ILi256EEEEEELi256ENS_6half_tEfNS_4arch4Sm80ELb0ELb1ELb0ELb1ELb1ELb0ELb1ELb1EEENS1_21CollectiveEpilogueFwdINS6_IJS8_SA_S9_EEENS6_IJNS7_ILi1EEESI_SI_EEESC_SE_Li256ELb1ELb1ELb1ELb0EEENS1_36VarlenDynamicPersistentTileSchedulerILi128ELi64ELi256ELi256ELb1ELb1ELb0ELb1ELb0ELb1EEEEEEEEEvNT_6ParamsE)
        .other          _ZN7cutlass13device_kernelIN5flash19enable_sm80_to_sm89INS1_16FlashAttnFwdSm80INS1_25CollectiveMainloopFwdSm80ILi8ELi1ELb0EN4cute5tupleIJNS5_1CILi128EEENS7_ILi64EEENS7_ILi256EEEEEELi256ENS_6half_tEfNS_4arch4Sm80ELb0ELb1ELb0ELb1ELb1ELb0ELb1ELb1EEENS1_21CollectiveEpilogueFwdINS6_IJS8_SA_S9_EEENS6_IJNS7_ILi1EEESI_SI_EEESC_SE_Li256ELb1ELb1ELb1ELb0EEENS1_36VarlenDynamicPersistentTileSchedulerILi128ELi64ELi256ELi256ELb1ELb1ELb0ELb1ELb0ELb1EEEEEEEEEvNT_6ParamsE,@"STO_CUDA_ENTRY STV_DEFAULT"
_ZN7cutlass13device_kernelIN5flash19enable_sm80_to_sm89INS1_16FlashAttnFwdSm80INS1_25CollectiveMainloopFwdSm80ILi8ELi1ELb0EN4cute5tupleIJNS5_1CILi128EEENS7_ILi64EEENS7_ILi256EEEEEELi256ENS_6half_tEfNS_4arch4Sm80ELb0ELb1ELb0ELb1ELb1ELb0ELb1ELb1EEENS1_21CollectiveEpilogueFwdINS6_IJS8_SA_S9_EEENS6_IJNS7_ILi1EEESI_SI_EEESC_SE_Li256ELb1ELb1ELb1ELb0EEENS1_36VarlenDynamicPersistentTileSchedulerILi128ELi64ELi256ELi256ELb1ELb1ELb0ELb1ELb0ELb1EEEEEEEEEvNT_6ParamsE:
[----:B------:R-:W-:Y:S01]  /*0000*/  LDC R1, c[0x0][0x28] ;  /* 0x00000a00ff017b82 */ /* 0x000fe20000000800 */
[----:B------:R-:W-:Y:S05]  /*0010*/  EXIT ;  /* 0x000000000000794d */ /* 0x000fea0003800000 */
.L_x_31:
        /* <DEDUP_REMOVED lines=14> */
.L_x_67:


//--------------------- .text._ZN7cutlass13device_kernelIN5flash19enable_sm80_to_sm89INS1_16FlashAttnFwdSm80INS1_25CollectiveMainloopFwdSm80ILi8ELi1ELb0EN4cute5tupleIJNS5_1CILi128EEENS7_ILi48EEENS7_ILi256EEEEEELi256ENS_6half_tEfNS_4arch4Sm80ELb0ELb1ELb0ELb1ELb1ELb1ELb1ELb1EEENS1_21CollectiveEpilogueFwdINS6_IJS8_SA_S9_EEENS6_IJNS7_ILi1EEESI_SI_EEESC_SE_Li256ELb1ELb1ELb1ELb0EEENS1_36VarlenDynamicPersistentTileSchedulerILi128ELi48ELi256ELi256ELb1ELb1ELb0ELb1ELb0ELb1EEEEEEEEEvNT_6ParamsE --------------------------
	.section	.text._ZN7cutlass13device_kernelIN5flash19enable_sm80_to_sm89INS1_16FlashAttnFwdSm80INS1_25CollectiveMainloopFwdSm80ILi8ELi1ELb0EN4cute5tupleIJNS5_1CILi128EEENS7_ILi48EEENS7_ILi256EEEEEELi256ENS_6half_tEfNS_4arch4Sm80ELb0ELb1ELb0ELb1ELb1ELb1ELb1ELb1EEENS1_21CollectiveEpilogueFwdINS6_IJS8_SA_S9_EEENS6_IJNS7_ILi1EEESI_SI_EEESC_SE_Li256ELb1ELb1ELb1ELb0EEENS1_36VarlenDynamicPersistentTileSchedulerILi128ELi48ELi256ELi256ELb1ELb1ELb0ELb1ELb0ELb1EEEEEEEEEvNT_6ParamsE,"ax",@progbits
	.align	128
.text._ZN7cutlass13device_kernelIN5flash19enable_sm80_to_sm89INS1_16FlashAttnFwdSm80INS1_25CollectiveMainloopFwdSm80ILi8ELi1ELb0EN4cute5tupleIJNS5_1CILi128EEENS7_ILi48EEENS7_ILi256EEEEEELi256ENS_6half_tEfNS_4arch4Sm80ELb0ELb1ELb0ELb1ELb1ELb1ELb1ELb1EEENS1_21CollectiveEpilogueFwdINS6_IJS8_SA_S9_EEENS6_IJNS7_ILi1EEESI_SI_EEESC_SE_Li256ELb1ELb1ELb1ELb0EEENS1_36VarlenDynamicPersistentTileSchedulerILi128ELi48ELi256ELi256ELb1ELb1ELb0ELb1ELb0ELb1EEEEEEEEEvNT_6ParamsE:
        .type           _ZN7cutlass13device_kernelIN5flash19enable_sm80_to_sm89INS1_16FlashAttnFwdSm80INS1_25CollectiveMainloopFwdSm80ILi8ELi1ELb0EN4cute5tupleIJNS5_1CILi128EEENS7_ILi48EEENS7_ILi256EEEEEELi256ENS_6half_tEfNS_4arch4Sm80ELb0ELb1ELb0ELb1ELb1ELb1ELb1ELb1EEENS1_21CollectiveEpilogueFwdINS6_IJS8_SA_S9_EEENS6_IJNS7_ILi1EEESI_SI_EEESC_SE_Li256ELb1ELb1ELb1ELb0EEENS1_36VarlenDynamicPersistentTileSchedulerILi128ELi48ELi256ELi256ELb1ELb1ELb0ELb1ELb0ELb1EEEEEEEEEvNT_6ParamsE,@function
        .size           _ZN7cutlass13device_kernelIN5flash19enable_sm80_to_sm89INS1_16FlashAttnFwdSm80INS1_25CollectiveMainloopFwdSm80ILi8ELi1ELb0EN4cute5tupleIJNS5_1CILi128EEENS7_ILi48EEENS7_ILi256EEEEEELi256ENS_6half_tEfNS_4arch4Sm80ELb0ELb1ELb0ELb1ELb1ELb1ELb1ELb1EEENS1_21CollectiveEpilogueFwdINS6_IJS8_SA_S9_EEENS6_IJNS7_ILi1EEESI_SI_EEESC_SE_Li256ELb1ELb1ELb1ELb0EEENS1_36VarlenDynamicPersistentTileSchedulerILi128ELi48ELi256ELi256ELb1ELb1ELb0ELb1ELb0ELb1EEEEEEEEEvNT_6ParamsE,(.L_x_68 - _ZN7cutlass13device_kernelIN5flash19enable_sm80_to_sm89INS1_16FlashAttnFwdSm80INS1_25CollectiveMainloopFwdSm80ILi8ELi1ELb0EN4cute5tupleIJNS5_1CILi128EEENS7_ILi48EEENS7_ILi256EEEEEELi256ENS_6half_tEfNS_4arch4Sm80ELb0ELb1ELb0ELb1ELb1ELb1ELb1ELb1EEENS1_21CollectiveEpilogueFwdINS6_IJS8_SA_S9_EEENS6_IJNS7_ILi1EEESI_SI_EEESC_SE_Li256ELb1ELb1ELb1ELb0EEENS1_36VarlenDynamicPersistentTileSchedulerILi128ELi48ELi256ELi256ELb1ELb1ELb0ELb1ELb0ELb1EEEEEEEEEvNT_6ParamsE)
        .other          _ZN7cutlass13device_kernelIN5flash19enable_sm80_to_sm89INS1_16FlashAttnFwdSm80INS1_25CollectiveMainloopFwdSm80ILi8ELi1ELb0EN4cute5tupleIJNS5_1CILi128EEENS7_ILi48EEENS7_ILi256EEEEEELi256ENS_6half_tEfNS_4arch4Sm80ELb0ELb1ELb0ELb1ELb1ELb1ELb1ELb1EEENS1_21CollectiveEpilogueFwdINS6_IJS8_SA_S9_EEENS6_IJNS7_ILi1EEESI_SI_EEESC_SE_Li256ELb1ELb1ELb1ELb0EEENS1_36VarlenDynamicPersistentTileSchedulerILi128ELi48ELi256ELi256ELb1ELb1ELb0ELb1ELb0ELb1EEEEEEEEEvNT_6ParamsE,@"STO_CUDA_ENTRY STV_DEFAULT"
_ZN7cutlass13device_kernelIN5flash19enable_sm80_to_sm89INS1_16FlashAttnFwdSm80INS1_25CollectiveMainloopFwdSm80ILi8ELi1ELb0EN4cute5tupleIJNS5_1CILi128EEENS7_ILi48EEENS7_ILi256EEEEEELi256ENS_6half_tEfNS_4arch4Sm80ELb0ELb1ELb0ELb1ELb1ELb1ELb1ELb1EEENS1_21CollectiveEpilogueFwdINS6_IJS8_SA_S9_EEENS6_IJNS7_ILi1EEESI_SI_EEESC_SE_Li256ELb1ELb1ELb1ELb0EEENS1_36VarlenDynamicPersistentTileSchedulerILi128ELi48ELi256ELi256ELb1ELb1ELb0ELb1ELb0ELb1EEEEEEEEEvNT_6ParamsE:
[----:B------:R-:W-:Y:S01]  /*0000*/  LDC R1, c[0x0][0x28] ;  /* 0x00000a00ff017b82 */ /* 0x000fe20000000800 */
[----:B------:R-:W-:Y:S05]  /*0010*/  EXIT ;  /* 0x000000000000794d */ /* 0x000fea0003800000 */
.L_x_32:
        /* <DEDUP_REMOVED lines=14> */
.L_x_68:


//--------------------- .text._ZN7cutlass13device_kernelIN5flash19enable_sm80_to_sm89INS1_16FlashAttnFwdSm80INS1_25CollectiveMainloopFwdSm80ILi8ELi1ELb0EN4cute5tupleIJNS5_1CILi128EEENS7_ILi96EEENS7_ILi256EEEEEELi256ENS_6half_tEfNS_4arch4Sm80ELb1ELb0ELb0ELb0ELb1ELb0ELb1ELb1EEENS1_21CollectiveEpilogueFwdINS6_IJS8_SA_S9_EEENS6_IJNS7_ILi1EEESI_SI_EEESC_SE_Li256ELb0ELb1ELb1ELb0EEENS1_30DynamicPersistentTileSchedulerILi256ELi256ELb1ELb1ELb0EEEEEEEEEvNT_6ParamsE --------------------------
	.section	.text._ZN7cutlass13device_kernelIN5flash19enable_sm80_to_sm89INS1_16FlashAttnFwdSm80INS1_25CollectiveMainloopFwdSm80ILi8ELi1ELb0EN4cute5tupleIJNS5_1CILi128EEENS7_ILi96EEENS7_ILi256EEEEEELi256ENS_6half_tEfNS_4arch4Sm80ELb1ELb0ELb0ELb0ELb1ELb0ELb1ELb1EEENS1_21CollectiveEpilogueFwdINS6_IJS8_SA_S9_EEENS6_IJNS7_ILi1EEESI_SI_EEESC_SE_Li256ELb0ELb1ELb1ELb0EEENS1_30DynamicPersistentTileSchedulerILi256ELi256ELb1ELb1ELb0EEEEEEEEEvNT_6ParamsE,"ax",@progbits
	.align	128
.text._ZN7cutlass13device_kernelIN5flash19enable_sm80_to_sm89INS1_16FlashAttnFwdSm80INS1_25CollectiveMainloopFwdSm80ILi8ELi1ELb0EN4cute5tupleIJNS5_1CILi128EEENS7_ILi96EEENS7_ILi256EEEEEELi256ENS_6half_tEfNS_4arch4Sm80ELb1ELb0ELb0ELb0ELb1ELb0ELb1ELb1EEENS1_21CollectiveEpilogueFwdINS6_IJS8_SA_S9_EEENS6_IJNS7_ILi1EEESI_SI_EEESC_SE_Li256ELb0ELb1ELb1ELb0EEENS1_30DynamicPersistentTileSchedulerILi256ELi256ELb1ELb1ELb0EEEEEEEEEvNT_6ParamsE:
        .type           _ZN7cutlass13device_kernelIN5flash19enable_sm80_to_sm89INS1_16FlashAttnFwdSm80INS1_25CollectiveMainloopFwdSm80ILi8ELi1ELb0EN4cute5tupleIJNS5_1CILi128EEENS7_ILi96EEENS7_ILi256EEEEEELi256ENS_6half_tEfNS_4arch4Sm80ELb1ELb0ELb0ELb0ELb1ELb0ELb1ELb1EEENS1_21CollectiveEpilogueFwdINS6_IJS8_SA_S9_EEENS6_IJNS7_ILi1EEESI_SI_EEESC_SE_Li256ELb0ELb1ELb1ELb0EEENS1_30DynamicPersistentTileSchedulerILi256ELi256ELb1ELb1ELb0EEEEEEEEEvNT_6ParamsE,@function
        .size           _ZN7cutlass13device_kernelIN5flash19enable_sm80_to_sm89INS1_16FlashAttnFwdSm80INS1_25CollectiveMainloopFwdSm80ILi8ELi1ELb0EN4cute5tupleIJNS5_1CILi128EEENS7_ILi96EEENS7_ILi256EEEEEELi256ENS_6half_tEfNS_4arch4Sm80ELb1ELb0ELb0ELb0ELb1ELb0ELb1ELb1EEENS1_21CollectiveEpilogueFwdINS6_IJS8_SA_S9_EEENS6_IJNS7_ILi1EEESI_SI_EEESC_SE_Li256ELb0ELb1ELb1ELb0EEENS1_30DynamicPersistentTileSchedulerILi256ELi256ELb1ELb1ELb0EEEEEEEEEvNT_6ParamsE,(.L_x_69 - _ZN7cutlass13device_kernelIN5flash19enable_sm80_to_sm89INS1_16FlashAttnFwdSm80INS1_25CollectiveMainloopFwdSm80ILi8ELi1ELb0EN4cute5tupleIJNS5_1CILi128EEENS7_ILi96EEENS7_ILi256EEEEEELi256ENS_6half_tEfNS_4arch4Sm80ELb1ELb0ELb0ELb0ELb1ELb0ELb1ELb1EEENS1_21CollectiveEpilogueFwdINS6_IJS8_SA_S9_EEENS6_IJNS7_ILi1EEESI_SI_EEESC_SE_Li256ELb0ELb1ELb1ELb0EEENS1_30DynamicPersistentTileSchedulerILi256ELi256ELb1ELb1ELb0EEEEEEEEEvNT_6ParamsE)
        .other          _ZN7cutlass13device_kernelIN5flash19enable_sm80_to_sm89INS1_16FlashAttnFwdSm80INS1_25CollectiveMainloopFwdSm80ILi8ELi1ELb0EN4cute5tupleIJNS5_1CILi128EEENS7_ILi96EEENS7_ILi256EEEEEELi256ENS_6half_tEfNS_4arch4Sm80ELb1ELb0ELb0ELb0ELb1ELb0ELb1ELb1EEENS1_21CollectiveEpilogueFwdINS6_IJS8_SA_S9_EEENS6_IJNS7_ILi1EEESI_SI_EEESC_SE_Li256ELb0ELb1ELb1ELb0EEENS1_30DynamicPersistentTileSchedulerILi256ELi256ELb1ELb1ELb0EEEEEEEEEvNT_6ParamsE,@"STO_CUDA_ENTRY STV_DEFAULT"
_ZN7cutlass13device_kernelIN5flash19enable_sm80_to_sm89INS1_16FlashAttnFwdSm80INS1_25CollectiveMainloopFwdSm80ILi8ELi1ELb0EN4cute5tupleIJNS5_1CILi128EEENS7_ILi96EEENS7_ILi256EEEEEELi256ENS_6half_tEfNS_4arch4Sm80ELb1ELb0ELb0ELb0ELb1ELb0ELb1ELb1EEENS1_21CollectiveEpilogueFwdINS6_IJS8_SA_S9_EEENS6_IJNS7_ILi1EEESI_SI_EEESC_SE_Li256ELb0ELb1ELb1ELb0EEENS1_30DynamicPersistentTileSchedulerILi256ELi256ELb1ELb1ELb0EEEEEEEEEvNT_6ParamsE:
[----:B------:R-:W-:Y:S01]  /*0000*/  LDC R1, c[0x0][0x28] ;  /* 0x00000a00ff017b82 */ /* 0x000fe20000000800 */
[----:B------:R-:W-:Y:S05]  /*0010*/  EXIT ;  /* 0x000000000000794d */ /* 0x000fea0003800000 */
.L_x_33:
        /* <DEDUP_REMOVED lines=14> */
.L_x_69:


//--------------------- .text._ZN7cutlass13device_kernelIN5flash19enable_sm80_to_sm89INS1_16FlashAttnFwdSm80INS1_25CollectiveMainloopFwdSm80ILi8ELi1ELb0EN4cute5tupleIJNS5_1CILi128EEENS7_ILi64EEENS7_ILi256EEEEEELi256ENS_6half_tEfNS_4arch4Sm80ELb1ELb0ELb0ELb1ELb1ELb0ELb1ELb1EEENS1_21CollectiveEpilogueFwdINS6_IJS8_SA_S9_EEENS6_IJNS7_ILi1EEESI_SI_EEESC_SE_Li256ELb1ELb1ELb1ELb0EEENS1_36VarlenDynamicPersistentTileSchedulerILi128ELi64ELi256ELi256ELb1ELb1ELb0ELb1ELb1ELb1EEEEEEEEEvNT_6ParamsE --------------------------
	.section	.text._ZN7cutlass13device_kernelIN5flash19enable_sm80_to_sm89INS1_16FlashAttnFwdSm80INS1_25CollectiveMainloopFwdSm80ILi8ELi1ELb0EN4cute5tupleIJNS5_1CILi128EEENS7_ILi64EEENS7_ILi256EEEEEELi256ENS_6half_tEfNS_4arch4Sm80ELb1ELb0ELb0ELb1ELb1ELb0ELb1ELb1EEENS1_21CollectiveEpilogueFwdINS6_IJS8_SA_S9_EEENS6_IJNS7_ILi1EEESI_SI_EEESC_SE_Li256ELb1ELb1ELb1ELb0EEENS1_36VarlenDynamicPersistentTileSchedulerILi128ELi64ELi256ELi256ELb1ELb1ELb0ELb1ELb1ELb1EEEEEEEEEvNT_6ParamsE,"ax",@progbits
	.align	128
.text._ZN7cutlass13device_kernelIN5flash19enable_sm80_to_sm89INS1_16FlashAttnFwdSm80INS1_25CollectiveMainloopFwdSm80ILi8ELi1ELb0EN4cute5tupleIJNS5_1CILi128EEENS7_ILi64EEENS7_ILi256EEEEEELi256ENS_6half_tEfNS_4arch4Sm80ELb1ELb0ELb0ELb1ELb1ELb0ELb1ELb1EEENS1_21CollectiveEpilogueFwdINS6_IJS8_SA_S9_EEENS6_IJNS7_ILi1EEESI_SI_EEESC_SE_Li256ELb1ELb1ELb1ELb0EEENS1_36VarlenDynamicPersistentTileSchedulerILi128ELi64ELi256ELi256ELb1ELb1ELb0ELb1ELb1ELb1EEEEEEEEEvNT_6ParamsE:
        .type           _ZN7cutlass13device_kernelIN5flash19enable_sm80_to_sm89INS1_16FlashAttnFwdSm80INS1_25CollectiveMainloopFwdSm80ILi8ELi1ELb0EN4cute5tupleIJNS5_1CILi128EEENS7_ILi64EEENS7_ILi256EEEEEELi256ENS_6half_tEfNS_4arch4Sm80ELb1ELb0ELb0ELb1ELb1ELb0ELb1ELb1EEENS1_21CollectiveEpilogueFwdINS6_IJS8_SA_S9_EEENS6_IJNS7_ILi1EEESI_SI_EEESC_SE_Li256ELb1ELb1ELb1ELb0EEENS1_36VarlenDynamicPersistentTileSchedulerILi128ELi64ELi256ELi256ELb1ELb1ELb0ELb1ELb1ELb1EEEEEEEEEvNT_6ParamsE,@function
        .size           _ZN7cutlass13device_kernelIN5flash19enable_sm80_to_sm89INS1_16FlashAttnFwdSm80INS1_25CollectiveMainloopFwdSm80ILi8ELi1ELb0EN4cute5tupleIJNS5_1CILi128EEENS7_ILi64EEENS7_ILi256EEEEEELi256ENS_6half_tEfNS_4arch4Sm80ELb1ELb0ELb0ELb1ELb1ELb0ELb1ELb1EEENS1_21CollectiveEpilogueFwdINS6_IJS8_SA_S9_EEENS6_IJNS7_ILi1EEESI_SI_EEESC_SE_Li256ELb1ELb1ELb1ELb0EEENS1_36VarlenDynamicPersistentTileSchedulerILi128ELi64ELi256ELi256ELb1ELb1ELb0ELb1ELb1ELb1EEEEEEEEEvNT_6ParamsE,(.L_x_70 - _ZN7cutlass13device_kernelIN5flash19enable_sm80_to_sm89INS1_16FlashAttnFwdSm80INS1_25CollectiveMainloopFwdSm80ILi8ELi1ELb0EN4cute5tupleIJNS5_1CILi128EEENS7_ILi64EEENS7_ILi256EEEEEELi256ENS_6half_tEfNS_4arch4Sm80ELb1ELb0ELb0ELb1ELb1ELb0ELb1ELb1EEENS1_21CollectiveEpilogueFwdINS6_IJS8_SA_S9_EEENS6_IJNS7_ILi1EEESI_SI_EEESC_SE_Li256ELb1ELb1ELb1ELb0EEENS1_36VarlenDynamicPersistentTileSchedulerILi128ELi64ELi256ELi256ELb1ELb1ELb0ELb1ELb1ELb1EEEEEEEEEvNT_6ParamsE)
        .other          _ZN7cutlass13device_kernelIN5flash19enable_sm80_to_sm89INS1_16FlashAttnFwdSm80INS1_25CollectiveMainloopFwdSm80ILi8ELi1ELb0EN4cute5tupleIJNS5_1CILi128EEENS7_ILi64EEENS7_ILi256EEEEEELi256ENS_6half_tEfNS_4arch4Sm80ELb1ELb0ELb0ELb1ELb1ELb0ELb1ELb1EEENS1_21CollectiveEpilogueFwdINS6_IJS8_SA_S9_EEENS6_IJNS7_ILi1EEESI_SI_EEESC_SE_Li256ELb1ELb1ELb1ELb0EEENS1_36VarlenDynamicPersistentTileSchedulerILi128ELi64ELi256ELi256ELb1ELb1ELb0ELb1ELb1ELb1EEEEEEEEEvNT_6ParamsE,@"STO_CUDA_ENTRY STV_DEFAULT"
_ZN7cutlass13device_kernelIN5flash19enable_sm80_to_sm89INS1_16FlashAttnFwdSm80INS1_25CollectiveMainloopFwdSm80ILi8ELi1ELb0EN4cute5tupleIJNS5_1CILi128EEENS7_ILi64EEENS7_ILi256EEEEEELi256ENS_6half_tEfNS_4arch4Sm80ELb1ELb0ELb0ELb1ELb1ELb0ELb1ELb1EEENS1_21CollectiveEpilogueFwdINS6_IJS8_SA_S9_EEENS6_IJNS7_ILi1EEESI_SI_EEESC_SE_Li256ELb1ELb1ELb1ELb0EEENS1_36VarlenDynamicPersistentTileSchedulerILi128ELi64ELi256ELi256ELb1ELb1ELb0ELb1ELb1ELb1EEEEEEEEEvNT_6ParamsE:
[----:B------:R-:W-:Y:S01]  /*0000*/  LDC R1, c[0x0][0x28] ;  /* 0x00000a00ff017b82 */ /* 0x000fe20000000800 */
[----:B------:R-:W-:Y:S05]  /*0010*/  EXIT ;  /* 0x000000000000794d */ /* 0x000fea0003800000 */
.L_x_34:
        /* <DEDUP_REMOVED lines=14> */
.L_x_70:


//--------------------- .text._ZN7cutlass13device_kernelIN5flash19enable_sm80_to_sm89INS1_16FlashAttnFwdSm80INS1_25CollectiveMainloopFwdSm80ILi8ELi1ELb0EN4cute5tupleIJNS5_1CILi128EEENS7_ILi48EEENS7_ILi256EEEEEELi256ENS_6half_tEfNS_4arch4Sm80ELb1ELb0ELb0ELb1ELb1ELb1ELb1ELb1EEENS1_21CollectiveEpilogueFwdINS6_IJS8_SA_S9_EEENS6_IJNS7_ILi1EEESI_SI_EEESC_SE_Li256ELb1ELb1ELb1ELb0EEENS1_36VarlenDynamicPersistentTileSchedulerILi128ELi48ELi256ELi256ELb1ELb1ELb0ELb1ELb1ELb1EEEEEEEEEvNT_6ParamsE --------------------------
	.section	.text._ZN7cutlass13device_kernelIN5flash19enable_sm80_to_sm89INS1_16FlashAttnFwdSm80INS1_25CollectiveMainloopFwdSm80ILi8ELi1ELb0EN4cute5tupleIJNS5_1CILi128EEENS7_ILi48EEENS7_ILi256EEEEEELi256ENS_6half_tEfNS_4arch4Sm80ELb1ELb0ELb0ELb1ELb1ELb1ELb1ELb1EEENS1_21CollectiveEpilogueFwdINS6_IJS8_SA_S9_EEENS6_IJNS7_ILi1EEESI_SI_EEESC_SE_Li256ELb1ELb1ELb1ELb0EEENS1_36VarlenDynamicPersistentTileSchedulerILi128ELi48ELi256ELi256ELb1ELb1ELb0ELb1ELb1ELb1EEEEEEEEEvNT_6ParamsE,"ax",@progbits
	.align	128
.text._ZN7cutlass13device_kernelIN5flash19enable_sm80_to_sm89INS1_16FlashAttnFwdSm80INS1_25CollectiveMainloopFwdSm80ILi8ELi1ELb0EN4cute5tupleIJNS5_1CILi128EEENS7_ILi48EEENS7_ILi256EEEEEELi256ENS_6half_tEfNS_4arch4Sm80ELb1ELb0ELb0ELb1ELb1ELb1ELb1ELb1EEENS1_21CollectiveEpilogueFwdINS6_IJS8_SA_S9_EEENS6_IJNS7_ILi1EEESI_SI_EEESC_SE_Li256ELb1ELb1ELb1ELb0EEENS1_36VarlenDynamicPersistentTileSchedulerILi128ELi48ELi256ELi256ELb1ELb1ELb0ELb1ELb1ELb1EEEEEEEEEvNT_6ParamsE:
        .type           _ZN7cutlass13device_kernelIN5flash19enable_sm80_to_sm89INS1_16FlashAttnFwdSm80INS1_25CollectiveMainloopFwdSm80ILi8ELi1ELb0EN4cute5tupleIJNS5_1CILi128EEENS7_ILi48EEENS7_ILi256EEEEEELi256ENS_6half_tEfNS_4arch4Sm80ELb1ELb0ELb0ELb1ELb1ELb1ELb1ELb1EEENS1_21CollectiveEpilogueFwdINS6_IJS8_SA_S9_EEENS6_IJNS7_ILi1EEESI_SI_EEESC_SE_Li256ELb1ELb1ELb1ELb0EEENS1_36VarlenDynamicPersistentTileSchedulerILi128ELi48ELi256ELi256ELb1ELb1ELb0ELb1ELb1ELb1EEEEEEEEEvNT_6ParamsE,@function
        .size           _ZN7cutlass13device_kernelIN5flash19enable_sm80_to_sm89INS1_16FlashAttnFwdSm80INS1_25CollectiveMainloopFwdSm80ILi8ELi1ELb0EN4cute5tupleIJNS5_1CILi128EEENS7_ILi48EEENS7_ILi256EEEEEELi256ENS_6half_tEfNS_4arch4Sm80ELb1ELb0ELb0ELb1ELb1ELb1ELb1ELb1EEENS1_21CollectiveEpilogueFwdINS6_IJS8_SA_S9_EEENS6_IJNS7_ILi1EEESI_SI_EEESC_SE_Li256ELb1ELb1ELb1ELb0EEENS1_36VarlenDynamicPersistentTileSchedulerILi128ELi48ELi256ELi256ELb1ELb1ELb0ELb1ELb1ELb1EEEEEEEEEvNT_6ParamsE,(.L_x_71 - _ZN7cutlass13device_kernelIN5flash19enable_sm80_to_sm89INS1_16FlashAttnFwdSm80INS1_25CollectiveMainloopFwdSm80ILi8ELi1ELb0EN4cute5tupleIJNS5_1CILi128EEENS7_ILi48EEENS7_ILi256EEEEEELi256ENS_6half_tEfNS_4arch4Sm80ELb1ELb0ELb0ELb1ELb1ELb1ELb1ELb1EEENS1_21CollectiveEpilogueFwdINS6_IJS8_SA_S9_EEENS6_IJNS7_ILi1EEESI_SI_EEESC_SE_Li256ELb1ELb1ELb1ELb0EEENS1_36VarlenDynamicPersistentTileSchedulerILi128ELi48ELi256ELi256ELb1ELb1ELb0ELb1ELb1ELb1EEEEEEEEEvNT_6ParamsE)
        .other          _ZN7cutlass13device_kernelIN5flash19enable_sm80_to_sm89INS1_16FlashAttnFwdSm80INS1_25CollectiveMainloopFwdSm80ILi8ELi1ELb0EN4cute5tupleIJNS5_1CILi128EEENS7_ILi48EEENS7_ILi256EEEEEELi256ENS_6half_tEfNS_4arch4Sm80ELb1ELb0ELb0ELb1ELb1ELb1ELb1ELb1EEENS1_21CollectiveEpilogueFwdINS6_IJS8_SA_S9_EEENS6_IJNS7_ILi1EEESI_SI_EEESC_SE_Li256ELb1ELb1ELb1ELb0EEENS1_36VarlenDynamicPersistentTileSchedulerILi128ELi48ELi256ELi256ELb1ELb1ELb0ELb1ELb1ELb1EEEEEEEEEvNT_6ParamsE,@"STO_CUDA_ENTRY STV_DEFAULT"
_ZN7cutlass13device_kernelIN5flash19enable_sm80_to_sm89INS1_16FlashAttnFwdSm80INS1_25CollectiveMainloopFwdSm80ILi8ELi1ELb0EN4cute5tupleIJNS5_1CILi128EEENS7_ILi48EEENS7_ILi256EEEEEELi256ENS_6half_tEfNS_4arch4Sm80ELb1ELb0ELb0ELb1ELb1ELb1ELb1ELb1EEENS1_21CollectiveEpilogueFwdINS6_IJS8_SA_S9_EEENS6_IJNS7_ILi1EEESI_SI_EEESC_SE_Li256ELb1ELb1ELb1ELb0EEENS1_36VarlenDynamicPersistentTileSchedulerILi128ELi48ELi256ELi256ELb1ELb1ELb0ELb1ELb1ELb1EEEEEEEEEvNT_6ParamsE:
[----:B------:R-:W-:Y:S01]  /*0000*/  LDC R1, c[0x0][0x28] ;  /* 0x00000a00ff017b82 */ /* 0x000fe20000000800 */
[----:B------:R-:W-:Y:S05]  /*0010*/  EXIT ;  /* 0x000000000000794d */ /* 0x000fea0003800000 */
.L_x_35:
        /* <DEDUP_REMOVED lines=14> */
.L_x_71:


//--------------------- .nv.shared.reserved.0     --------------------------
	.section	.nv.shared.reserved.0,"aw",@nobits
	.weak		__nv_reservedSMEM_offset_0_alias
	.size		__nv_reservedSMEM_offset_0_alias, 0, 0
	.other		__nv_reservedSMEM_offset_0_alias,@"STO_CUDA_RESERVED_SHARED STV_DEFAULT"
__nv_reservedSMEM_offset_0_alias:
	.zero		0


//--------------------- .nv.global                --------------------------
	.section	.nv.global,"aw",@nobits
.nv.global:
	.type		_ZN89_INTERNAL_7d69a98a_53_flash_fwd_hdim256_fp16_paged_split_softcapall_sm80_cu_9949e2e8_41614cute1_E,@object
	.size		_ZN89_INTERNAL_7d69a98a_53_flash_fwd_hdim256_fp16_paged_split_softcapall_sm80_cu_9949e2e8_41614cute1_E,(_ZN89_INTERNAL_7d69a98a_53_flash_fwd_hdim256_fp16_paged_split_softcapall_sm80_cu_9949e2e8_41614cuda3std3__45__cpo6cbeginE - _ZN89_INTERNAL_7d69a98a_53_flash_fwd_hdim256_fp16_paged_split_softcapall_sm80_cu_9949e2e8_41614cute1_E)
_ZN89_INTERNAL_7d69a98a_53_flash_fwd_hdim256_fp16_paged_split_softcapall_sm80_cu_9949e2e8_41614cute1_E:
	.zero		1
	.type		_ZN89_INTERNAL_7d69a98a_53_flash_fwd_hdim256_fp16_paged_split_softcapall_sm80_cu_9949e2e8_41614cuda3std3__45__cpo6cbeginE,@object
	.size		_ZN89_INTERNAL_7d69a98a_53_flash_fwd_hdim256_fp16_paged_split_softcapall_sm80_cu_9949e2e8_41614cuda3std3__45__cpo6cbeginE,(_ZN89_INTERNAL_7d69a98a_53_flash_fwd_hdim256_fp16_paged_split_softcapall_sm80_cu_9949e2e8_41614cuda3std3__48in_placeE - _ZN89_INTERNAL_7d69a98a_53_flash_fwd_hdim256_fp16_paged_split_softcapall_sm80_cu_9949e2e8_41614cuda3std3__45__cpo6cbeginE)
_ZN89_INTERNAL_7d69a98a_53_flash_fwd_hdim256_fp16_paged_split_softcapall_sm80_cu_9949e2e8_41614cuda3std3__45__cpo6cbeginE:
	.zero		1
	.type		_ZN89_INTERNAL_7d69a98a_53_flash_fwd_hdim256_fp16_paged_split_softcapall_sm80_cu_9949e2e8_41614cuda3std3__48in_placeE,@object
	.size		_ZN89_INTERNAL_7d69a98a_53_flash_fwd_hdim256_fp16_paged_split_softcapall_sm80_cu_9949e2e8_41614cuda3std3__48in_placeE,(_ZN89_INTERNAL_7d69a98a_53_flash_fwd_hdim256_fp16_paged_split_softcapall_sm80_cu_9949e2e8_41614cuda3std6ranges3__45__cpo9iter_moveE - _ZN89_INTERNAL_7d69a98a_53_flash_fwd_hdim256_fp16_paged_split_softcapall_sm80_cu_9949e2e8_41614cuda3std3__48in_placeE)
_ZN89_INTERNAL_7d69a98a_53_flash_fwd_hdim256_fp16_paged_split_softcapall_sm80_cu_9949e2e8_41614cuda3std3__48in_placeE:
	.zero		1
	.type		_ZN89_INTERNAL_7d69a98a_53_flash_fwd_hdim256_fp16_paged_split_softcapall_sm80_cu_9949e2e8_41614cuda3std6ranges3__45__cpo9iter_moveE,@object
	.size		_ZN89_INTERNAL_7d69a98a_53_flash_fwd_hdim256_fp16_paged_split_softcapall_sm80_cu_9949e2e8_41614cuda3std6ranges3__45__cpo9iter_moveE,(_ZN89_INTERNAL_7d69a98a_53_flash_fwd_hdim256_fp16_paged_split_softcapall_sm80_cu_9949e2e8_41614cuda3std3__45__cpo5beginE - _ZN89_INTERNAL_7d69a98a_53_flash_fwd_hdim256_fp16_paged_split_softcapall_sm80_cu_9949e2e8_41614cuda3std6ranges3__45__cpo9iter_moveE)
_ZN89_INTERNAL_7d69a98a_53_flash_fwd_hdim256_fp16_paged_split_softcapall_sm80_cu_9949e2e8_41614cuda3std6ranges3__45__cpo9iter_moveE:
	.zero		1
	.type		_ZN89_INTERNAL_7d69a98a_53_flash_fwd_hdim256_fp16_paged_split_softcapall_sm80_cu_9949e2e8_41614cuda3std3__45__cpo5beginE,@object
	.size		_ZN89_INTERNAL_7d69a98a_53_flash_fwd_hdim256_fp16_paged_split_softcapall_sm80_cu_9949e2e8_41614cuda3std3__45__cpo5beginE,(_ZN89_INTERNAL_7d69a98a_53_flash_fwd_hdim256_fp16_paged_split_softcapall_sm80_cu_9949e2e8_41614cuda3std3__491_GLOBAL__N__7d69a98a_53_flash_fwd_hdim256_fp16_paged_split_softcapall_sm80_cu_9949e2e8_41616ignoreE - _ZN89_INTERNAL_7d69a98a_53_flash_fwd_hdim256_fp16_paged_split_softcapall_sm80_cu_9949e2e8_41614cuda3std3__45__cpo5beginE)
_ZN89_INTERNAL_7d69a98a_53_flash_fwd_hdim256_fp16_paged_split_softcapall_sm80_cu_9949e2e8_41614cuda3std3__45__cpo5beginE:
	.zero		1
	.type		_ZN89_INTERNAL_7d69a98a_53_flash_fwd_hdim256_fp16_paged_split_softcapall_sm80_cu_9949e2e8_41614cuda3std3__491_GLOBAL__N__7d69a98a_53_flash_fwd_hdim256_fp16_paged_split_softcapall_sm80_cu_9949e2e8_41616ignoreE,@object
	.size		_ZN89_INTERNAL_7d69a98a_53_flash_fwd_hdim256_fp16_paged_split_softcapall_sm80_cu_9949e2e8_41614cuda3std3__491_GLOBAL__N__7d69a98a_53_flash_fwd_hdim256_fp16_paged_split_softcapall_sm80_cu_9949e2e8_41616ignoreE,(_ZN89_INTERNAL_7d69a98a_53_flash_fwd_hdim256_fp16_paged_split_softcapall_sm80_cu_9949e2e8_41614cute7productE - _ZN89_INTERNAL_7d69a98a_53_flash_fwd_hdim256_fp16_paged_split_softcapall_sm80_cu_9949e2e8_41614cuda3std3__491_GLOBAL__N__7d69a98a_53_flash_fwd_hdim256_fp16_paged_split_softcapall_sm80_cu_9949e2e8_41616ignoreE)
_ZN89_INTERNAL_7d69a98a_53_flash_fwd_hdim256_fp16_paged_split_softcapall_sm80_cu_9949e2e8_41614cuda3std3__491_GLOBAL__N__7d69a98a_53_flash_fwd_hdim256_fp16_paged_split_softcapall_sm80_cu_9949e2e8_41616ignoreE:
	.zero		1
	.type		_ZN89_INTERNAL_7d69a98a_53_flash_fwd_hdim256_fp16_paged_split_softcapall_sm80_cu_9949e2e8_41614cute7productE,@object
	.size		_ZN89_INTERNAL_7d69a98a_53_flash_fwd_hdim256_fp16_paged_split_softcapall_sm80_cu_9949e2e8_41614cute7productE,(_ZN89_INTERNAL_7d69a98a_53_flash_fwd_hdim256_fp16_paged_split_softcapall_sm80_cu_9949e2e8_41614cuda3std3__45__cpo3endE - _ZN89_INTERNAL_7d69a98a_53_flash_fwd_hdim256_fp16_paged_split_softcapall_sm80_cu_9949e2e8_41614cute7productE)
_ZN89_INTERNAL_7d69a98a_53_flash_fwd_hdim256_fp16_paged_split_softcapall_sm80_cu_9949e2e8_41614cute7productE:
	.zero		1
	.type		_ZN89_INTERNAL_7d69a98a_53_flash_fwd_hdim256_fp16_paged_split_softcapall_sm80_cu_9949e2e8_41614cuda3std3__45__cpo3endE,@object
	.size		_ZN89_INTERNAL_7d69a98a_53_flash_fwd_hdim256_fp16_paged_split_softcapall_sm80_cu_9949e2e8_41614cuda3std3__45__cpo3endE,(_ZN89_INTERNAL_7d69a98a_53_flash_fwd_hdim256_fp16_paged_split_softcapall_sm80_cu_9949e2e8_41614cuda3std3__419piecewise_constructE - _ZN89_INTERNAL_7d69a98a_53_flash_fwd_hdim256_fp16_paged_split_softcapall_sm80_cu_9949e2e8_41614cuda3std3__45__cpo3endE)
_ZN89_INTERNAL_7d69a98a_53_flash_fwd_hdim256_fp16_paged_split_softcapall_sm80_cu_9949e2e8_41614cuda3std3__45__cpo3endE:
	.zero		1
	.type		_ZN89_INTERNAL_7d69a98a_53_flash_fwd_hdim256_fp16_paged_split_softcapall_sm80_cu_9949e2e8_41614cuda3std3__419piecewise_constructE,@object
	.size		_ZN89_INTERNAL_7d69a98a_53_flash_fwd_hdim256_fp16_paged_split_softcapall_sm80_cu_9949e2e8_41614cuda3std3__419piecewise_constructE,(_ZN89_INTERNAL_7d69a98a_53_flash_fwd_hdim256_fp16_paged_split_softcapall_sm80_cu_9949e2e8_41614cuda3std3__45__cpo4cendE - _ZN89_INTERNAL_7d69a98a_53_flash_fwd_hdim256_fp16_paged_split_softcapall_sm80_cu_9949e2e8_41614cuda3std3__419piecewise_constructE)
_ZN89_INTERNAL_7d69a98a_53_flash_fwd_hdim256_fp16_paged_split_softcapall_sm80_cu_9949e2e8_41614cuda3std3__419piecewise_constructE:
	.zero		1
	.type		_ZN89_INTERNAL_7d69a98a_53_flash_fwd_hdim256_fp16_paged_split_softcapall_sm80_cu_9949e2e8_41614cuda3std3__45__cpo4cendE,@object
	.size		_ZN89_INTERNAL_7d69a98a_53_flash_fwd_hdim256_fp16_paged_split_softcapall_sm80_cu_9949e2e8_41614cuda3std3__45__cpo4cendE,(_ZN89_INTERNAL_7d69a98a_53_flash_fwd_hdim256_fp16_paged_split_softcapall_sm80_cu_9949e2e8_41614cuda3std6ranges3__45__cpo4swapE - _ZN89_INTERNAL_7d69a98a_53_flash_fwd_hdim256_fp16_paged_split_softcapall_sm80_cu_9949e2e8_41614cuda3std3__45__cpo4cendE)
_ZN89_INTERNAL_7d69a98a_53_flash_fwd_hdim256_fp16_paged_split_softcapall_sm80_cu_9949e2e8_41614cuda3std3__45__cpo4cendE:
	.zero		1
	.type		_ZN89_INTERNAL_7d69a98a_53_flash_fwd_hdim256_fp16_paged_split_softcapall_sm80_cu_9949e2e8_41614cuda3std6ranges3__45__cpo4swapE,@object
	.size		_ZN89_INTERNAL_7d69a98a_53_flash_fwd_hdim256_fp16_paged_split_softcapall_sm80_cu_9949e2e8_41614cuda3std6ranges3__45__cpo4swapE,(.L_7 - _ZN89_INTERNAL_7d69a98a_53_flash_fwd_hdim256_fp16_paged_split_softcapall_sm80_cu_9949e2e8_41614cuda3std6ranges3__45__cpo4swapE)
_ZN89_INTERNAL_7d69a98a_53_flash_fwd_hdim256_fp16_paged_split_softcapall_sm80_cu_9949e2e8_41614cuda3std6ranges3__45__cpo4swapE:
	.zero		1
.L_7:


//--------------------- .nv.constant0._ZN7cutlass13device_kernelIN5flash19enable_sm80_to_sm89INS1_16FlashAttnFwdSm80INS1_25CollectiveMainloopFwdSm80ILi8ELi1ELb1EN4cute5tupleIJNS5_1CILi128EEENS7_ILi64EEENS7_ILi256EEEEEELi256ENS_6half_tEfNS_4arch4Sm80ELb0ELb0ELb1ELb0ELb1ELb0ELb1ELb1EEENS1_21CollectiveEpilogueFwdINS6_IJS8_SA_S9_EEENS6_IJNS7_ILi1EEESI_SI_EEESC_SE_Li256ELb0ELb1ELb1ELb0EEENS1_19SingleTileSchedulerILb0ELb1ELb1ELi128EEEEEEEEEvNT_6ParamsE --------------------------
	.section	.nv.constant0._ZN7cutlass13device_kernelIN5flash19enable_sm80_to_sm89INS1_16FlashAttnFwdSm80INS1_25CollectiveMainloopFwdSm80ILi8ELi1ELb1EN4cute5tupleIJNS5_1CILi128EEENS7_ILi64EEENS7_ILi256EEEEEELi256ENS_6half_tEfNS_4arch4Sm80ELb0ELb0ELb1ELb0ELb1ELb0ELb1ELb1EEENS1_21CollectiveEpilogueFwdINS6_IJS8_SA_S9_EEENS6_IJNS7_ILi1EEESI_SI_EEESC_SE_Li256ELb0ELb1ELb1ELb0EEENS1_19SingleTileSchedulerILb0ELb1ELb1ELi128EEEEEEEEEvNT_6ParamsE,"a",@progbits
	.sectionflags	@""
	.align	4
.nv.constant0._ZN7cutlass13device_kernelIN5flash19enable_sm80_to_sm89INS1_16FlashAttnFwdSm80INS1_25CollectiveMainloopFwdSm80ILi8ELi1ELb1EN4cute5tupleIJNS5_1CILi128EEENS7_ILi64EEENS7_ILi256EEEEEELi256ENS_6half_tEfNS_4arch4Sm80ELb0ELb0ELb1ELb0ELb1ELb0ELb1ELb1EEENS1_21CollectiveEpilogueFwdINS6_IJS8_SA_S9_EEENS6_IJNS7_ILi1EEESI_SI_EEESC_SE_Li256ELb0ELb1ELb1ELb0EEENS1_19SingleTileSchedulerILb0ELb1ELb1ELi128EEEEEEEEEvNT_6ParamsE:
	.zero		1576


//--------------------- .nv.constant0._ZN7cutlass13device_kernelIN5flash19enable_sm80_to_sm89INS1_16FlashAttnFwdSm80INS1_25CollectiveMainloopFwdSm80ILi8ELi1ELb1EN4cute5tupleIJNS5_1CILi128EEENS7_ILi48EEENS7_ILi256EEEEEELi256ENS_6half_tEfNS_4arch4Sm80ELb0ELb0ELb1ELb1ELb1ELb0ELb1ELb1EEENS1_21CollectiveEpilogueFwdINS6_IJS8_SA_S9_EEENS6_IJNS7_ILi1EEESI_SI_EEESC_SE_Li256ELb1ELb1ELb1ELb0EEENS1_36VarlenDynamicPersistentTileSchedulerILi128ELi48ELi256ELi256ELb1ELb1ELb0ELb0ELb1ELb1EEEEEEEEEvNT_6ParamsE --------------------------
	.section	.nv.constant0._ZN7cutlass13device_kernelIN5flash19enable_sm80_to_sm89INS1_16FlashAttnFwdSm80INS1_25CollectiveMainloopFwdSm80ILi8ELi1ELb1EN4cute5tupleIJNS5_1CILi128EEENS7_ILi48EEENS7_ILi256EEEEEELi256ENS_6half_tEfNS_4arch4Sm80ELb0ELb0ELb1ELb1ELb1ELb0ELb1ELb1EEENS1_21CollectiveEpilogueFwdINS6_IJS8_SA_S9_EEENS6_IJNS7_ILi1EEESI_SI_EEESC_SE_Li256ELb1ELb1ELb1ELb0EEENS1_36VarlenDynamicPersistentTileSchedulerILi128ELi48ELi256ELi256ELb1ELb1ELb0ELb0ELb1ELb1EEEEEEEEEvNT_6ParamsE,"a",@progbits
	.sectionflags	@""
	.align	4
.nv.constant0._ZN7cutlass13device_kernelIN5flash19enable_sm80_to_sm89INS1_16FlashAttnFwdSm80INS1_25CollectiveMainloopFwdSm80ILi8ELi1ELb1EN4cute5tupleIJNS5_1CILi128EEENS7_ILi48EEENS7_ILi256EEEEEELi256ENS_6half_tEfNS_4arch4Sm80ELb0ELb0ELb1ELb1ELb1ELb0ELb1ELb1EEENS1_21CollectiveEpilogueFwdINS6_IJS8_SA_S9_EEENS6_IJNS7_ILi1EEESI_SI_EEESC_SE_Li256ELb1ELb1ELb1ELb0EEENS1_36VarlenDynamicPersistentTileSchedulerILi128ELi48ELi256ELi256ELb1ELb1ELb0ELb0ELb1ELb1EEEEEEEEEvNT_6ParamsE:
	.zero		1608


//--------------------- .nv.constant0._ZN7cutlass13device_kernelIN5flash19enable_sm80_to_sm89INS1_16FlashAttnFwdSm80INS1_25CollectiveMainloopFwdSm80ILi8ELi1ELb0EN4cute5tupleIJNS5_1CILi128EEENS7_ILi32EEENS7_ILi256EEEEEELi256ENS_6half_tEfNS_4arch4Sm80ELb0ELb0ELb1ELb1ELb1ELb1ELb1ELb1EEENS1_21CollectiveEpilogueFwdINS6_IJS8_SA_S9_EEENS6_IJNS7_ILi1EEESI_SI_EEESC_SE_Li256ELb1ELb1ELb1ELb0EEENS1_36VarlenDynamicPersistentTileSchedulerILi128ELi32ELi256ELi256ELb1ELb1ELb0ELb0ELb1ELb1EEEEEEEEEvNT_6ParamsE --------------------------
	.section	.nv.constant0._ZN7cutlass13device_kernelIN5flash19enable_sm80_to_sm89INS1_16FlashAttnFwdSm80INS1_25CollectiveMainloopFwdSm80ILi8ELi1ELb0EN4cute5tupleIJNS5_1CILi128EEENS7_ILi32EEENS7_ILi256EEEEEELi256ENS_6half_tEfNS_4arch4Sm80ELb0ELb0ELb1ELb1ELb1ELb1ELb1ELb1EEENS1_21CollectiveEpilogueFwdINS6_IJS8_SA_S9_EEENS6_IJNS7_ILi1EEESI_SI_EEESC_SE_Li256ELb1ELb1ELb1ELb0EEENS1_36VarlenDynamicPersistentTileSchedulerILi128ELi32ELi256ELi256ELb1ELb1ELb0ELb0ELb1ELb1EEEEEEEEEvNT_6ParamsE,"a",@progbits
	.sectionflags	@""
	.align	4
.nv.constant0._ZN7cutlass13device_kernelIN5flash19enable_sm80_to_sm89INS1_16FlashAttnFwdSm80INS1_25CollectiveMainloopFwdSm80ILi8ELi1ELb0EN4cute5tupleIJNS5_1CILi128EEENS7_ILi32EEENS7_ILi256EEEEEELi256ENS_6half_tEfNS_4arch4Sm80ELb0ELb0ELb1ELb1ELb1ELb1ELb1ELb1EEENS1_21CollectiveEpilogueFwdINS6_IJS8_SA_S9_EEENS6_IJNS7_ILi1EEESI_SI_EEESC_SE_Li256ELb1ELb1ELb1ELb0EEENS1_36VarlenDynamicPersistentTileSchedulerILi128ELi32ELi256ELi256ELb1ELb1ELb0ELb0ELb1ELb1EEEEEEEEEvNT_6ParamsE:
	.zero		1608


//--------------------- .nv.constant0._ZN7cutlass13device_kernelIN5flash19enable_sm80_to_sm89INS1_16FlashAttnFwdSm80INS1_25CollectiveMainloopFwdSm80ILi8ELi1ELb1EN4cute5tupleIJNS5_1CILi128EEENS7_ILi48EEENS7_ILi256EEEEEELi256ENS_6half_tEfNS_4arch4Sm80ELb0ELb1ELb1ELb0ELb1ELb0ELb1ELb1EEENS1_21CollectiveEpilogueFwdINS6_IJS8_SA_S9_EEENS6_IJNS7_ILi1EEESI_SI_EEESC_SE_Li256ELb0ELb1ELb1ELb0EEENS1_19SingleTileSchedulerILb0ELb1ELb1ELi128EEEEEEEEEvNT_6ParamsE --------------------------
	.section	.nv.constant0._ZN7cutlass13device_kernelIN5flash19enable_sm80_to_sm89INS1_16FlashAttnFwdSm80INS1_25CollectiveMainloopFwdSm80ILi8ELi1ELb1EN4cute5tupleIJNS5_1CILi128EEENS7_ILi48EEENS7_ILi256EEEEEELi256ENS_6half_tEfNS_4arch4Sm80ELb0ELb1ELb1ELb0ELb1ELb0ELb1ELb1EEENS1_21CollectiveEpilogueFwdINS6_IJS8_SA_S9_EEENS6_IJNS7_ILi1EEESI_SI_EEESC_SE_Li256ELb0ELb1ELb1ELb0EEENS1_19SingleTileSchedulerILb0ELb1ELb1ELi128EEEEEEEEEvNT_6ParamsE,"a",@progbits
	.sectionflags	@""
	.align	4
.nv.constant0._ZN7cutlass13device_kernelIN5flash19enable_sm80_to_sm89INS1_16FlashAttnFwdSm80INS1_25CollectiveMainloopFwdSm80ILi8ELi1ELb1EN4cute5tupleIJNS5_1CILi128EEENS7_ILi48EEENS7_ILi256EEEEEELi256ENS_6half_tEfNS_4arch4Sm80ELb0ELb1ELb1ELb0ELb1ELb0ELb1ELb1EEENS1_21CollectiveEpilogueFwdINS6_IJS8_SA_S9_EEENS6_IJNS7_ILi1EEESI_SI_EEESC_SE_Li256ELb0ELb1ELb1ELb0EEENS1_19SingleTileSchedulerILb0ELb1ELb1ELi128EEEEEEEEEvNT_6ParamsE:
	.zero		1576


//--------------------- .nv.constant0._ZN7cutlass13device_kernelIN5flash19enable_sm80_to_sm89INS1_16FlashAttnFwdSm80INS1_25CollectiveMainloopFwdSm80ILi8ELi1ELb1EN4cute5tupleIJNS5_1CILi128EEENS7_ILi48EEENS7_ILi256EEEEEELi256ENS_6half_tEfNS_4arch4Sm80ELb0ELb1ELb1ELb1ELb1ELb0ELb1ELb1EEENS1_21CollectiveEpilogueFwdINS6_IJS8_SA_S9_EEENS6_IJNS7_ILi1EEESI_SI_EEESC_SE_Li256ELb1ELb1ELb1ELb0EEENS1_36VarlenDynamicPersistentTileSchedulerILi128ELi48ELi256ELi256ELb1ELb1ELb0ELb1ELb0ELb1EEEEEEEEEvNT_6ParamsE --------------------------
	.section	.nv.constant0._ZN7cutlass13device_kernelIN5flash19enable_sm80_to_sm89INS1_16FlashAttnFwdSm80INS1_25CollectiveMainloopFwdSm80ILi8ELi1ELb1EN4cute5tupleIJNS5_1CILi128EEENS7_ILi48EEENS7_ILi256EEEEEELi256ENS_6half_tEfNS_4arch4Sm80ELb0ELb1ELb1ELb1ELb1ELb0ELb1ELb1EEENS1_21CollectiveEpilogueFwdINS6_IJS8_SA_S9_EEENS6_IJNS7_ILi1EEESI_SI_EEESC_SE_Li256ELb1ELb1ELb1ELb0EEENS1_36VarlenDynamicPersistentTileSchedulerILi128ELi48ELi256ELi256ELb1ELb1ELb0ELb1ELb0ELb1EEEEEEEEEvNT_6ParamsE,"a",@progbits
	.sectionflags	@""
	.align	4
.nv.constant0._ZN7cutlass13device_kernelIN5flash19enable_sm80_to_sm89INS1_16FlashAttnFwdSm80INS1_25CollectiveMainloopFwdSm80ILi8ELi1ELb1EN4cute5tupleIJNS5_1CILi128EEENS7_ILi48EEENS7_ILi256EEEEEELi256ENS_6half_tEfNS_4arch4Sm80ELb0ELb1ELb1ELb1ELb1ELb0ELb1ELb1EEENS1_21CollectiveEpilogueFwdINS6_IJS8_SA_S9_EEENS6_IJNS7_ILi1EEESI_SI_EEESC_SE_Li256ELb1ELb1ELb1ELb0EEENS1_36VarlenDynamicPersistentTileSchedulerILi128ELi48ELi256ELi256ELb1ELb1ELb0ELb1ELb0ELb1EEEEEEEEEvNT_6ParamsE:
	.zero		1608


//--------------------- .nv.constant0._ZN7cutlass13device_kernelIN5flash19enable_sm80_to_sm89INS1_16FlashAttnFwdSm80INS1_25CollectiveMainloopFwdSm80ILi8ELi1ELb0EN4cute5tupleIJNS5_1CILi128EEENS7_ILi32EEENS7_ILi256EEEEEELi256ENS_6half_tEfNS_4arch4Sm80ELb0ELb1ELb1ELb1ELb1ELb1ELb1ELb1EEENS1_21CollectiveEpilogueFwdINS6_IJS8_SA_S9_EEENS6_IJNS7_ILi1EEESI_SI_EEESC_SE_Li256ELb1ELb1ELb1ELb0EEENS1_36VarlenDynamicPersistentTileSchedulerILi128ELi32ELi256ELi256ELb1ELb1ELb0ELb1ELb0ELb1EEEEEEEEEvNT_6ParamsE --------------------------
	.section	.nv.constant0._ZN7cutlass13device_kernelIN5flash19enable_sm80_to_sm89INS1_16FlashAttnFwdSm80INS1_25CollectiveMainloopFwdSm80ILi8ELi1ELb0EN4cute5tupleIJNS5_1CILi128EEENS7_ILi32EEENS7_ILi256EEEEEELi256ENS_6half_tEfNS_4arch4Sm80ELb0ELb1ELb1ELb1ELb1ELb1ELb1ELb1EEENS1_21CollectiveEpilogueFwdINS6_IJS8_SA_S9_EEENS6_IJNS7_ILi1EEESI_SI_EEESC_SE_Li256ELb1ELb1ELb1ELb0EEENS1_36VarlenDynamicPersistentTileSchedulerILi128ELi32ELi256ELi256ELb1ELb1ELb0ELb1ELb0ELb1EEEEEEEEEvNT_6ParamsE,"a",@progbits
	.sectionflags	@""
	.align	4
.nv.constant0._ZN7cutlass13device_kernelIN5flash19enable_sm80_to_sm89INS1_16FlashAttnFwdSm80INS1_25CollectiveMainloopFwdSm80ILi8ELi1ELb0EN4cute5tupleIJNS5_1CILi128EEENS7_ILi32EEENS7_ILi256EEEEEELi256ENS_6half_tEfNS_4arch4Sm80ELb0ELb1ELb1ELb1ELb1ELb1ELb1ELb1EEENS1_21CollectiveEpilogueFwdINS6_IJS8_SA_S9_EEENS6_IJNS7_ILi1EEESI_SI_EEESC_SE_Li256ELb1ELb1ELb1ELb0EEENS1_36VarlenDynamicPersistentTileSchedulerILi128ELi32ELi256ELi256ELb1ELb1ELb0ELb1ELb0ELb1EEEEEEEEEvNT_6ParamsE:
	.zero		1608


//--------------------- .nv.constant0._ZN7cutlass13device_kernelIN5flash19enable_sm80_to_sm89INS1_16FlashAttnFwdSm80INS1_25CollectiveMainloopFwdSm80ILi8ELi1ELb1EN4cute5tupleIJNS5_1CILi128EEENS7_ILi64EEENS7_ILi256EEEEEELi256ENS_6half_tEfNS_4arch4Sm80ELb1ELb0ELb1ELb0ELb1ELb0ELb1ELb1EEENS1_21CollectiveEpilogueFwdINS6_IJS8_SA_S9_EEENS6_IJNS7_ILi1EEESI_SI_EEESC_SE_Li256ELb0ELb1ELb1ELb0EEENS1_30DynamicPersistentTileSchedulerILi256ELi256ELb1ELb1ELb0EEEEEEEEEvNT_6ParamsE --------------------------
	.section	.nv.constant0._ZN7cutlass13device_kernelIN5flash19enable_sm80_to_sm89INS1_16FlashAttnFwdSm80INS1_25CollectiveMainloopFwdSm80ILi8ELi1ELb1EN4cute5tupleIJNS5_1CILi128EEENS7_ILi64EEENS7_ILi256EEEEEELi256ENS_6half_tEfNS_4arch4Sm80ELb1ELb0ELb1ELb0ELb1ELb0ELb1ELb1EEENS1_21CollectiveEpilogueFwdINS6_IJS8_SA_S9_EEENS6_IJNS7_ILi1EEESI_SI_EEESC_SE_Li256ELb0ELb1ELb1ELb0EEENS1_30DynamicPersistentTileSchedulerILi256ELi256ELb1ELb1ELb0EEEEEEEEEvNT_6ParamsE,"a",@progbits
	.sectionflags	@""
	.align	4
.nv.constant0._ZN7cutlass13device_kernelIN5flash19enable_sm80_to_sm89INS1_16FlashAttnFwdSm80INS1_25CollectiveMainloopFwdSm80ILi8ELi1ELb1EN4cute5tupleIJNS5_1CILi128EEENS7_ILi64EEENS7_ILi256EEEEEELi256ENS_6half_tEfNS_4arch4Sm80ELb1ELb0ELb1ELb0ELb1ELb0ELb1ELb1EEENS1_21CollectiveEpilogueFwdINS6_IJS8_SA_S9_EEENS6_IJNS7_ILi1EEESI_SI_EEESC_SE_Li256ELb0ELb1ELb1ELb0EEENS1_30DynamicPersistentTileSchedulerILi256ELi256ELb1ELb1ELb0EEEEEEEEEvNT_6ParamsE:
	.zero		1592


//--------------------- .nv.constant0._ZN7cutlass13device_kernelIN5flash19enable_sm80_to_sm89INS1_16FlashAttnFwdSm80INS1_25CollectiveMainloopFwdSm80ILi8ELi1ELb1EN4cute5tupleIJNS5_1CILi128EEENS7_ILi48EEENS7_ILi256EEEEEELi256ENS_6half_tEfNS_4arch4Sm80ELb1ELb0ELb1ELb1ELb1ELb0ELb1ELb1EEENS1_21CollectiveEpilogueFwdINS6_IJS8_SA_S9_EEENS6_IJNS7_ILi1EEESI_SI_EEESC_SE_Li256ELb1ELb1ELb1ELb0EEENS1_36VarlenDynamicPersistentTileSchedulerILi128ELi48ELi256ELi256ELb1ELb1ELb0ELb1ELb1ELb1EEEEEEEEEvNT_6ParamsE --------------------------
	.section	.nv.constant0._ZN7cutlass13device_kernelIN5flash19enable_sm80_to_sm89INS1_16FlashAttnFwdSm80INS1_25CollectiveMainloopFwdSm80ILi8ELi1ELb1EN4cute5tupleIJNS5_1CILi128EEENS7_ILi48EEENS7_ILi256EEEEEELi256ENS_6half_tEfNS_4arch4Sm80ELb1ELb0ELb1ELb1ELb1ELb0ELb1ELb1EEENS1_21CollectiveEpilogueFwdINS6_IJS8_SA_S9_EEENS6_IJNS7_ILi1EEESI_SI_EEESC_SE_Li256ELb1ELb1ELb1ELb0EEENS1_36VarlenDynamicPersistentTileSchedulerILi128ELi48ELi256ELi256ELb1ELb1ELb0ELb1ELb1ELb1EEEEEEEEEvNT_6ParamsE,"a",@progbits
	.sectionflags	@""
	.align	4
.nv.constant0._ZN7cutlass13device_kernelIN5flash19enable_sm80_to_sm89INS1_16FlashAttnFwdSm80INS1_25CollectiveMainloopFwdSm80ILi8ELi1ELb1EN4cute5tupleIJNS5_1CILi128EEENS7_ILi48EEENS7_ILi256EEEEEELi256ENS_6half_tEfNS_4arch4Sm80ELb1ELb0ELb1ELb1ELb1ELb0ELb1ELb1EEENS1_21CollectiveEpilogueFwdINS6_IJS8_SA_S9_EEENS6_IJNS7_ILi1EEESI_SI_EEESC_SE_Li256ELb1ELb1ELb1ELb0EEENS1_36VarlenDynamicPersistentTileSchedulerILi128ELi48ELi256ELi256ELb1ELb1ELb0ELb1ELb1ELb1EEEEEEEEEvNT_6ParamsE:
	.zero		1608


//--------------------- .nv.constant0._ZN7cutlass13device_kernelIN5flash19enable_sm80_to_sm89INS1_16FlashAttnFwdSm80INS1_25CollectiveMainloopFwdSm80ILi8ELi1ELb0EN4cute5tupleIJNS5_1CILi128EEENS7_ILi32EEENS7_ILi256EEEEEELi256ENS_6half_tEfNS_4arch4Sm80ELb1ELb0ELb1ELb1ELb1ELb1ELb1ELb1EEENS1_21CollectiveEpilogueFwdINS6_IJS8_SA_S9_EEENS6_IJNS7_ILi1EEESI_SI_EEESC_SE_Li256ELb1ELb1ELb1ELb0EEENS1_36VarlenDynamicPersistentTileSchedulerILi128ELi32ELi256ELi256ELb1ELb1ELb0ELb1ELb1ELb1EEEEEEEEEvNT_6ParamsE --------------------------
	.section	.nv.constant0._ZN7cutlass13device_kernelIN5flash19enable_sm80_to_sm89INS1_16FlashAttnFwdSm80INS1_25CollectiveMainloopFwdSm80ILi8ELi1ELb0EN4cute5tupleIJNS5_1CILi128EEENS7_ILi32EEENS7_ILi256EEEEEELi256ENS_6half_tEfNS_4arch4Sm80ELb1ELb0ELb1ELb1ELb1ELb1ELb1ELb1EEENS1_21CollectiveEpilogueFwdINS6_IJS8_SA_S9_EEENS6_IJNS7_ILi1EEESI_SI_EEESC_SE_Li256ELb1ELb1ELb1ELb0EEENS1_36VarlenDynamicPersistentTileSchedulerILi128ELi32ELi256ELi256ELb1ELb1ELb0ELb1ELb1ELb1EEEEEEEEEvNT_6ParamsE,"a",@progbits
	.sectionflags	@""
	.align	4
.nv.constant0._ZN7cutlass13device_kernelIN5flash19enable_sm80_to_sm89INS1_16FlashAttnFwdSm80INS1_25CollectiveMainloopFwdSm80ILi8ELi1ELb0EN4cute5tupleIJNS5_1CILi128EEENS7_ILi32EEENS7_ILi256EEEEEELi256ENS_6half_tEfNS_4arch4Sm80ELb1ELb0ELb1ELb1ELb1ELb1ELb1ELb1EEENS1_21CollectiveEpilogueFwdINS6_IJS8_SA_S9_EEENS6_IJNS7_ILi1EEESI_SI_EEESC_SE_Li256ELb1ELb1ELb1ELb0EEENS1_36VarlenDynamicPersistentTileSchedulerILi128ELi32ELi256ELi256ELb1ELb1ELb0ELb1ELb1ELb1EEEEEEEEEvNT_6ParamsE:
	.zero		1608


//--------------------- .nv.constant0._ZN7cutlass13device_kernelIN5flash19enable_sm80_to_sm89INS1_16FlashAttnFwdSm80INS1_25CollectiveMainloopFwdSm80ILi8ELi1ELb0EN4cute5tupleIJNS5_1CILi128EEENS7_ILi96EEENS7_ILi256EEEEEELi256ENS_6half_tEfNS_4arch4Sm80ELb0ELb0ELb1ELb0ELb1ELb0ELb1ELb1EEENS1_21CollectiveEpilogueFwdINS6_IJS8_SA_S9_EEENS6_IJNS7_ILi1EEESI_SI_EEESC_SE_Li256ELb0ELb1ELb1ELb0EEENS1_19SingleTileSchedulerILb0ELb1ELb1ELi128EEEEEEEEEvNT_6ParamsE --------------------------
	.section	.nv.constant0._ZN7cutlass13device_kernelIN5flash19enable_sm80_to_sm89INS1_16FlashAttnFwdSm80INS1_25CollectiveMainloopFwdSm80ILi8ELi1ELb0EN4cute5tupleIJNS5_1CILi128EEENS7_ILi96EEENS7_ILi256EEEEEELi256ENS_6half_tEfNS_4arch4Sm80ELb0ELb0ELb1ELb0ELb1ELb0ELb1ELb1EEENS1_21CollectiveEpilogueFwdINS6_IJS8_SA_S9_EEENS6_IJNS7_ILi1EEESI_SI_EEESC_SE_Li256ELb0ELb1ELb1ELb0EEENS1_19SingleTileSchedulerILb0ELb1ELb1ELi128EEEEEEEEEvNT_6ParamsE,"a",@progbits
	.sectionflags	@""
	.align	4
.nv.constant0._ZN7cutlass13device_kernelIN5flash19enable_sm80_to_sm89INS1_16FlashAttnFwdSm80INS1_25CollectiveMainloopFwdSm80ILi8ELi1ELb0EN4cute5tupleIJNS5_1CILi128EEENS7_ILi96EEENS7_ILi256EEEEEELi256ENS_6half_tEfNS_4arch4Sm80ELb0ELb0ELb1ELb0ELb1ELb0ELb1ELb1EEENS1_21CollectiveEpilogueFwdINS6_IJS8_SA_S9_EEENS6_IJNS7_ILi1EEESI_SI_EEESC_SE_Li256ELb0ELb1ELb1ELb0EEENS1_19SingleTileSchedulerILb0ELb1ELb1ELi128EEEEEEEEEvNT_6ParamsE:
	.zero		1576


//--------------------- .nv.constant0._ZN7cutlass13device_kernelIN5flash19enable_sm80_to_sm89INS1_16FlashAttnFwdSm80INS1_25CollectiveMainloopFwdSm80ILi8ELi1ELb0EN4cute5tupleIJNS5_1CILi128EEENS7_ILi64EEENS7_ILi256EEEEEELi256ENS_6half_tEfNS_4arch4Sm80ELb0ELb0ELb1ELb1ELb1ELb0ELb1ELb1EEENS1_21CollectiveEpilogueFwdINS6_IJS8_SA_S9_EEENS6_IJNS7_ILi1EEESI_SI_EEESC_SE_Li256ELb1ELb1ELb1ELb0EEENS1_36VarlenDynamicPersistentTileSchedulerILi128ELi64ELi256ELi256ELb1ELb1ELb0ELb0ELb1ELb1EEEEEEEEEvNT_6ParamsE --------------------------
	.section	.nv.constant0._ZN7cutlass13device_kernelIN5flash19enable_sm80_to_sm89INS1_16FlashAttnFwdSm80INS1_25CollectiveMainloopFwdSm80ILi8ELi1ELb0EN4cute5tupleIJNS5_1CILi128EEENS7_ILi64EEENS7_ILi256EEEEEELi256ENS_6half_tEfNS_4arch4Sm80ELb0ELb0ELb1ELb1ELb1ELb0ELb1ELb1EEENS1_21CollectiveEpilogueFwdINS6_IJS8_SA_S9_EEENS6_IJNS7_ILi1EEESI_SI_EEESC_SE_Li256ELb1ELb1ELb1ELb0EEENS1_36VarlenDynamicPersistentTileSchedulerILi128ELi64ELi256ELi256ELb1ELb1ELb0ELb0ELb1ELb1EEEEEEEEEvNT_6ParamsE,"a",@progbits
	.sectionflags	@""
	.align	4
.nv.constant0._ZN7cutlass13device_kernelIN5flash19enable_sm80_to_sm89INS1_16FlashAttnFwdSm80INS1_25CollectiveMainloopFwdSm80ILi8ELi1ELb0EN4cute5tupleIJNS5_1CILi128EEENS7_ILi64EEENS7_ILi256EEEEEELi256ENS_6half_tEfNS_4arch4Sm80ELb0ELb0ELb1ELb1ELb1ELb0ELb1ELb1EEENS1_21CollectiveEpilogueFwdINS6_IJS8_SA_S9_EEENS6_IJNS7_ILi1EEESI_SI_EEESC_SE_Li256ELb1ELb1ELb1ELb0EEENS1_36VarlenDynamicPersistentTileSchedulerILi128ELi64ELi256ELi256ELb1ELb1ELb0ELb0ELb1ELb1EEEEEEEEEvNT_6ParamsE:
	.zero		1608


//--------------------- .nv.constant0._ZN7cutlass13device_kernelIN5flash19enable_sm80_to_sm89INS1_16FlashAttnFwdSm80INS1_25CollectiveMainloopFwdSm80ILi8ELi1ELb0EN4cute5tupleIJNS5_1CILi128EEENS7_ILi48EEENS7_ILi256EEEEEELi256ENS_6half_tEfNS_4arch4Sm80ELb0ELb0ELb1ELb1ELb1ELb1ELb1ELb1EEENS1_21CollectiveEpilogueFwdINS6_IJS8_SA_S9_EEENS6_IJNS7_ILi1EEESI_SI_EEESC_SE_Li256ELb1ELb1ELb1ELb0EEENS1_36VarlenDynamicPersistentTileSchedulerILi128ELi48ELi256ELi256ELb1ELb1ELb0ELb0ELb1ELb1EEEEEEEEEvNT_6ParamsE --------------------------
	.section	.nv.constant0._ZN7cutlass13device_kernelIN5flash19enable_sm80_to_sm89INS1_16FlashAttnFwdSm80INS1_25CollectiveMainloopFwdSm80ILi8ELi1ELb0EN4cute5tupleIJNS5_1CILi128EEENS7_ILi48EEENS7_ILi256EEEEEELi256ENS_6half_tEfNS_4arch4Sm80ELb0ELb0ELb1ELb1ELb1ELb1ELb1ELb1EEENS1_21CollectiveEpilogueFwdINS6_IJS8_SA_S9_EEENS6_IJNS7_ILi1EEESI_SI_EEESC_SE_Li256ELb1ELb1ELb1ELb0EEENS1_36VarlenDynamicPersistentTileSchedulerILi128ELi48ELi256ELi256ELb1ELb1ELb0ELb0ELb1ELb1EEEEEEEEEvNT_6ParamsE,"a",@progbits
	.sectionflags	@""
	.align	4
.nv.constant0._ZN7cutlass13device_kernelIN5flash19enable_sm80_to_sm89INS1_16FlashAttnFwdSm80INS1_25CollectiveMainloopFwdSm80ILi8ELi1ELb0EN4cute5tupleIJNS5_1CILi128EEENS7_ILi48EEENS7_ILi256EEEEEELi256ENS_6half_tEfNS_4arch4Sm80ELb0ELb0ELb1ELb1ELb1ELb1ELb1ELb1EEENS1_21CollectiveEpilogueFwdINS6_IJS8_SA_S9_EEENS6_IJNS7_ILi1EEESI_SI_EEESC_SE_Li256ELb1ELb1ELb1ELb0EEENS1_36VarlenDynamicPersistentTileSchedulerILi128ELi48ELi256ELi256ELb1ELb1ELb0ELb0ELb1ELb1EEEEEEEEEvNT_6ParamsE:
	.zero		1608


//--------------------- .nv.constant0._ZN7cutlass13device_kernelIN5flash19enable_sm80_to_sm89INS1_16FlashAttnFwdSm80INS1_25CollectiveMainloopFwdSm80ILi8ELi1ELb0EN4cute5tupleIJNS5_1CILi128EEENS7_ILi64EEENS7_ILi256EEEEEELi256ENS_6half_tEfNS_4arch4Sm80ELb0ELb1ELb1ELb0ELb1ELb0ELb1ELb1EEENS1_21CollectiveEpilogueFwdINS6_IJS8_SA_S9_EEENS6_IJNS7_ILi1EEESI_SI_EEESC_SE_Li256ELb0ELb1ELb1ELb0EEENS1_19SingleTileSchedulerILb0ELb1ELb1ELi128EEEEEEEEEvNT_6ParamsE --------------------------
	.section	.nv.constant0._ZN7cutlass13device_kernelIN5flash19enable_sm80_to_sm89INS1_16FlashAttnFwdSm80INS1_25CollectiveMainloopFwdSm80ILi8ELi1ELb0EN4cute5tupleIJNS5_1CILi128EEENS7_ILi64EEENS7_ILi256EEEEEELi256ENS_6half_tEfNS_4arch4Sm80ELb0ELb1ELb1ELb0ELb1ELb0ELb1ELb1EEENS1_21CollectiveEpilogueFwdINS6_IJS8_SA_S9_EEENS6_IJNS7_ILi1EEESI_SI_EEESC_SE_Li256ELb0ELb1ELb1ELb0EEENS1_19SingleTileSchedulerILb0ELb1ELb1ELi128EEEEEEEEEvNT_6ParamsE,"a",@progbits
	.sectionflags	@""
	.align	4
.nv.constant0._ZN7cutlass13device_kernelIN5flash19enable_sm80_to_sm89INS1_16FlashAttnFwdSm80INS1_25CollectiveMainloopFwdSm80ILi8ELi1ELb0EN4cute5tupleIJNS5_1CILi128EEENS7_ILi64EEENS7_ILi256EEEEEELi256ENS_6half_tEfNS_4arch4Sm80ELb0ELb1ELb1ELb0ELb1ELb0ELb1ELb1EEENS1_21CollectiveEpilogueFwdINS6_IJS8_SA_S9_EEENS6_IJNS7_ILi1EEESI_SI_EEESC_SE_Li256ELb0ELb1ELb1ELb0EEENS1_19SingleTileSchedulerILb0ELb1ELb1ELi128EEEEEEEEEvNT_6ParamsE:
	.zero		1576


//--------------------- .nv.constant0._ZN7cutlass13device_kernelIN5flash19enable_sm80_to_sm89INS1_16FlashAttnFwdSm80INS1_25CollectiveMainloopFwdSm80ILi8ELi1ELb0EN4cute5tupleIJNS5_1CILi128EEENS7_ILi64EEENS7_ILi256EEEEEELi256ENS_6half_tEfNS_4arch4Sm80ELb0ELb1ELb1ELb1ELb1ELb0ELb1ELb1EEENS1_21CollectiveEpilogueFwdINS6_IJS8_SA_S9_EEENS6_IJNS7_ILi1EEESI_SI_EEESC_SE_Li256ELb1ELb1ELb1ELb0EEENS1_36VarlenDynamicPersistentTileSchedulerILi128ELi64ELi256ELi256ELb1ELb1ELb0ELb1ELb0ELb1EEEEEEEEEvNT_6ParamsE --------------------------
	.section	.nv.constant0._ZN7cutlass13device_kernelIN5flash19enable_sm80_to_sm89INS1_16FlashAttnFwdSm80INS1_25CollectiveMainloopFwdSm80ILi8ELi1ELb0EN4cute5tupleIJNS5_1CILi128EEENS7_ILi64EEENS7_ILi256EEEEEELi256ENS_6half_tEfNS_4arch4Sm80ELb0ELb1ELb1ELb1ELb1ELb0ELb1ELb1EEENS1_21CollectiveEpilogueFwdINS6_IJS8_SA_S9_EEENS6_IJNS7_ILi1EEESI_SI_EEESC_SE_Li256ELb1ELb1ELb1ELb0EEENS1_36VarlenDynamicPersistentTileSchedulerILi128ELi64ELi256ELi256ELb1ELb1ELb0ELb1ELb0ELb1EEEEEEEEEvNT_6ParamsE,"a",@progbits
	.sectionflags	@""
	.align	4
.nv.constant0._ZN7cutlass13device_kernelIN5flash19enable_sm80_to_sm89INS1_16FlashAttnFwdSm80INS1_25CollectiveMainloopFwdSm80ILi8ELi1ELb0EN4cute5tupleIJNS5_1CILi128EEENS7_ILi64EEENS7_ILi256EEEEEELi256ENS_6half_tEfNS_4arch4Sm80ELb0ELb1ELb1ELb1ELb1ELb0ELb1ELb1EEENS1_21CollectiveEpilogueFwdINS6_IJS8_SA_S9_EEENS6_IJNS7_ILi1EEESI_SI_EEESC_SE_Li256ELb1ELb1ELb1ELb0EEENS1_36VarlenDynamicPersistentTileSchedulerILi128ELi64ELi256ELi256ELb1ELb1ELb0ELb1ELb0ELb1EEEEEEEEEvNT_6ParamsE:
	.zero		1608


//--------------------- .nv.constant0._ZN7cutlass13device_kernelIN5flash19enable_sm80_to_sm89INS1_16FlashAttnFwdSm80INS1_25CollectiveMainloopFwdSm80ILi8ELi1ELb0EN4cute5tupleIJNS5_1CILi128EEENS7_ILi48EEENS7_ILi256EEEEEELi256ENS_6half_tEfNS_4arch4Sm80ELb0ELb1ELb1ELb1ELb1ELb1ELb1ELb1EEENS1_21CollectiveEpilogueFwdINS6_IJS8_SA_S9_EEENS6_IJNS7_ILi1EEESI_SI_EEESC_SE_Li256ELb1ELb1ELb1ELb0EEENS1_36VarlenDynamicPersistentTileSchedulerILi128ELi48ELi256ELi256ELb1ELb1ELb0ELb1ELb0ELb1EEEEEEEEEvNT_6ParamsE --------------------------
	.section	.nv.constant0._ZN7cutlass13device_kernelIN5flash19enable_sm80_to_sm89INS1_16FlashAttnFwdSm80INS1_25CollectiveMainloopFwdSm80ILi8ELi1ELb0EN4cute5tupleIJNS5_1CILi128EEENS7_ILi48EEENS7_ILi256EEEEEELi256ENS_6half_tEfNS_4arch4Sm80ELb0ELb1ELb1ELb1ELb1ELb1ELb1ELb1EEENS1_21CollectiveEpilogueFwdINS6_IJS8_SA_S9_EEENS6_IJNS7_ILi1EEESI_SI_EEESC_SE_Li256ELb1ELb1ELb1ELb0EEENS1_36VarlenDynamicPersistentTileSchedulerILi128ELi48ELi256ELi256ELb1ELb1ELb0ELb1ELb0ELb1EEEEEEEEEvNT_6ParamsE,"a",@progbits
	.sectionflags	@""
	.align	4
.nv.constant0._ZN7cutlass13device_kernelIN5flash19enable_sm80_to_sm89INS1_16FlashAttnFwdSm80INS1_25CollectiveMainloopFwdSm80ILi8ELi1ELb0EN4cute5tupleIJNS5_1CILi128EEENS7_ILi48EEENS7_ILi256EEEEEELi256ENS_6half_tEfNS_4arch4Sm80ELb0ELb1ELb1ELb1ELb1ELb1ELb1ELb1EEENS1_21CollectiveEpilogueFwdINS6_IJS8_SA_S9_EEENS6_IJNS7_ILi1EEESI_SI_EEESC_SE_Li256ELb1ELb1ELb1ELb0EEENS1_36VarlenDynamicPersistentTileSchedulerILi128ELi48ELi256ELi256ELb1ELb1ELb0ELb1ELb0ELb1EEEEEEEEEvNT_6ParamsE:
	.zero		1608


//--------------------- .nv.constant0._ZN7cutlass13device_kernelIN5flash19enable_sm80_to_sm89INS1_16FlashAttnFwdSm80INS1_25CollectiveMainloopFwdSm80ILi8ELi1ELb0EN4cute5tupleIJNS5_1CILi128EEENS7_ILi96EEENS7_ILi256EEEEEELi256ENS_6half_tEfNS_4arch4Sm80ELb1ELb0ELb1ELb0ELb1ELb0ELb1ELb1EEENS1_21CollectiveEpilogueFwdINS6_IJS8_SA_S9_EEENS6_IJNS7_ILi1EEESI_SI_EEESC_SE_Li256ELb0ELb1ELb1ELb0EEENS1_30DynamicPersistentTileSchedulerILi256ELi256ELb1ELb1ELb0EEEEEEEEEvNT_6ParamsE --------------------------
	.section	.nv.constant0._ZN7cutlass13device_kernelIN5flash19enable_sm80_to_sm89INS1_16FlashAttnFwdSm80INS1_25CollectiveMainloopFwdSm80ILi8ELi1ELb0EN4cute5tupleIJNS5_1CILi128EEENS7_ILi96EEENS7_ILi256EEEEEELi256ENS_6half_tEfNS_4arch4Sm80ELb1ELb0ELb1ELb0ELb1ELb0ELb1ELb1EEENS1_21CollectiveEpilogueFwdINS6_IJS8_SA_S9_EEENS6_IJNS7_ILi1EEESI_SI_EEESC_SE_Li256ELb0ELb1ELb1ELb0EEENS1_30DynamicPersistentTileSchedulerILi256ELi256ELb1ELb1ELb0EEEEEEEEEvNT_6ParamsE,"a",@progbits
	.sectionflags	@""
	.align	4
.nv.constant0._ZN7cutlass13device_kernelIN5flash19enable_sm80_to_sm89INS1_16FlashAttnFwdSm80INS1_25CollectiveMainloopFwdSm80ILi8ELi1ELb0EN4cute5tupleIJNS5_1CILi128EEENS7_ILi96EEENS7_ILi256EEEEEELi256ENS_6half_tEfNS_4arch4Sm80ELb1ELb0ELb1ELb0ELb1ELb0ELb1ELb1EEENS1_21CollectiveEpilogueFwdINS6_IJS8_SA_S9_EEENS6_IJNS7_ILi1EEESI_SI_EEESC_SE_Li256ELb0ELb1ELb1ELb0EEENS1_30DynamicPersistentTileSchedulerILi256ELi256ELb1ELb1ELb0EEEEEEEEEvNT_6ParamsE:
	.zero		1592


//--------------------- .nv.constant0._ZN7cutlass13device_kernelIN5flash19enable_sm80_to_sm89INS1_16FlashAttnFwdSm80INS1_25CollectiveMainloopFwdSm80ILi8ELi1ELb0EN4cute5tupleIJNS5_1CILi128EEENS7_ILi64EEENS7_ILi256EEEEEELi256ENS_6half_tEfNS_4arch4Sm80ELb1ELb0ELb1ELb1ELb1ELb0ELb1ELb1EEENS1_21CollectiveEpilogueFwdINS6_IJS8_SA_S9_EEENS6_IJNS7_ILi1EEESI_SI_EEESC_SE_Li256ELb1ELb1ELb1ELb0EEENS1_36VarlenDynamicPersistentTileSchedulerILi128ELi64ELi256ELi256ELb1ELb1ELb0ELb1ELb1ELb1EEEEEEEEEvNT_6ParamsE --------------------------
	.section	.nv.constant0._ZN7cutlass13device_kernelIN5flash19enable_sm80_to_sm89INS1_16FlashAttnFwdSm80INS1_25CollectiveMainloopFwdSm80ILi8ELi1ELb0EN4cute5tupleIJNS5_1CILi128EEENS7_ILi64EEENS7_ILi256EEEEEELi256ENS_6half_tEfNS_4arch4Sm80ELb1ELb0ELb1ELb1ELb1ELb0ELb1ELb1EEENS1_21CollectiveEpilogueFwdINS6_IJS8_SA_S9_EEENS6_IJNS7_ILi1EEESI_SI_EEESC_SE_Li256ELb1ELb1ELb1ELb0EEENS1_36VarlenDynamicPersistentTileSchedulerILi128ELi64ELi256ELi256ELb1ELb1ELb0ELb1ELb1ELb1EEEEEEEEEvNT_6ParamsE,"a",@progbits
	.sectionflags	@""
	.align	4
.nv.constant0._ZN7cutlass13device_kernelIN5flash19enable_sm80_to_sm89INS1_16FlashAttnFwdSm80INS1_25CollectiveMainloopFwdSm80ILi8ELi1ELb0EN4cute5tupleIJNS5_1CILi128EEENS7_ILi64EEENS7_ILi256EEEEEELi256ENS_6half_tEfNS_4arch4Sm80ELb1ELb0ELb1ELb1ELb1ELb0ELb1ELb1EEENS1_21CollectiveEpilogueFwdINS6_IJS8_SA_S9_EEENS6_IJNS7_ILi1EEESI_SI_EEESC_SE_Li256ELb1ELb1ELb1ELb0EEENS1_36VarlenDynamicPersistentTileSchedulerILi128ELi64ELi256ELi256ELb1ELb1ELb0ELb1ELb1ELb1EEEEEEEEEvNT_6ParamsE:
	.zero		1608


//--------------------- .nv.constant0._ZN7cutlass13device_kernelIN5flash19enable_sm80_to_sm89INS1_16FlashAttnFwdSm80INS1_25CollectiveMainloopFwdSm80ILi8ELi1ELb0EN4cute5tupleIJNS5_1CILi128EEENS7_ILi48EEENS7_ILi256EEEEEELi256ENS_6half_tEfNS_4arch4Sm80ELb1ELb0ELb1ELb1ELb1ELb1ELb1ELb1EEENS1_21CollectiveEpilogueFwdINS6_IJS8_SA_S9_EEENS6_IJNS7_ILi1EEESI_SI_EEESC_SE_Li256ELb1ELb1ELb1ELb0EEENS1_36VarlenDynamicPersistentTileSchedulerILi128ELi48ELi256ELi256ELb1ELb1ELb0ELb1ELb1ELb1EEEEEEEEEvNT_6ParamsE --------------------------
	.section	.nv.constant0._ZN7cutlass13device_kernelIN5flash19enable_sm80_to_sm89INS1_16FlashAttnFwdSm80INS1_25CollectiveMainloopFwdSm80ILi8ELi1ELb0EN4cute5tupleIJNS5_1CILi128EEENS7_ILi48EEENS7_ILi256EEEEEELi256ENS_6half_tEfNS_4arch4Sm80ELb1ELb0ELb1ELb1ELb1ELb1ELb1ELb1EEENS1_21CollectiveEpilogueFwdINS6_IJS8_SA_S9_EEENS6_IJNS7_ILi1EEESI_SI_EEESC_SE_Li256ELb1ELb1ELb1ELb0EEENS1_36VarlenDynamicPersistentTileSchedulerILi128ELi48ELi256ELi256ELb1ELb1ELb0ELb1ELb1ELb1EEEEEEEEEvNT_6ParamsE,"a",@progbits
	.sectionflags	@""
	.align	4
.nv.constant0._ZN7cutlass13device_kernelIN5flash19enable_sm80_to_sm89INS1_16FlashAttnFwdSm80INS1_25CollectiveMainloopFwdSm80ILi8ELi1ELb0EN4cute5tupleIJNS5_1CILi128EEENS7_ILi48EEENS7_ILi256EEEEEELi256ENS_6half_tEfNS_4arch4Sm80ELb1ELb0ELb1ELb1ELb1ELb1ELb1ELb1EEENS1_21CollectiveEpilogueFwdINS6_IJS8_SA_S9_EEENS6_IJNS7_ILi1EEESI_SI_EEESC_SE_Li256ELb1ELb1ELb1ELb0EEENS1_36VarlenDynamicPersistentTileSchedulerILi128ELi48ELi256ELi256ELb1ELb1ELb0ELb1ELb1ELb1EEEEEEEEEvNT_6ParamsE:
	.zero		1608


//--------------------- .nv.constant0._ZN7cutlass13device_kernelIN5flash19enable_sm80_to_sm89INS1_16FlashAttnFwdSm80INS1_25CollectiveMainloopFwdSm80ILi8ELi1ELb1EN4cute5tupleIJNS5_1CILi128EEENS7_ILi64EEENS7_ILi256EEEEEELi256ENS_6half_tEfNS_4arch4Sm80ELb0ELb0ELb0ELb0ELb1ELb0ELb1ELb1EEENS1_21CollectiveEpilogueFwdINS6_IJS8_SA_S9_EEENS6_IJNS7_ILi1EEESI_SI_EEESC_SE_Li256ELb0ELb1ELb1ELb0EEENS1_19SingleTileSchedulerILb0ELb1ELb1ELi128EEEEEEEEEvNT_6ParamsE --------------------------
	.section	.nv.constant0._ZN7cutlass13device_kernelIN5flash19enable_sm80_to_sm89INS1_16FlashAttnFwdSm80INS1_25CollectiveMainloopFwdSm80ILi8ELi1ELb1EN4cute5tupleIJNS5_1CILi128EEENS7_ILi64EEENS7_ILi256EEEEEELi256ENS_6half_tEfNS_4arch4Sm80ELb0ELb0ELb0ELb0ELb1ELb0ELb1ELb1EEENS1_21CollectiveEpilogueFwdINS6_IJS8_SA_S9_EEENS6_IJNS7_ILi1EEESI_SI_EEESC_SE_Li256ELb0ELb1ELb1ELb0EEENS1_19SingleTileSchedulerILb0ELb1ELb1ELi128EEEEEEEEEvNT_6ParamsE,"a",@progbits
	.sectionflags	@""
	.align	4
.nv.constant0._ZN7cutlass13device_kernelIN5flash19enable_sm80_to_sm89INS1_16FlashAttnFwdSm80INS1_25CollectiveMainloopFwdSm80ILi8ELi1ELb1EN4cute5tupleIJNS5_1CILi128EEENS7_ILi64EEENS7_ILi256EEEEEELi256ENS_6half_tEfNS_4arch4Sm80ELb0ELb0ELb0ELb0ELb1ELb0ELb1ELb1EEENS1_21CollectiveEpilogueFwdINS6_IJS8_SA_S9_EEENS6_IJNS7_ILi1EEESI_SI_EEESC_SE_Li256ELb0ELb1ELb1ELb0EEENS1_19SingleTileSchedulerILb0ELb1ELb1ELi128EEEEEEEEEvNT_6ParamsE:
	.zero		1576


//--------------------- .nv.constant0._ZN7cutlass13device_kernelIN5flash19enable_sm80_to_sm89INS1_16FlashAttnFwdSm80INS1_25CollectiveMainloopFwdSm80ILi8ELi1ELb1EN4cute5tupleIJNS5_1CILi128EEENS7_ILi48EEENS7_ILi256EEEEEELi256ENS_6half_tEfNS_4arch4Sm80ELb0ELb0ELb0ELb1ELb1ELb0ELb1ELb1EEENS1_21CollectiveEpilogueFwdINS6_IJS8_SA_S9_EEENS6_IJNS7_ILi1EEESI_SI_EEESC_SE_Li256ELb1ELb1ELb1ELb0EEENS1_36VarlenDynamicPersistentTileSchedulerILi128ELi48ELi256ELi256ELb1ELb1ELb0ELb0ELb1ELb1EEEEEEEEEvNT_6ParamsE --------------------------
	.section	.nv.constant0._ZN7cutlass13device_kernelIN5flash19enable_sm80_to_sm89INS1_16FlashAttnFwdSm80INS1_25CollectiveMainloopFwdSm80ILi8ELi1ELb1EN4cute5tupleIJNS5_1CILi128EEENS7_ILi48EEENS7_ILi256EEEEEELi256ENS_6half_tEfNS_4arch4Sm80ELb0ELb0ELb0ELb1ELb1ELb0ELb1ELb1EEENS1_21CollectiveEpilogueFwdINS6_IJS8_SA_S9_EEENS6_IJNS7_ILi1EEESI_SI_EEESC_SE_Li256ELb1ELb1ELb1ELb0EEENS1_36VarlenDynamicPersistentTileSchedulerILi128ELi48ELi256ELi256ELb1ELb1ELb0ELb0ELb1ELb1EEEEEEEEEvNT_6ParamsE,"a",@progbits
	.sectionflags	@""
	.align	4
.nv.constant0._ZN7cutlass13device_kernelIN5flash19enable_sm80_to_sm89INS1_16FlashAttnFwdSm80INS1_25CollectiveMainloopFwdSm80ILi8ELi1ELb1EN4cute5tupleIJNS5_1CILi128EEENS7_ILi48EEENS7_ILi256EEEEEELi256ENS_6half_tEfNS_4arch4Sm80ELb0ELb0ELb0ELb1ELb1ELb0ELb1ELb1EEENS1_21CollectiveEpilogueFwdINS6_IJS8_SA_S9_EEENS6_IJNS7_ILi1EEESI_SI_EEESC_SE_Li256ELb1ELb1ELb1ELb0EEENS1_36VarlenDynamicPersistentTileSchedulerILi128ELi48ELi256ELi256ELb1ELb1ELb0ELb0ELb1ELb1EEEEEEEEEvNT_6ParamsE:
	.zero		1608


//--------------------- .nv.constant0._ZN7cutlass13device_kernelIN5flash19enable_sm80_to_sm89INS1_16FlashAttnFwdSm80INS1_25CollectiveMainloopFwdSm80ILi8ELi1ELb0EN4cute5tupleIJNS5_1CILi128EEENS7_ILi32EEENS7_ILi256EEEEEELi256ENS_6half_tEfNS_4arch4Sm80ELb0ELb0ELb0ELb1ELb1ELb1ELb1ELb1EEENS1_21CollectiveEpilogueFwdINS6_IJS8_SA_S9_EEENS6_IJNS7_ILi1EEESI_SI_EEESC_SE_Li256ELb1ELb1ELb1ELb0EEENS1_36VarlenDynamicPersistentTileSchedulerILi128ELi32ELi256ELi256ELb1ELb1ELb0ELb0ELb1ELb1EEEEEEEEEvNT_6ParamsE --------------------------
	.section	.nv.constant0._ZN7cutlass13device_kernelIN5flash19enable_sm80_to_sm89INS1_16FlashAttnFwdSm80INS1_25CollectiveMainloopFwdSm80ILi8ELi1ELb0EN4cute5tupleIJNS5_1CILi128EEENS7_ILi32EEENS7_ILi256EEEEEELi256ENS_6half_tEfNS_4arch4Sm80ELb0ELb0ELb0ELb1ELb1ELb1ELb1ELb1EEENS1_21CollectiveEpilogueFwdINS6_IJS8_SA_S9_EEENS6_IJNS7_ILi1EEESI_SI_EEESC_SE_Li256ELb1ELb1ELb1ELb0EEENS1_36VarlenDynamicPersistentTileSchedulerILi128ELi32ELi256ELi256ELb1ELb1ELb0ELb0ELb1ELb1EEEEEEEEEvNT_6ParamsE,"a",@progbits
	.sectionflags	@""
	.align	4
.nv.constant0._ZN7cutlass13device_kernelIN5flash19enable_sm80_to_sm89INS1_16FlashAttnFwdSm80INS1_25CollectiveMainloopFwdSm80ILi8ELi1ELb0EN4cute5tupleIJNS5_1CILi128EEENS7_ILi32EEENS7_ILi256EEEEEELi256ENS_6half_tEfNS_4arch4Sm80ELb0ELb0ELb0ELb1ELb1ELb1ELb1ELb1EEENS1_21CollectiveEpilogueFwdINS6_IJS8_SA_S9_EEENS6_IJNS7_ILi1EEESI_SI_EEESC_SE_Li256ELb1ELb1ELb1ELb0EEENS1_36VarlenDynamicPersistentTileSchedulerILi128ELi32ELi256ELi256ELb1ELb1ELb0ELb0ELb1ELb1EEEEEEEEEvNT_6ParamsE:
	.zero		1608


//--------------------- .nv.constant0._ZN7cutlass13device_kernelIN5flash19enable_sm80_to_sm89INS1_16FlashAttnFwdSm80INS1_25CollectiveMainloopFwdSm80ILi8ELi1ELb1EN4cute5tupleIJNS5_1CILi128EEENS7_ILi48EEENS7_ILi256EEEEEELi256ENS_6half_tEfNS_4arch4Sm80ELb0ELb1ELb0ELb0ELb1ELb0ELb1ELb1EEENS1_21CollectiveEpilogueFwdINS6_IJS8_SA_S9_EEENS6_IJNS7_ILi1EEESI_SI_EEESC_SE_Li256ELb0ELb1ELb1ELb0EEENS1_19SingleTileSchedulerILb0ELb1ELb1ELi128EEEEEEEEEvNT_6ParamsE --------------------------
	.section	.nv.constant0._ZN7cutlass13device_kernelIN5flash19enable_sm80_to_sm89INS1_16FlashAttnFwdSm80INS1_25CollectiveMainloopFwdSm80ILi8ELi1ELb1EN4cute5tupleIJNS5_1CILi128EEENS7_ILi48EEENS7_ILi256EEEEEELi256ENS_6half_tEfNS_4arch4Sm80ELb0ELb1ELb0ELb0ELb1ELb0ELb1ELb1EEENS1_21CollectiveEpilogueFwdINS6_IJS8_SA_S9_EEENS6_IJNS7_ILi1EEESI_SI_EEESC_SE_Li256ELb0ELb1ELb1ELb0EEENS1_19SingleTileSchedulerILb0ELb1ELb1ELi128EEEEEEEEEvNT_6ParamsE,"a",@progbits
	.sectionflags	@""
	.align	4
.nv.constant0._ZN7cutlass13device_kernelIN5flash19enable_sm80_to_sm89INS1_16FlashAttnFwdSm80INS1_25CollectiveMainloopFwdSm80ILi8ELi1ELb1EN4cute5tupleIJNS5_1CILi128EEENS7_ILi48EEENS7_ILi256EEEEEELi256ENS_6half_tEfNS_4arch4Sm80ELb0ELb1ELb0ELb0ELb1ELb0ELb1ELb1EEENS1_21CollectiveEpilogueFwdINS6_IJS8_SA_S9_EEENS6_IJNS7_ILi1EEESI_SI_EEESC_SE_Li256ELb0ELb1ELb1ELb0EEENS1_19SingleTileSchedulerILb0ELb1ELb1ELi128EEEEEEEEEvNT_6ParamsE:
	.zero		1576


//--------------------- .nv.constant0._ZN7cutlass13device_kernelIN5flash19enable_sm80_to_sm89INS1_16FlashAttnFwdSm80INS1_25CollectiveMainloopFwdSm80ILi8ELi1ELb1EN4cute5tupleIJNS5_1CILi128EEENS7_ILi48EEENS7_ILi256EEEEEELi256ENS_6half_tEfNS_4arch4Sm80ELb0ELb1ELb0ELb1ELb1ELb0ELb1ELb1EEENS1_21CollectiveEpilogueFwdINS6_IJS8_SA_S9_EEENS6_IJNS7_ILi1EEESI_SI_EEESC_SE_Li256ELb1ELb1ELb1ELb0EEENS1_36VarlenDynamicPersistentTileSchedulerILi128ELi48ELi256ELi256ELb1ELb1ELb0ELb1ELb0ELb1EEEEEEEEEvNT_6ParamsE --------------------------
	.section	.nv.constant0._ZN7cutlass13device_kernelIN5flash19enable_sm80_to_sm89INS1_16FlashAttnFwdSm80INS1_25CollectiveMainloopFwdSm80ILi8ELi1ELb1EN4cute5tupleIJNS5_1CILi128EEENS7_ILi48EEENS7_ILi256EEEEEELi256ENS_6half_tEfNS_4arch4Sm80ELb0ELb1ELb0ELb1ELb1ELb0ELb1ELb1EEENS1_21CollectiveEpilogueFwdINS6_IJS8_SA_S9_EEENS6_IJNS7_ILi1EEESI_SI_EEESC_SE_Li256ELb1ELb1ELb1ELb0EEENS1_36VarlenDynamicPersistentTileSchedulerILi128ELi48ELi256ELi256ELb1ELb1ELb0ELb1ELb0ELb1EEEEEEEEEvNT_6ParamsE,"a",@progbits
	.sectionflags	@""
	.align	4
.nv.constant0._ZN7cutlass13device_kernelIN5flash19enable_sm80_to_sm89INS1_16FlashAttnFwdSm80INS1_25CollectiveMainloopFwdSm80ILi8ELi1ELb1EN4cute5tupleIJNS5_1CILi128EEENS7_ILi48EEENS7_ILi256EEEEEELi256ENS_6half_tEfNS_4arch4Sm80ELb0ELb1ELb0ELb1ELb1ELb0ELb1ELb1EEENS1_21CollectiveEpilogueFwdINS6_IJS8_SA_S9_EEENS6_IJNS7_ILi1EEESI_SI_EEESC_SE_Li256ELb1ELb1ELb1ELb0EEENS1_36VarlenDynamicPersistentTileSchedulerILi128ELi48ELi256ELi256ELb1ELb1ELb0ELb1ELb0ELb1EEEEEEEEEvNT_6ParamsE:
	.zero		1608


//--------------------- .nv.constant0._ZN7cutlass13device_kernelIN5flash19enable_sm80_to_sm89INS1_16FlashAttnFwdSm80INS1_25CollectiveMainloopFwdSm80ILi8ELi1ELb0EN4cute5tupleIJNS5_1CILi128EEENS7_ILi32EEENS7_ILi256EEEEEELi256ENS_6half_tEfNS_4arch4Sm80ELb0ELb1ELb0ELb1ELb1ELb1ELb1ELb1EEENS1_21CollectiveEpilogueFwdINS6_IJS8_SA_S9_EEENS6_IJNS7_ILi1EEESI_SI_EEESC_SE_Li256ELb1ELb1ELb1ELb0EEENS1_36VarlenDynamicPersistentTileSchedulerILi128ELi32ELi256ELi256ELb1ELb1ELb0ELb1ELb0ELb1EEEEEEEEEvNT_6ParamsE --------------------------
	.section	.nv.constant0._ZN7cutlass13device_kernelIN5flash19enable_sm80_to_sm89INS1_16FlashAttnFwdSm80INS1_25CollectiveMainloopFwdSm80ILi8ELi1ELb0EN4cute5tupleIJNS5_1CILi128EEENS7_ILi32EEENS7_ILi256EEEEEELi256ENS_6half_tEfNS_4arch4Sm80ELb0ELb1ELb0ELb1ELb1ELb1ELb1ELb1EEENS1_21CollectiveEpilogueFwdINS6_IJS8_SA_S9_EEENS6_IJNS7_ILi1EEESI_SI_EEESC_SE_Li256ELb1ELb1ELb1ELb0EEENS1_36VarlenDynamicPersistentTileSchedulerILi128ELi32ELi256ELi256ELb1ELb1ELb0ELb1ELb0ELb1EEEEEEEEEvNT_6ParamsE,"a",@progbits
	.sectionflags	@""
	.align	4
.nv.constant0._ZN7cutlass13device_kernelIN5flash19enable_sm80_to_sm89INS1_16FlashAttnFwdSm80INS1_25CollectiveMainloopFwdSm80ILi8ELi1ELb0EN4cute5tupleIJNS5_1CILi128EEENS7_ILi32EEENS7_ILi256EEEEEELi256ENS_6half_tEfNS_4arch4Sm80ELb0ELb1ELb0ELb1ELb1ELb1ELb1ELb1EEENS1_21CollectiveEpilogueFwdINS6_IJS8_SA_S9_EEENS6_IJNS7_ILi1EEESI_SI_EEESC_SE_Li256ELb1ELb1ELb1ELb0EEENS1_36VarlenDynamicPersistentTileSchedulerILi128ELi32ELi256ELi256ELb1ELb1ELb0ELb1ELb0ELb1EEEEEEEEEvNT_6ParamsE:
	.zero		1608


//--------------------- .nv.constant0._ZN7cutlass13device_kernelIN5flash19enable_sm80_to_sm89INS1_16FlashAttnFwdSm80INS1_25CollectiveMainloopFwdSm80ILi8ELi1ELb1EN4cute5tupleIJNS5_1CILi128EEENS7_ILi64EEENS7_ILi256EEEEEELi256ENS_6half_tEfNS_4arch4Sm80ELb1ELb0ELb0ELb0ELb1ELb0ELb1ELb1EEENS1_21CollectiveEpilogueFwdINS6_IJS8_SA_S9_EEENS6_IJNS7_ILi1EEESI_SI_EEESC_SE_Li256ELb0ELb1ELb1ELb0EEENS1_30DynamicPersistentTileSchedulerILi256ELi256ELb1ELb1ELb0EEEEEEEEEvNT_6ParamsE --------------------------
	.section	.nv.constant0._ZN7cutlass13device_kernelIN5flash19enable_sm80_to_sm89INS1_16FlashAttnFwdSm80INS1_25CollectiveMainloopFwdSm80ILi8ELi1ELb1EN4cute5tupleIJNS5_1CILi128EEENS7_ILi64EEENS7_ILi256EEEEEELi256ENS_6half_tEfNS_4arch4Sm80ELb1ELb0ELb0ELb0ELb1ELb0ELb1ELb1EEENS1_21CollectiveEpilogueFwdINS6_IJS8_SA_S9_EEENS6_IJNS7_ILi1EEESI_SI_EEESC_SE_Li256ELb0ELb1ELb1ELb0EEENS1_30DynamicPersistentTileSchedulerILi256ELi256ELb1ELb1ELb0EEEEEEEEEvNT_6ParamsE,"a",@progbits
	.sectionflags	@""
	.align	4
.nv.constant0._ZN7cutlass13device_kernelIN5flash19enable_sm80_to_sm89INS1_16FlashAttnFwdSm80INS1_25CollectiveMainloopFwdSm80ILi8ELi1ELb1EN4cute5tupleIJNS5_1CILi128EEENS7_ILi64EEENS7_ILi256EEEEEELi256ENS_6half_tEfNS_4arch4Sm80ELb1ELb0ELb0ELb0ELb1ELb0ELb1ELb1EEENS1_21CollectiveEpilogueFwdINS6_IJS8_SA_S9_EEENS6_IJNS7_ILi1EEESI_SI_EEESC_SE_Li256ELb0ELb1ELb1ELb0EEENS1_30DynamicPersistentTileSchedulerILi256ELi256ELb1ELb1ELb0EEEEEEEEEvNT_6ParamsE:
	.zero		1592


//--------------------- .nv.constant0._ZN7cutlass13device_kernelIN5flash19enable_sm80_to_sm89INS1_16FlashAttnFwdSm80INS1_25CollectiveMainloopFwdSm80ILi8ELi1ELb1EN4cute5tupleIJNS5_1CILi128EEENS7_ILi48EEENS7_ILi256EEEEEELi256ENS_6half_tEfNS_4arch4Sm80ELb1ELb0ELb0ELb1ELb1ELb0ELb1ELb1EEENS1_21CollectiveEpilogueFwdINS6_IJS8_SA_S9_EEENS6_IJNS7_ILi1EEESI_SI_EEESC_SE_Li256ELb1ELb1ELb1ELb0EEENS1_36VarlenDynamicPersistentTileSchedulerILi128ELi48ELi256ELi256ELb1ELb1ELb0ELb1ELb1ELb1EEEEEEEEEvNT_6ParamsE --------------------------
	.section	.nv.constant0._ZN7cutlass13device_kernelIN5flash19enable_sm80_to_sm89INS1_16FlashAttnFwdSm80INS1_25CollectiveMainloopFwdSm80ILi8ELi1ELb1EN4cute5tupleIJNS5_1CILi128EEENS7_ILi48EEENS7_ILi256EEEEEELi256ENS_6half_tEfNS_4arch4Sm80ELb1ELb0ELb0ELb1ELb1ELb0ELb1ELb1EEENS1_21CollectiveEpilogueFwdINS6_IJS8_SA_S9_EEENS6_IJNS7_ILi1EEESI_SI_EEESC_SE_Li256ELb1ELb1ELb1ELb0EEENS1_36VarlenDynamicPersistentTileSchedulerILi128ELi48ELi256ELi256ELb1ELb1ELb0ELb1ELb1ELb1EEEEEEEEEvNT_6ParamsE,"a",@progbits
	.sectionflags	@""
	.align	4
.nv.constant0._ZN7cutlass13device_kernelIN5flash19enable_sm80_to_sm89INS1_16FlashAttnFwdSm80INS1_25CollectiveMainloopFwdSm80ILi8ELi1ELb1EN4cute5tupleIJNS5_1CILi128EEENS7_ILi48EEENS7_ILi256EEEEEELi256ENS_6half_tEfNS_4arch4Sm80ELb1ELb0ELb0ELb1ELb1ELb0ELb1ELb1EEENS1_21CollectiveEpilogueFwdINS6_IJS8_SA_S9_EEENS6_IJNS7_ILi1EEESI_SI_EEESC_SE_Li256ELb1ELb1ELb1ELb0EEENS1_36VarlenDynamicPersistentTileSchedulerILi128ELi48ELi256ELi256ELb1ELb1ELb0ELb1ELb1ELb1EEEEEEEEEvNT_6ParamsE:
	.zero		1608


//--------------------- .nv.constant0._ZN7cutlass13device_kernelIN5flash19enable_sm80_to_sm89INS1_16FlashAttnFwdSm80INS1_25CollectiveMainloopFwdSm80ILi8ELi1ELb0EN4cute5tupleIJNS5_1CILi128EEENS7_ILi32EEENS7_ILi256EEEEEELi256ENS_6half_tEfNS_4arch4Sm80ELb1ELb0ELb0ELb1ELb1ELb1ELb1ELb1EEENS1_21CollectiveEpilogueFwdINS6_IJS8_SA_S9_EEENS6_IJNS7_ILi1EEESI_SI_EEESC_SE_Li256ELb1ELb1ELb1ELb0EEENS1_36VarlenDynamicPersistentTileSchedulerILi128ELi32ELi256ELi256ELb1ELb1ELb0ELb1ELb1ELb1EEEEEEEEEvNT_6ParamsE --------------------------
	.section	.nv.constant0._ZN7cutlass13device_kernelIN5flash19enable_sm80_to_sm89INS1_16FlashAttnFwdSm80INS1_25CollectiveMainloopFwdSm80ILi8ELi1ELb0EN4cute5tupleIJNS5_1CILi128EEENS7_ILi32EEENS7_ILi256EEEEEELi256ENS_6half_tEfNS_4arch4Sm80ELb1ELb0ELb0ELb1ELb1ELb1ELb1ELb1EEENS1_21CollectiveEpilogueFwdINS6_IJS8_SA_S9_EEENS6_IJNS7_ILi1EEESI_SI_EEESC_SE_Li256ELb1ELb1ELb1ELb0EEENS1_36VarlenDynamicPersistentTileSchedulerILi128ELi32ELi256ELi256ELb1ELb1ELb0ELb1ELb1ELb1EEEEEEEEEvNT_6ParamsE,"a",@progbits
	.sectionflags	@""
	.align	4
.nv.constant0._ZN7cutlass13device_kernelIN5flash19enable_sm80_to_sm89INS1_16FlashAttnFwdSm80INS1_25CollectiveMainloopFwdSm80ILi8ELi1ELb0EN4cute5tupleIJNS5_1CILi128EEENS7_ILi32EEENS7_ILi256EEEEEELi256ENS_6half_tEfNS_4arch4Sm80ELb1ELb0ELb0ELb1ELb1ELb1ELb1ELb1EEENS1_21CollectiveEpilogueFwdINS6_IJS8_SA_S9_EEENS6_IJNS7_ILi1EEESI_SI_EEESC_SE_Li256ELb1ELb1ELb1ELb0EEENS1_36VarlenDynamicPersistentTileSchedulerILi128ELi32ELi256ELi256ELb1ELb1ELb0ELb1ELb1ELb1EEEEEEEEEvNT_6ParamsE:
	.zero		1608


//--------------------- .nv.constant0._ZN7cutlass13device_kernelIN5flash19enable_sm80_to_sm89INS1_16FlashAttnFwdSm80INS1_25CollectiveMainloopFwdSm80ILi8ELi1ELb0EN4cute5tupleIJNS5_1CILi128EEENS7_ILi96EEENS7_ILi256EEEEEELi256ENS_6half_tEfNS_4arch4Sm80ELb0ELb0ELb0ELb0ELb1ELb0ELb1ELb1EEENS1_21CollectiveEpilogueFwdINS6_IJS8_SA_S9_EEENS6_IJNS7_ILi1EEESI_SI_EEESC_SE_Li256ELb0ELb1ELb1ELb0EEENS1_19SingleTileSchedulerILb0ELb1ELb1ELi128EEEEEEEEEvNT_6ParamsE --------------------------
	.section	.nv.constant0._ZN7cutlass13device_kernelIN5flash19enable_sm80_to_sm89INS1_16FlashAttnFwdSm80INS1_25CollectiveMainloopFwdSm80ILi8ELi1ELb0EN4cute5tupleIJNS5_1CILi128EEENS7_ILi96EEENS7_ILi256EEEEEELi256ENS_6half_tEfNS_4arch4Sm80ELb0ELb0ELb0ELb0ELb1ELb0ELb1ELb1EEENS1_21CollectiveEpilogueFwdINS6_IJS8_SA_S9_EEENS6_IJNS7_ILi1EEESI_SI_EEESC_SE_Li256ELb0ELb1ELb1ELb0EEENS1_19SingleTileSchedulerILb0ELb1ELb1ELi128EEEEEEEEEvNT_6ParamsE,"a",@progbits
	.sectionflags	@""
	.align	4
.nv.constant0._ZN7cutlass13device_kernelIN5flash19enable_sm80_to_sm89INS1_16FlashAttnFwdSm80INS1_25CollectiveMainloopFwdSm80ILi8ELi1ELb0EN4cute5tupleIJNS5_1CILi128EEENS7_ILi96EEENS7_ILi256EEEEEELi256ENS_6half_tEfNS_4arch4Sm80ELb0ELb0ELb0ELb0ELb1ELb0ELb1ELb1EEENS1_21CollectiveEpilogueFwdINS6_IJS8_SA_S9_EEENS6_IJNS7_ILi1EEESI_SI_EEESC_SE_Li256ELb0ELb1ELb1ELb0EEENS1_19SingleTileSchedulerILb0ELb1ELb1ELi128EEEEEEEEEvNT_6ParamsE:
	.zero		1576


//--------------------- .nv.constant0._ZN7cutlass13device_kernelIN5flash19enable_sm80_to_sm89INS1_16FlashAttnFwdSm80INS1_25CollectiveMainloopFwdSm80ILi8ELi1ELb0EN4cute5tupleIJNS5_1CILi128EEENS7_ILi64EEENS7_ILi256EEEEEELi256ENS_6half_tEfNS_4arch4Sm80ELb0ELb0ELb0ELb1ELb1ELb0ELb1ELb1EEENS1_21CollectiveEpilogueFwdINS6_IJS8_SA_S9_EEENS6_IJNS7_ILi1EEESI_SI_EEESC_SE_Li256ELb1ELb1ELb1ELb0EEENS1_36VarlenDynamicPersistentTileSchedulerILi128ELi64ELi256ELi256ELb1ELb1ELb0ELb0ELb1ELb1EEEEEEEEEvNT_6ParamsE --------------------------
	.section	.nv.constant0._ZN7cutlass13device_kernelIN5flash19enable_sm80_to_sm89INS1_16FlashAttnFwdSm80INS1_25CollectiveMainloopFwdSm80ILi8ELi1ELb0EN4cute5tupleIJNS5_1CILi128EEENS7_ILi64EEENS7_ILi256EEEEEELi256ENS_6half_tEfNS_4arch4Sm80ELb0ELb0ELb0ELb1ELb1ELb0ELb1ELb1EEENS1_21CollectiveEpilogueFwdINS6_IJS8_SA_S9_EEENS6_IJNS7_ILi1EEESI_SI_EEESC_SE_Li256ELb1ELb1ELb1ELb0EEENS1_36VarlenDynamicPersistentTileSchedulerILi128ELi64ELi256ELi256ELb1ELb1ELb0ELb0ELb1ELb1EEEEEEEEEvNT_6ParamsE,"a",@progbits
	.sectionflags	@""
	.align	4
.nv.constant0._ZN7cutlass13device_kernelIN5flash19enable_sm80_to_sm89INS1_16FlashAttnFwdSm80INS1_25CollectiveMainloopFwdSm80ILi8ELi1ELb0EN4cute5tupleIJNS5_1CILi128EEENS7_ILi64EEENS7_ILi256EEEEEELi256ENS_6half_tEfNS_4arch4Sm80ELb0ELb0ELb0ELb1ELb1ELb0ELb1ELb1EEENS1_21CollectiveEpilogueFwdINS6_IJS8_SA_S9_EEENS6_IJNS7_ILi1EEESI_SI_EEESC_SE_Li256ELb1ELb1ELb1ELb0EEENS1_36VarlenDynamicPersistentTileSchedulerILi128ELi64ELi256ELi256ELb1ELb1ELb0ELb0ELb1ELb1EEEEEEEEEvNT_6ParamsE:
	.zero		1608


//--------------------- .nv.constant0._ZN7cutlass13device_kernelIN5flash19enable_sm80_to_sm89INS1_16FlashAttnFwdSm80INS1_25CollectiveMainloopFwdSm80ILi8ELi1ELb0EN4cute5tupleIJNS5_1CILi128EEENS7_ILi48EEENS7_ILi256EEEEEELi256ENS_6half_tEfNS_4arch4Sm80ELb0ELb0ELb0ELb1ELb1ELb1ELb1ELb1EEENS1_21CollectiveEpilogueFwdINS6_IJS8_SA_S9_EEENS6_IJNS7_ILi1EEESI_SI_EEESC_SE_Li256ELb1ELb1ELb1ELb0EEENS1_36VarlenDynamicPersistentTileSchedulerILi128ELi48ELi256ELi256ELb1ELb1ELb0ELb0ELb1ELb1EEEEEEEEEvNT_6ParamsE --------------------------
	.section	.nv.constant0._ZN7cutlass13device_kernelIN5flash19enable_sm80_to_sm89INS1_16FlashAttnFwdSm80INS1_25CollectiveMainloopFwdSm80ILi8ELi1ELb0EN4cute5tupleIJNS5_1CILi128EEENS7_ILi48EEENS7_ILi256EEEEEELi256ENS_6half_tEfNS_4arch4Sm80ELb0ELb0ELb0ELb1ELb1ELb1ELb1ELb1EEENS1_21CollectiveEpilogueFwdINS6_IJS8_SA_S9_EEENS6_IJNS7_ILi1EEESI_SI_EEESC_SE_Li256ELb1ELb1ELb1ELb0EEENS1_36VarlenDynamicPersistentTileSchedulerILi128ELi48ELi256ELi256ELb1ELb1ELb0ELb0ELb1ELb1EEEEEEEEEvNT_6ParamsE,"a",@progbits
	.sectionflags	@""
	.align	4
.nv.constant0._ZN7cutlass13device_kernelIN5flash19enable_sm80_to_sm89INS1_16FlashAttnFwdSm80INS1_25CollectiveMainloopFwdSm80ILi8ELi1ELb0EN4cute5tupleIJNS5_1CILi128EEENS7_ILi48EEENS7_ILi256EEEEEELi256ENS_6half_tEfNS_4arch4Sm80ELb0ELb0ELb0ELb1ELb1ELb1ELb1ELb1EEENS1_21CollectiveEpilogueFwdINS6_IJS8_SA_S9_EEENS6_IJNS7_ILi1EEESI_SI_EEESC_SE_Li256ELb1ELb1ELb1ELb0EEENS1_36VarlenDynamicPersistentTileSchedulerILi128ELi48ELi256ELi256ELb1ELb1ELb0ELb0ELb1ELb1EEEEEEEEEvNT_6ParamsE:
	.zero		1608


//--------------------- .nv.constant0._ZN7cutlass13device_kernelIN5flash19enable_sm80_to_sm89INS1_16FlashAttnFwdSm80INS1_25CollectiveMainloopFwdSm80ILi8ELi1ELb0EN4cute5tupleIJNS5_1CILi128EEENS7_ILi64EEENS7_ILi256EEEEEELi256ENS_6half_tEfNS_4arch4Sm80ELb0ELb1ELb0ELb0ELb1ELb0ELb1ELb1EEENS1_21CollectiveEpilogueFwdINS6_IJS8_SA_S9_EEENS6_IJNS7_ILi1EEESI_SI_EEESC_SE_Li256ELb0ELb1ELb1ELb0EEENS1_19SingleTileSchedulerILb0ELb1ELb1ELi128EEEEEEEEEvNT_6ParamsE --------------------------
	.section	.nv.constant0._ZN7cutlass13device_kernelIN5flash19enable_sm80_to_sm89INS1_16FlashAttnFwdSm80INS1_25CollectiveMainloopFwdSm80ILi8ELi1ELb0EN4cute5tupleIJNS5_1CILi128EEENS7_ILi64EEENS7_ILi256EEEEEELi256ENS_6half_tEfNS_4arch4Sm80ELb0ELb1ELb0ELb0ELb1ELb0ELb1ELb1EEENS1_21CollectiveEpilogueFwdINS6_IJS8_SA_S9_EEENS6_IJNS7_ILi1EEESI_SI_EEESC_SE_Li256ELb0ELb1ELb1ELb0EEENS1_19SingleTileSchedulerILb0ELb1ELb1ELi128EEEEEEEEEvNT_6ParamsE,"a",@progbits
	.sectionflags	@""
	.align	4
.nv.constant0._ZN7cutlass13device_kernelIN5flash19enable_sm80_to_sm89INS1_16FlashAttnFwdSm80INS1_25CollectiveMainloopFwdSm80ILi8ELi1ELb0EN4cute5tupleIJNS5_1CILi128EEENS7_ILi64EEENS7_ILi256EEEEEELi256ENS_6half_tEfNS_4arch4Sm80ELb0ELb1ELb0ELb0ELb1ELb0ELb1ELb1EEENS1_21CollectiveEpilogueFwdINS6_IJS8_SA_S9_EEENS6_IJNS7_ILi1EEESI_SI_EEESC_SE_Li256ELb0ELb1ELb1ELb0EEENS1_19SingleTileSchedulerILb0ELb1ELb1ELi128EEEEEEEEEvNT_6ParamsE:
	.zero		1576


//--------------------- .nv.constant0._ZN7cutlass13device_kernelIN5flash19enable_sm80_to_sm89INS1_16FlashAttnFwdSm80INS1_25CollectiveMainloopFwdSm80ILi8ELi1ELb0EN4cute5tupleIJNS5_1CILi128EEENS7_ILi64EEENS7_ILi256EEEEEELi256ENS_6half_tEfNS_4arch4Sm80ELb0ELb1ELb0ELb1ELb1ELb0ELb1ELb1EEENS1_21CollectiveEpilogueFwdINS6_IJS8_SA_S9_EEENS6_IJNS7_ILi1EEESI_SI_EEESC_SE_Li256ELb1ELb1ELb1ELb0EEENS1_36VarlenDynamicPersistentTileSchedulerILi128ELi64ELi256ELi256ELb1ELb1ELb0ELb1ELb0ELb1EEEEEEEEEvNT_6ParamsE --------------------------
	.section	.nv.constant0._ZN7cutlass13device_kernelIN5flash19enable_sm80_to_sm89INS1_16FlashAttnFwdSm80INS1_25CollectiveMainloopFwdSm80ILi8ELi1ELb0EN4cute5tupleIJNS5_1CILi128EEENS7_ILi64EEENS7_ILi256EEEEEELi256ENS_6half_tEfNS_4arch4Sm80ELb0ELb1ELb0ELb1ELb1ELb0ELb1ELb1EEENS1_21CollectiveEpilogueFwdINS6_IJS8_SA_S9_EEENS6_IJNS7_ILi1EEESI_SI_EEESC_SE_Li256ELb1ELb1ELb1ELb0EEENS1_36VarlenDynamicPersistentTileSchedulerILi128ELi64ELi256ELi256ELb1ELb1ELb0ELb1ELb0ELb1EEEEEEEEEvNT_6ParamsE,"a",@progbits
	.sectionflags	@""
	.align	4
.nv.constant0._ZN7cutlass13device_kernelIN5flash19enable_sm80_to_sm89INS1_16FlashAttnFwdSm80INS1_25CollectiveMainloopFwdSm80ILi8ELi1ELb0EN4cute5tupleIJNS5_1CILi128EEENS7_ILi64EEENS7_ILi256EEEEEELi256ENS_6half_tEfNS_4arch4Sm80ELb0ELb1ELb0ELb1ELb1ELb0ELb1ELb1EEENS1_21CollectiveEpilogueFwdINS6_IJS8_SA_S9_EEENS6_IJNS7_ILi1EEESI_SI_EEESC_SE_Li256ELb1ELb1ELb1ELb0EEENS1_36VarlenDynamicPersistentTileSchedulerILi128ELi64ELi256ELi256ELb1ELb1ELb0ELb1ELb0ELb1EEEEEEEEEvNT_6ParamsE:
	.zero		1608


//--------------------- .nv.constant0._ZN7cutlass13device_kernelIN5flash19enable_sm80_to_sm89INS1_16FlashAttnFwdSm80INS1_25CollectiveMainloopFwdSm80ILi8ELi1ELb0EN4cute5tupleIJNS5_1CILi128EEENS7_ILi48EEENS7_ILi256EEEEEELi256ENS_6half_tEfNS_4arch4Sm80ELb0ELb1ELb0ELb1ELb1ELb1ELb1ELb1EEENS1_21CollectiveEpilogueFwdINS6_IJS8_SA_S9_EEENS6_IJNS7_ILi1EEESI_SI_EEESC_SE_Li256ELb1ELb1ELb1ELb0EEENS1_36VarlenDynamicPersistentTileSchedulerILi128ELi48ELi256ELi256ELb1ELb1ELb0ELb1ELb0ELb1EEEEEEEEEvNT_6ParamsE --------------------------
	.section	.nv.constant0._ZN7cutlass13device_kernelIN5flash19enable_sm80_to_sm89INS1_16FlashAttnFwdSm80INS1_25CollectiveMainloopFwdSm80ILi8ELi1ELb0EN4cute5tupleIJNS5_1CILi128EEENS7_ILi48EEENS7_ILi256EEEEEELi256ENS_6half_tEfNS_4arch4Sm80ELb0ELb1ELb0ELb1ELb1ELb1ELb1ELb1EEENS1_21CollectiveEpilogueFwdINS6_IJS8_SA_S9_EEENS6_IJNS7_ILi1EEESI_SI_EEESC_SE_Li256ELb1ELb1ELb1ELb0EEENS1_36VarlenDynamicPersistentTileSchedulerILi128ELi48ELi256ELi256ELb1ELb1ELb0ELb1ELb0ELb1EEEEEEEEEvNT_6ParamsE,"a",@progbits
	.sectionflags	@""
	.align	4
.nv.constant0._ZN7cutlass13device_kernelIN5flash19enable_sm80_to_sm89INS1_16FlashAttnFwdSm80INS1_25CollectiveMainloopFwdSm80ILi8ELi1ELb0EN4cute5tupleIJNS5_1CILi128EEENS7_ILi48EEENS7_ILi256EEEEEELi256ENS_6half_tEfNS_4arch4Sm80ELb0ELb1ELb0ELb1ELb1ELb1ELb1ELb1EEENS1_21CollectiveEpilogueFwdINS6_IJS8_SA_S9_EEENS6_IJNS7_ILi1EEESI_SI_EEESC_SE_Li256ELb1ELb1ELb1ELb0EEENS1_36VarlenDynamicPersistentTileSchedulerILi128ELi48ELi256ELi256ELb1ELb1ELb0ELb1ELb0ELb1EEEEEEEEEvNT_6ParamsE:
	.zero		1608


//--------------------- .nv.constant0._ZN7cutlass13device_kernelIN5flash19enable_sm80_to_sm89INS1_16FlashAttnFwdSm80INS1_25CollectiveMainloopFwdSm80ILi8ELi1ELb0EN4cute5tupleIJNS5_1CILi128EEENS7_ILi96EEENS7_ILi256EEEEEELi256ENS_6half_tEfNS_4arch4Sm80ELb1ELb0ELb0ELb0ELb1ELb0ELb1ELb1EEENS1_21CollectiveEpilogueFwdINS6_IJS8_SA_S9_EEENS6_IJNS7_ILi1EEESI_SI_EEESC_SE_Li256ELb0ELb1ELb1ELb0EEENS1_30DynamicPersistentTileSchedulerILi256ELi256ELb1ELb1ELb0EEEEEEEEEvNT_6ParamsE --------------------------
	.section	.nv.constant0._ZN7cutlass13device_kernelIN5flash19enable_sm80_to_sm89INS1_16FlashAttnFwdSm80INS1_25CollectiveMainloopFwdSm80ILi8ELi1ELb0EN4cute5tupleIJNS5_1CILi128EEENS7_ILi96EEENS7_ILi256EEEEEELi256ENS_6half_tEfNS_4arch4Sm80ELb1ELb0ELb0ELb0ELb1ELb0ELb1ELb1EEENS1_21CollectiveEpilogueFwdINS6_IJS8_SA_S9_EEENS6_IJNS7_ILi1EEESI_SI_EEESC_SE_Li256ELb0ELb1ELb1ELb0EEENS1_30DynamicPersistentTileSchedulerILi256ELi256ELb1ELb1ELb0EEEEEEEEEvNT_6ParamsE,"a",@progbits
	.sectionflags	@""
	.align	4
.nv.constant0._ZN7cutlass13device_kernelIN5flash19enable_sm80_to_sm89INS1_16FlashAttnFwdSm80INS1_25CollectiveMainloopFwdSm80ILi8ELi1ELb0EN4cute5tupleIJNS5_1CILi128EEENS7_ILi96EEENS7_ILi256EEEEEELi256ENS_6half_tEfNS_4arch4Sm80ELb1ELb0ELb0ELb0ELb1ELb0ELb1ELb1EEENS1_21CollectiveEpilogueFwdINS6_IJS8_SA_S9_EEENS6_IJNS7_ILi1EEESI_SI_EEESC_SE_Li256ELb0ELb1ELb1ELb0EEENS1_30DynamicPersistentTileSchedulerILi256ELi256ELb1ELb1ELb0EEEEEEEEEvNT_6ParamsE:
	.zero		1592


//--------------------- .nv.constant0._ZN7cutlass13device_kernelIN5flash19enable_sm80_to_sm89INS1_16FlashAttnFwdSm80INS1_25CollectiveMainloopFwdSm80ILi8ELi1ELb0EN4cute5tupleIJNS5_1CILi128EEENS7_ILi64EEENS7_ILi256EEEEEELi256ENS_6half_tEfNS_4arch4Sm80ELb1ELb0ELb0ELb1ELb1ELb0ELb1ELb1EEENS1_21CollectiveEpilogueFwdINS6_IJS8_SA_S9_EEENS6_IJNS7_ILi1EEESI_SI_EEESC_SE_Li256ELb1ELb1ELb1ELb0EEENS1_36VarlenDynamicPersistentTileSchedulerILi128ELi64ELi256ELi256ELb1ELb1ELb0ELb1ELb1ELb1EEEEEEEEEvNT_6ParamsE --------------------------
	.section	.nv.constant0._ZN7cutlass13device_kernelIN5flash19enable_sm80_to_sm89INS1_16FlashAttnFwdSm80INS1_25CollectiveMainloopFwdSm80ILi8ELi1ELb0EN4cute5tupleIJNS5_1CILi128EEENS7_ILi64EEENS7_ILi256EEEEEELi256ENS_6half_tEfNS_4arch4Sm80ELb1ELb0ELb0ELb1ELb1ELb0ELb1ELb1EEENS1_21CollectiveEpilogueFwdINS6_IJS8_SA_S9_EEENS6_IJNS7_ILi1EEESI_SI_EEESC_SE_Li256ELb1ELb1ELb1ELb0EEENS1_36VarlenDynamicPersistentTileSchedulerILi128ELi64ELi256ELi256ELb1ELb1ELb0ELb1ELb1ELb1EEEEEEEEEvNT_6ParamsE,"a",@progbits
	.sectionflags	@""
	.align	4
.nv.constant0._ZN7cutlass13device_kernelIN5flash19enable_sm80_to_sm89INS1_16FlashAttnFwdSm80INS1_25CollectiveMainloopFwdSm80ILi8ELi1ELb0EN4cute5tupleIJNS5_1CILi128EEENS7_ILi64EEENS7_ILi256EEEEEELi256ENS_6half_tEfNS_4arch4Sm80ELb1ELb0ELb0ELb1ELb1ELb0ELb1ELb1EEENS1_21CollectiveEpilogueFwdINS6_IJS8_SA_S9_EEENS6_IJNS7_ILi1EEESI_SI_EEESC_SE_Li256ELb1ELb1ELb1ELb0EEENS1_36VarlenDynamicPersistentTileSchedulerILi128ELi64ELi256ELi256ELb1ELb1ELb0ELb1ELb1ELb1EEEEEEEEEvNT_6ParamsE:
	.zero		1608


//--------------------- .nv.constant0._ZN7cutlass13device_kernelIN5flash19enable_sm80_to_sm89INS1_16FlashAttnFwdSm80INS1_25CollectiveMainloopFwdSm80ILi8ELi1ELb0EN4cute5tupleIJNS5_1CILi128EEENS7_ILi48EEENS7_ILi256EEEEEELi256ENS_6half_tEfNS_4arch4Sm80ELb1ELb0ELb0ELb1ELb1ELb1ELb1ELb1EEENS1_21CollectiveEpilogueFwdINS6_IJS8_SA_S9_EEENS6_IJNS7_ILi1EEESI_SI_EEESC_SE_Li256ELb1ELb1ELb1ELb0EEENS1_36VarlenDynamicPersistentTileSchedulerILi128ELi48ELi256ELi256ELb1ELb1ELb0ELb1ELb1ELb1EEEEEEEEEvNT_6ParamsE --------------------------
	.section	.nv.constant0._ZN7cutlass13device_kernelIN5flash19enable_sm80_to_sm89INS1_16FlashAttnFwdSm80INS1_25CollectiveMainloopFwdSm80ILi8ELi1ELb0EN4cute5tupleIJNS5_1CILi128EEENS7_ILi48EEENS7_ILi256EEEEEELi256ENS_6half_tEfNS_4arch4Sm80ELb1ELb0ELb0ELb1ELb1ELb1ELb1ELb1EEENS1_21CollectiveEpilogueFwdINS6_IJS8_SA_S9_EEENS6_IJNS7_ILi1EEESI_SI_EEESC_SE_Li256ELb1ELb1ELb1ELb0EEENS1_36VarlenDynamicPersistentTileSchedulerILi128ELi48ELi256ELi256ELb1ELb1ELb0ELb1ELb1ELb1EEEEEEEEEvNT_6ParamsE,"a",@progbits
	.sectionflags	@""
	.align	4
.nv.constant0._ZN7cutlass13device_kernelIN5flash19enable_sm80_to_sm89INS1_16FlashAttnFwdSm80INS1_25CollectiveMainloopFwdSm80ILi8ELi1ELb0EN4cute5tupleIJNS5_1CILi128EEENS7_ILi48EEENS7_ILi256EEEEEELi256ENS_6half_tEfNS_4arch4Sm80ELb1ELb0ELb0ELb1ELb1ELb1ELb1ELb1EEENS1_21CollectiveEpilogueFwdINS6_IJS8_SA_S9_EEENS6_IJNS7_ILi1EEESI_SI_EEESC_SE_Li256ELb1ELb1ELb1ELb0EEENS1_36VarlenDynamicPersistentTileSchedulerILi128ELi48ELi256ELi256ELb1ELb1ELb0ELb1ELb1ELb1EEEEEEEEEvNT_6ParamsE:
	.zero		1608


//--------------------- SYMBOLS --------------------------

	.type		.nv.reservedSmem.offset0,@object
	.size		.nv.reservedSmem.offset0,0x4
